//
// Generated by NVIDIA NVVM Compiler
//
// Compiler Build ID: CL-36424714
// Cuda compilation tools, release 13.0, V13.0.88
// Based on NVVM 20.0.0
//

.version 9.0
.target sm_100
.address_size 64

	// .globl	_Z12mandelKernelffffPiiii

.visible .entry _Z12mandelKernelffffPiiii(
	.param .f32 _Z12mandelKernelffffPiiii_param_0,
	.param .f32 _Z12mandelKernelffffPiiii_param_1,
	.param .f32 _Z12mandelKernelffffPiiii_param_2,
	.param .f32 _Z12mandelKernelffffPiiii_param_3,
	.param .u64 .ptr .align 1 _Z12mandelKernelffffPiiii_param_4,
	.param .u32 _Z12mandelKernelffffPiiii_param_5,
	.param .u32 _Z12mandelKernelffffPiiii_param_6,
	.param .u32 _Z12mandelKernelffffPiiii_param_7
)
{
	.reg .pred 	%p<1315>;
	.reg .b32 	%r<1333>;
	.reg .b32 	%f<9146>;
	.reg .b64 	%rd<5>;

	ld.param.f32 	%f5217, [_Z12mandelKernelffffPiiii_param_0];
	ld.param.f32 	%f5218, [_Z12mandelKernelffffPiiii_param_1];
	ld.param.f32 	%f5219, [_Z12mandelKernelffffPiiii_param_2];
	ld.param.f32 	%f5220, [_Z12mandelKernelffffPiiii_param_3];
	ld.param.u64 	%rd1, [_Z12mandelKernelffffPiiii_param_4];
	ld.param.u32 	%r56, [_Z12mandelKernelffffPiiii_param_5];
	ld.param.u32 	%r55, [_Z12mandelKernelffffPiiii_param_7];
	mov.u32 	%r57, %tid.x;
	mov.u32 	%r58, %ctaid.x;
	mov.u32 	%r59, %ntid.x;
	mad.lo.s32 	%r60, %r58, %r59, %r57;
	mov.u32 	%r61, %tid.y;
	mov.u32 	%r62, %ctaid.y;
	mov.u32 	%r63, %ntid.y;
	mad.lo.s32 	%r64, %r62, %r63, %r61;
	cvt.rn.f32.s32 	%f5221, %r60;
	fma.rn.f32 	%f1, %f5217, %f5221, %f5219;
	cvt.rn.f32.u32 	%f5222, %r64;
	fma.rn.f32 	%f2, %f5218, %f5222, %f5220;
	mad.lo.s32 	%r1, %r56, %r64, %r60;
	setp.gt.s32 	%p1, %r55, 9999;
	@%p1 bra 	$L__BB0_7;
	setp.eq.s32 	%p4, %r55, 256;
	@%p4 bra 	$L__BB0_43;
	setp.eq.s32 	%p5, %r55, 1000;
	@%p5 bra 	$L__BB0_300;
$L__BB0_3:
	setp.lt.s32 	%p1312, %r55, 1;
	mov.b32 	%r1332, 0;
	@%p1312 bra 	$L__BB0_1365;
	mov.b32 	%r1331, 0;
	mov.f32 	%f9144, %f2;
	mov.f32 	%f9145, %f1;
$L__BB0_5:
	mul.f32 	%f5213, %f9145, %f9145;
	mul.f32 	%f5214, %f9144, %f9144;
	add.f32 	%f9137, %f5213, %f5214;
	setp.gt.f32 	%p1313, %f9137, 0f40800000;
	mov.u32 	%r1332, %r1331;
	@%p1313 bra 	$L__BB0_1365;
	sub.f32 	%f9138, %f5213, %f5214;
	add.f32 	%f9139, %f9145, %f9145;
	add.f32 	%f9145, %f1, %f9138;
	fma.rn.f32 	%f9144, %f9139, %f9144, %f2;
	add.s32 	%r1331, %r1331, 1;
	setp.eq.s32 	%p1314, %r1331, %r55;
	mov.u32 	%r1332, %r55;
	@%p1314 bra 	$L__BB0_1365;
	bra.uni 	$L__BB0_5;
$L__BB0_7:
	setp.eq.s32 	%p2, %r55, 10000;
	@%p2 bra 	$L__BB0_1301;
	setp.ne.s32 	%p3, %r55, 100000;
	@%p3 bra 	$L__BB0_3;
	mov.b32 	%r4, 0;
	mov.f32 	%f9142, %f2;
	mov.f32 	%f9143, %f1;
$L__BB0_10:
	.pragma "nounroll";
	mul.f32 	%f5083, %f9143, %f9143;
	mul.f32 	%f5084, %f9142, %f9142;
	add.f32 	%f5223, %f5083, %f5084;
	setp.gt.f32 	%p6, %f5223, 0f40800000;
	mov.u32 	%r1332, %r4;
	@%p6 bra 	$L__BB0_1365;
	sub.f32 	%f5224, %f5083, %f5084;
	add.f32 	%f5225, %f9143, %f9143;
	add.f32 	%f5085, %f1, %f5224;
	fma.rn.f32 	%f5086, %f5225, %f9142, %f2;
	mul.f32 	%f5087, %f5085, %f5085;
	mul.f32 	%f5088, %f5086, %f5086;
	add.f32 	%f5226, %f5087, %f5088;
	setp.gt.f32 	%p7, %f5226, 0f40800000;
	@%p7 bra 	$L__BB0_1364;
	sub.f32 	%f5227, %f5087, %f5088;
	add.f32 	%f5228, %f5085, %f5085;
	add.f32 	%f5089, %f1, %f5227;
	fma.rn.f32 	%f5090, %f5228, %f5086, %f2;
	mul.f32 	%f5091, %f5089, %f5089;
	mul.f32 	%f5092, %f5090, %f5090;
	add.f32 	%f5229, %f5091, %f5092;
	setp.gt.f32 	%p8, %f5229, 0f40800000;
	@%p8 bra 	$L__BB0_1363;
	sub.f32 	%f5230, %f5091, %f5092;
	add.f32 	%f5231, %f5089, %f5089;
	add.f32 	%f5093, %f1, %f5230;
	fma.rn.f32 	%f5094, %f5231, %f5090, %f2;
	mul.f32 	%f5095, %f5093, %f5093;
	mul.f32 	%f5096, %f5094, %f5094;
	add.f32 	%f5232, %f5095, %f5096;
	setp.gt.f32 	%p9, %f5232, 0f40800000;
	@%p9 bra 	$L__BB0_1362;
	sub.f32 	%f5233, %f5095, %f5096;
	add.f32 	%f5234, %f5093, %f5093;
	add.f32 	%f5097, %f1, %f5233;
	fma.rn.f32 	%f5098, %f5234, %f5094, %f2;
	mul.f32 	%f5099, %f5097, %f5097;
	mul.f32 	%f5100, %f5098, %f5098;
	add.f32 	%f5235, %f5099, %f5100;
	setp.gt.f32 	%p10, %f5235, 0f40800000;
	@%p10 bra 	$L__BB0_1361;
	sub.f32 	%f5236, %f5099, %f5100;
	add.f32 	%f5237, %f5097, %f5097;
	add.f32 	%f5101, %f1, %f5236;
	fma.rn.f32 	%f5102, %f5237, %f5098, %f2;
	mul.f32 	%f5103, %f5101, %f5101;
	mul.f32 	%f5104, %f5102, %f5102;
	add.f32 	%f5238, %f5103, %f5104;
	setp.gt.f32 	%p11, %f5238, 0f40800000;
	@%p11 bra 	$L__BB0_1360;
	sub.f32 	%f5239, %f5103, %f5104;
	add.f32 	%f5240, %f5101, %f5101;
	add.f32 	%f5105, %f1, %f5239;
	fma.rn.f32 	%f5106, %f5240, %f5102, %f2;
	mul.f32 	%f5107, %f5105, %f5105;
	mul.f32 	%f5108, %f5106, %f5106;
	add.f32 	%f5241, %f5107, %f5108;
	setp.gt.f32 	%p12, %f5241, 0f40800000;
	@%p12 bra 	$L__BB0_1359;
	sub.f32 	%f5242, %f5107, %f5108;
	add.f32 	%f5243, %f5105, %f5105;
	add.f32 	%f5109, %f1, %f5242;
	fma.rn.f32 	%f5110, %f5243, %f5106, %f2;
	mul.f32 	%f5111, %f5109, %f5109;
	mul.f32 	%f5112, %f5110, %f5110;
	add.f32 	%f5244, %f5111, %f5112;
	setp.gt.f32 	%p13, %f5244, 0f40800000;
	@%p13 bra 	$L__BB0_1358;
	sub.f32 	%f5245, %f5111, %f5112;
	add.f32 	%f5246, %f5109, %f5109;
	add.f32 	%f5113, %f1, %f5245;
	fma.rn.f32 	%f5114, %f5246, %f5110, %f2;
	mul.f32 	%f5115, %f5113, %f5113;
	mul.f32 	%f5116, %f5114, %f5114;
	add.f32 	%f5247, %f5115, %f5116;
	setp.gt.f32 	%p14, %f5247, 0f40800000;
	@%p14 bra 	$L__BB0_1357;
	sub.f32 	%f5248, %f5115, %f5116;
	add.f32 	%f5249, %f5113, %f5113;
	add.f32 	%f5117, %f1, %f5248;
	fma.rn.f32 	%f5118, %f5249, %f5114, %f2;
	mul.f32 	%f5119, %f5117, %f5117;
	mul.f32 	%f5120, %f5118, %f5118;
	add.f32 	%f5250, %f5119, %f5120;
	setp.gt.f32 	%p15, %f5250, 0f40800000;
	@%p15 bra 	$L__BB0_1356;
	sub.f32 	%f5251, %f5119, %f5120;
	add.f32 	%f5252, %f5117, %f5117;
	add.f32 	%f5121, %f1, %f5251;
	fma.rn.f32 	%f5122, %f5252, %f5118, %f2;
	mul.f32 	%f5123, %f5121, %f5121;
	mul.f32 	%f5124, %f5122, %f5122;
	add.f32 	%f5253, %f5123, %f5124;
	setp.gt.f32 	%p16, %f5253, 0f40800000;
	@%p16 bra 	$L__BB0_1355;
	sub.f32 	%f5254, %f5123, %f5124;
	add.f32 	%f5255, %f5121, %f5121;
	add.f32 	%f5125, %f1, %f5254;
	fma.rn.f32 	%f5126, %f5255, %f5122, %f2;
	mul.f32 	%f5127, %f5125, %f5125;
	mul.f32 	%f5128, %f5126, %f5126;
	add.f32 	%f5256, %f5127, %f5128;
	setp.gt.f32 	%p17, %f5256, 0f40800000;
	@%p17 bra 	$L__BB0_1354;
	sub.f32 	%f5257, %f5127, %f5128;
	add.f32 	%f5258, %f5125, %f5125;
	add.f32 	%f5129, %f1, %f5257;
	fma.rn.f32 	%f5130, %f5258, %f5126, %f2;
	mul.f32 	%f5131, %f5129, %f5129;
	mul.f32 	%f5132, %f5130, %f5130;
	add.f32 	%f5259, %f5131, %f5132;
	setp.gt.f32 	%p18, %f5259, 0f40800000;
	@%p18 bra 	$L__BB0_1353;
	sub.f32 	%f5260, %f5131, %f5132;
	add.f32 	%f5261, %f5129, %f5129;
	add.f32 	%f5133, %f1, %f5260;
	fma.rn.f32 	%f5134, %f5261, %f5130, %f2;
	mul.f32 	%f5135, %f5133, %f5133;
	mul.f32 	%f5136, %f5134, %f5134;
	add.f32 	%f5262, %f5135, %f5136;
	setp.gt.f32 	%p19, %f5262, 0f40800000;
	@%p19 bra 	$L__BB0_1352;
	sub.f32 	%f5263, %f5135, %f5136;
	add.f32 	%f5264, %f5133, %f5133;
	add.f32 	%f5137, %f1, %f5263;
	fma.rn.f32 	%f5138, %f5264, %f5134, %f2;
	mul.f32 	%f5139, %f5137, %f5137;
	mul.f32 	%f5140, %f5138, %f5138;
	add.f32 	%f5265, %f5139, %f5140;
	setp.gt.f32 	%p20, %f5265, 0f40800000;
	@%p20 bra 	$L__BB0_1351;
	sub.f32 	%f5266, %f5139, %f5140;
	add.f32 	%f5267, %f5137, %f5137;
	add.f32 	%f5141, %f1, %f5266;
	fma.rn.f32 	%f5142, %f5267, %f5138, %f2;
	mul.f32 	%f5143, %f5141, %f5141;
	mul.f32 	%f5144, %f5142, %f5142;
	add.f32 	%f5268, %f5143, %f5144;
	setp.gt.f32 	%p21, %f5268, 0f40800000;
	@%p21 bra 	$L__BB0_1350;
	sub.f32 	%f5269, %f5143, %f5144;
	add.f32 	%f5270, %f5141, %f5141;
	add.f32 	%f5145, %f1, %f5269;
	fma.rn.f32 	%f5146, %f5270, %f5142, %f2;
	mul.f32 	%f5147, %f5145, %f5145;
	mul.f32 	%f5148, %f5146, %f5146;
	add.f32 	%f5271, %f5147, %f5148;
	setp.gt.f32 	%p22, %f5271, 0f40800000;
	@%p22 bra 	$L__BB0_1349;
	sub.f32 	%f5272, %f5147, %f5148;
	add.f32 	%f5273, %f5145, %f5145;
	add.f32 	%f5149, %f1, %f5272;
	fma.rn.f32 	%f5150, %f5273, %f5146, %f2;
	mul.f32 	%f5151, %f5149, %f5149;
	mul.f32 	%f5152, %f5150, %f5150;
	add.f32 	%f5274, %f5151, %f5152;
	setp.gt.f32 	%p23, %f5274, 0f40800000;
	@%p23 bra 	$L__BB0_1348;
	sub.f32 	%f5275, %f5151, %f5152;
	add.f32 	%f5276, %f5149, %f5149;
	add.f32 	%f5153, %f1, %f5275;
	fma.rn.f32 	%f5154, %f5276, %f5150, %f2;
	mul.f32 	%f5155, %f5153, %f5153;
	mul.f32 	%f5156, %f5154, %f5154;
	add.f32 	%f5277, %f5155, %f5156;
	setp.gt.f32 	%p24, %f5277, 0f40800000;
	@%p24 bra 	$L__BB0_1347;
	sub.f32 	%f5278, %f5155, %f5156;
	add.f32 	%f5279, %f5153, %f5153;
	add.f32 	%f5157, %f1, %f5278;
	fma.rn.f32 	%f5158, %f5279, %f5154, %f2;
	mul.f32 	%f5159, %f5157, %f5157;
	mul.f32 	%f5160, %f5158, %f5158;
	add.f32 	%f5280, %f5159, %f5160;
	setp.gt.f32 	%p25, %f5280, 0f40800000;
	@%p25 bra 	$L__BB0_1346;
	sub.f32 	%f5281, %f5159, %f5160;
	add.f32 	%f5282, %f5157, %f5157;
	add.f32 	%f5161, %f1, %f5281;
	fma.rn.f32 	%f5162, %f5282, %f5158, %f2;
	mul.f32 	%f5163, %f5161, %f5161;
	mul.f32 	%f5164, %f5162, %f5162;
	add.f32 	%f5283, %f5163, %f5164;
	setp.gt.f32 	%p26, %f5283, 0f40800000;
	@%p26 bra 	$L__BB0_1345;
	sub.f32 	%f5284, %f5163, %f5164;
	add.f32 	%f5285, %f5161, %f5161;
	add.f32 	%f5165, %f1, %f5284;
	fma.rn.f32 	%f5166, %f5285, %f5162, %f2;
	mul.f32 	%f5167, %f5165, %f5165;
	mul.f32 	%f5168, %f5166, %f5166;
	add.f32 	%f5286, %f5167, %f5168;
	setp.gt.f32 	%p27, %f5286, 0f40800000;
	@%p27 bra 	$L__BB0_1344;
	sub.f32 	%f5287, %f5167, %f5168;
	add.f32 	%f5288, %f5165, %f5165;
	add.f32 	%f5169, %f1, %f5287;
	fma.rn.f32 	%f5170, %f5288, %f5166, %f2;
	mul.f32 	%f5171, %f5169, %f5169;
	mul.f32 	%f5172, %f5170, %f5170;
	add.f32 	%f5289, %f5171, %f5172;
	setp.gt.f32 	%p28, %f5289, 0f40800000;
	@%p28 bra 	$L__BB0_1343;
	sub.f32 	%f5290, %f5171, %f5172;
	add.f32 	%f5291, %f5169, %f5169;
	add.f32 	%f5173, %f1, %f5290;
	fma.rn.f32 	%f5174, %f5291, %f5170, %f2;
	mul.f32 	%f5175, %f5173, %f5173;
	mul.f32 	%f5176, %f5174, %f5174;
	add.f32 	%f5292, %f5175, %f5176;
	setp.gt.f32 	%p29, %f5292, 0f40800000;
	@%p29 bra 	$L__BB0_1342;
	sub.f32 	%f5293, %f5175, %f5176;
	add.f32 	%f5294, %f5173, %f5173;
	add.f32 	%f5177, %f1, %f5293;
	fma.rn.f32 	%f5178, %f5294, %f5174, %f2;
	mul.f32 	%f5179, %f5177, %f5177;
	mul.f32 	%f5180, %f5178, %f5178;
	add.f32 	%f5295, %f5179, %f5180;
	setp.gt.f32 	%p30, %f5295, 0f40800000;
	@%p30 bra 	$L__BB0_1341;
	sub.f32 	%f5296, %f5179, %f5180;
	add.f32 	%f5297, %f5177, %f5177;
	add.f32 	%f5181, %f1, %f5296;
	fma.rn.f32 	%f5182, %f5297, %f5178, %f2;
	mul.f32 	%f5183, %f5181, %f5181;
	mul.f32 	%f5184, %f5182, %f5182;
	add.f32 	%f5298, %f5183, %f5184;
	setp.gt.f32 	%p31, %f5298, 0f40800000;
	@%p31 bra 	$L__BB0_1340;
	sub.f32 	%f5299, %f5183, %f5184;
	add.f32 	%f5300, %f5181, %f5181;
	add.f32 	%f5185, %f1, %f5299;
	fma.rn.f32 	%f5186, %f5300, %f5182, %f2;
	mul.f32 	%f5187, %f5185, %f5185;
	mul.f32 	%f5188, %f5186, %f5186;
	add.f32 	%f5301, %f5187, %f5188;
	setp.gt.f32 	%p32, %f5301, 0f40800000;
	@%p32 bra 	$L__BB0_1339;
	sub.f32 	%f5302, %f5187, %f5188;
	add.f32 	%f5303, %f5185, %f5185;
	add.f32 	%f5189, %f1, %f5302;
	fma.rn.f32 	%f5190, %f5303, %f5186, %f2;
	mul.f32 	%f5191, %f5189, %f5189;
	mul.f32 	%f5192, %f5190, %f5190;
	add.f32 	%f5304, %f5191, %f5192;
	setp.gt.f32 	%p33, %f5304, 0f40800000;
	@%p33 bra 	$L__BB0_1338;
	sub.f32 	%f5305, %f5191, %f5192;
	add.f32 	%f5306, %f5189, %f5189;
	add.f32 	%f5193, %f1, %f5305;
	fma.rn.f32 	%f5194, %f5306, %f5190, %f2;
	mul.f32 	%f5195, %f5193, %f5193;
	mul.f32 	%f5196, %f5194, %f5194;
	add.f32 	%f5307, %f5195, %f5196;
	setp.gt.f32 	%p34, %f5307, 0f40800000;
	@%p34 bra 	$L__BB0_1337;
	sub.f32 	%f5308, %f5195, %f5196;
	add.f32 	%f5309, %f5193, %f5193;
	add.f32 	%f5197, %f1, %f5308;
	fma.rn.f32 	%f5198, %f5309, %f5194, %f2;
	mul.f32 	%f5199, %f5197, %f5197;
	mul.f32 	%f5200, %f5198, %f5198;
	add.f32 	%f5310, %f5199, %f5200;
	setp.gt.f32 	%p35, %f5310, 0f40800000;
	@%p35 bra 	$L__BB0_1336;
	sub.f32 	%f5311, %f5199, %f5200;
	add.f32 	%f5312, %f5197, %f5197;
	add.f32 	%f5201, %f1, %f5311;
	fma.rn.f32 	%f5202, %f5312, %f5198, %f2;
	mul.f32 	%f5203, %f5201, %f5201;
	mul.f32 	%f5204, %f5202, %f5202;
	add.f32 	%f5313, %f5203, %f5204;
	setp.gt.f32 	%p36, %f5313, 0f40800000;
	@%p36 bra 	$L__BB0_1335;
	sub.f32 	%f5314, %f5203, %f5204;
	add.f32 	%f5315, %f5201, %f5201;
	add.f32 	%f5205, %f1, %f5314;
	fma.rn.f32 	%f5206, %f5315, %f5202, %f2;
	mul.f32 	%f5207, %f5205, %f5205;
	mul.f32 	%f5208, %f5206, %f5206;
	add.f32 	%f5316, %f5207, %f5208;
	setp.gt.f32 	%p37, %f5316, 0f40800000;
	@%p37 bra 	$L__BB0_1334;
	sub.f32 	%f5317, %f5207, %f5208;
	add.f32 	%f5318, %f5205, %f5205;
	add.f32 	%f9143, %f1, %f5317;
	fma.rn.f32 	%f9142, %f5318, %f5206, %f2;
	add.s32 	%r4, %r4, 32;
	setp.eq.s32 	%p38, %r4, 100000;
	mov.b32 	%r1332, 100000;
	@%p38 bra 	$L__BB0_1365;
	bra.uni 	$L__BB0_10;
$L__BB0_43:
	mul.f32 	%f3, %f1, %f1;
	mul.f32 	%f4, %f2, %f2;
	add.f32 	%f8368, %f3, %f4;
	setp.gt.f32 	%p1056, %f8368, 0f40800000;
	mov.b32 	%r1332, 0;
	@%p1056 bra 	$L__BB0_1365;
	sub.f32 	%f8369, %f3, %f4;
	add.f32 	%f8370, %f1, %f1;
	add.f32 	%f5, %f1, %f8369;
	fma.rn.f32 	%f6, %f8370, %f2, %f2;
	mul.f32 	%f7, %f5, %f5;
	mul.f32 	%f8, %f6, %f6;
	add.f32 	%f8371, %f7, %f8;
	setp.gt.f32 	%p1057, %f8371, 0f40800000;
	mov.b32 	%r1332, 1;
	@%p1057 bra 	$L__BB0_1365;
	sub.f32 	%f8372, %f7, %f8;
	add.f32 	%f8373, %f5, %f5;
	add.f32 	%f9, %f1, %f8372;
	fma.rn.f32 	%f10, %f8373, %f6, %f2;
	mul.f32 	%f11, %f9, %f9;
	mul.f32 	%f12, %f10, %f10;
	add.f32 	%f8374, %f11, %f12;
	setp.gt.f32 	%p1058, %f8374, 0f40800000;
	mov.b32 	%r1332, 2;
	@%p1058 bra 	$L__BB0_1365;
	sub.f32 	%f8375, %f11, %f12;
	add.f32 	%f8376, %f9, %f9;
	add.f32 	%f13, %f1, %f8375;
	fma.rn.f32 	%f14, %f8376, %f10, %f2;
	mul.f32 	%f15, %f13, %f13;
	mul.f32 	%f16, %f14, %f14;
	add.f32 	%f8377, %f15, %f16;
	setp.gt.f32 	%p1059, %f8377, 0f40800000;
	mov.b32 	%r1332, 3;
	@%p1059 bra 	$L__BB0_1365;
	sub.f32 	%f8378, %f15, %f16;
	add.f32 	%f8379, %f13, %f13;
	add.f32 	%f17, %f1, %f8378;
	fma.rn.f32 	%f18, %f8379, %f14, %f2;
	mul.f32 	%f19, %f17, %f17;
	mul.f32 	%f20, %f18, %f18;
	add.f32 	%f8380, %f19, %f20;
	setp.gt.f32 	%p1060, %f8380, 0f40800000;
	mov.b32 	%r1332, 4;
	@%p1060 bra 	$L__BB0_1365;
	sub.f32 	%f8381, %f19, %f20;
	add.f32 	%f8382, %f17, %f17;
	add.f32 	%f21, %f1, %f8381;
	fma.rn.f32 	%f22, %f8382, %f18, %f2;
	mul.f32 	%f23, %f21, %f21;
	mul.f32 	%f24, %f22, %f22;
	add.f32 	%f8383, %f23, %f24;
	setp.gt.f32 	%p1061, %f8383, 0f40800000;
	mov.b32 	%r1332, 5;
	@%p1061 bra 	$L__BB0_1365;
	sub.f32 	%f8384, %f23, %f24;
	add.f32 	%f8385, %f21, %f21;
	add.f32 	%f25, %f1, %f8384;
	fma.rn.f32 	%f26, %f8385, %f22, %f2;
	mul.f32 	%f27, %f25, %f25;
	mul.f32 	%f28, %f26, %f26;
	add.f32 	%f8386, %f27, %f28;
	setp.gt.f32 	%p1062, %f8386, 0f40800000;
	mov.b32 	%r1332, 6;
	@%p1062 bra 	$L__BB0_1365;
	sub.f32 	%f8387, %f27, %f28;
	add.f32 	%f8388, %f25, %f25;
	add.f32 	%f29, %f1, %f8387;
	fma.rn.f32 	%f30, %f8388, %f26, %f2;
	mul.f32 	%f31, %f29, %f29;
	mul.f32 	%f32, %f30, %f30;
	add.f32 	%f8389, %f31, %f32;
	setp.gt.f32 	%p1063, %f8389, 0f40800000;
	mov.b32 	%r1332, 7;
	@%p1063 bra 	$L__BB0_1365;
	sub.f32 	%f8390, %f31, %f32;
	add.f32 	%f8391, %f29, %f29;
	add.f32 	%f33, %f1, %f8390;
	fma.rn.f32 	%f34, %f8391, %f30, %f2;
	mul.f32 	%f35, %f33, %f33;
	mul.f32 	%f36, %f34, %f34;
	add.f32 	%f8392, %f35, %f36;
	setp.gt.f32 	%p1064, %f8392, 0f40800000;
	mov.b32 	%r1332, 8;
	@%p1064 bra 	$L__BB0_1365;
	sub.f32 	%f8393, %f35, %f36;
	add.f32 	%f8394, %f33, %f33;
	add.f32 	%f37, %f1, %f8393;
	fma.rn.f32 	%f38, %f8394, %f34, %f2;
	mul.f32 	%f39, %f37, %f37;
	mul.f32 	%f40, %f38, %f38;
	add.f32 	%f8395, %f39, %f40;
	setp.gt.f32 	%p1065, %f8395, 0f40800000;
	mov.b32 	%r1332, 9;
	@%p1065 bra 	$L__BB0_1365;
	sub.f32 	%f8396, %f39, %f40;
	add.f32 	%f8397, %f37, %f37;
	add.f32 	%f41, %f1, %f8396;
	fma.rn.f32 	%f42, %f8397, %f38, %f2;
	mul.f32 	%f43, %f41, %f41;
	mul.f32 	%f44, %f42, %f42;
	add.f32 	%f8398, %f43, %f44;
	setp.gt.f32 	%p1066, %f8398, 0f40800000;
	mov.b32 	%r1332, 10;
	@%p1066 bra 	$L__BB0_1365;
	sub.f32 	%f8399, %f43, %f44;
	add.f32 	%f8400, %f41, %f41;
	add.f32 	%f45, %f1, %f8399;
	fma.rn.f32 	%f46, %f8400, %f42, %f2;
	mul.f32 	%f47, %f45, %f45;
	mul.f32 	%f48, %f46, %f46;
	add.f32 	%f8401, %f47, %f48;
	setp.gt.f32 	%p1067, %f8401, 0f40800000;
	mov.b32 	%r1332, 11;
	@%p1067 bra 	$L__BB0_1365;
	sub.f32 	%f8402, %f47, %f48;
	add.f32 	%f8403, %f45, %f45;
	add.f32 	%f49, %f1, %f8402;
	fma.rn.f32 	%f50, %f8403, %f46, %f2;
	mul.f32 	%f51, %f49, %f49;
	mul.f32 	%f52, %f50, %f50;
	add.f32 	%f8404, %f51, %f52;
	setp.gt.f32 	%p1068, %f8404, 0f40800000;
	mov.b32 	%r1332, 12;
	@%p1068 bra 	$L__BB0_1365;
	sub.f32 	%f8405, %f51, %f52;
	add.f32 	%f8406, %f49, %f49;
	add.f32 	%f53, %f1, %f8405;
	fma.rn.f32 	%f54, %f8406, %f50, %f2;
	mul.f32 	%f55, %f53, %f53;
	mul.f32 	%f56, %f54, %f54;
	add.f32 	%f8407, %f55, %f56;
	setp.gt.f32 	%p1069, %f8407, 0f40800000;
	mov.b32 	%r1332, 13;
	@%p1069 bra 	$L__BB0_1365;
	sub.f32 	%f8408, %f55, %f56;
	add.f32 	%f8409, %f53, %f53;
	add.f32 	%f57, %f1, %f8408;
	fma.rn.f32 	%f58, %f8409, %f54, %f2;
	mul.f32 	%f59, %f57, %f57;
	mul.f32 	%f60, %f58, %f58;
	add.f32 	%f8410, %f59, %f60;
	setp.gt.f32 	%p1070, %f8410, 0f40800000;
	mov.b32 	%r1332, 14;
	@%p1070 bra 	$L__BB0_1365;
	sub.f32 	%f8411, %f59, %f60;
	add.f32 	%f8412, %f57, %f57;
	add.f32 	%f61, %f1, %f8411;
	fma.rn.f32 	%f62, %f8412, %f58, %f2;
	mul.f32 	%f63, %f61, %f61;
	mul.f32 	%f64, %f62, %f62;
	add.f32 	%f8413, %f63, %f64;
	setp.gt.f32 	%p1071, %f8413, 0f40800000;
	mov.b32 	%r1332, 15;
	@%p1071 bra 	$L__BB0_1365;
	sub.f32 	%f8414, %f63, %f64;
	add.f32 	%f8415, %f61, %f61;
	add.f32 	%f65, %f1, %f8414;
	fma.rn.f32 	%f66, %f8415, %f62, %f2;
	mul.f32 	%f67, %f65, %f65;
	mul.f32 	%f68, %f66, %f66;
	add.f32 	%f8416, %f67, %f68;
	setp.gt.f32 	%p1072, %f8416, 0f40800000;
	mov.b32 	%r1332, 16;
	@%p1072 bra 	$L__BB0_1365;
	sub.f32 	%f8417, %f67, %f68;
	add.f32 	%f8418, %f65, %f65;
	add.f32 	%f69, %f1, %f8417;
	fma.rn.f32 	%f70, %f8418, %f66, %f2;
	mul.f32 	%f71, %f69, %f69;
	mul.f32 	%f72, %f70, %f70;
	add.f32 	%f8419, %f71, %f72;
	setp.gt.f32 	%p1073, %f8419, 0f40800000;
	mov.b32 	%r1332, 17;
	@%p1073 bra 	$L__BB0_1365;
	sub.f32 	%f8420, %f71, %f72;
	add.f32 	%f8421, %f69, %f69;
	add.f32 	%f73, %f1, %f8420;
	fma.rn.f32 	%f74, %f8421, %f70, %f2;
	mul.f32 	%f75, %f73, %f73;
	mul.f32 	%f76, %f74, %f74;
	add.f32 	%f8422, %f75, %f76;
	setp.gt.f32 	%p1074, %f8422, 0f40800000;
	mov.b32 	%r1332, 18;
	@%p1074 bra 	$L__BB0_1365;
	sub.f32 	%f8423, %f75, %f76;
	add.f32 	%f8424, %f73, %f73;
	add.f32 	%f77, %f1, %f8423;
	fma.rn.f32 	%f78, %f8424, %f74, %f2;
	mul.f32 	%f79, %f77, %f77;
	mul.f32 	%f80, %f78, %f78;
	add.f32 	%f8425, %f79, %f80;
	setp.gt.f32 	%p1075, %f8425, 0f40800000;
	mov.b32 	%r1332, 19;
	@%p1075 bra 	$L__BB0_1365;
	sub.f32 	%f8426, %f79, %f80;
	add.f32 	%f8427, %f77, %f77;
	add.f32 	%f81, %f1, %f8426;
	fma.rn.f32 	%f82, %f8427, %f78, %f2;
	mul.f32 	%f83, %f81, %f81;
	mul.f32 	%f84, %f82, %f82;
	add.f32 	%f8428, %f83, %f84;
	setp.gt.f32 	%p1076, %f8428, 0f40800000;
	mov.b32 	%r1332, 20;
	@%p1076 bra 	$L__BB0_1365;
	sub.f32 	%f8429, %f83, %f84;
	add.f32 	%f8430, %f81, %f81;
	add.f32 	%f85, %f1, %f8429;
	fma.rn.f32 	%f86, %f8430, %f82, %f2;
	mul.f32 	%f87, %f85, %f85;
	mul.f32 	%f88, %f86, %f86;
	add.f32 	%f8431, %f87, %f88;
	setp.gt.f32 	%p1077, %f8431, 0f40800000;
	mov.b32 	%r1332, 21;
	@%p1077 bra 	$L__BB0_1365;
	sub.f32 	%f8432, %f87, %f88;
	add.f32 	%f8433, %f85, %f85;
	add.f32 	%f89, %f1, %f8432;
	fma.rn.f32 	%f90, %f8433, %f86, %f2;
	mul.f32 	%f91, %f89, %f89;
	mul.f32 	%f92, %f90, %f90;
	add.f32 	%f8434, %f91, %f92;
	setp.gt.f32 	%p1078, %f8434, 0f40800000;
	mov.b32 	%r1332, 22;
	@%p1078 bra 	$L__BB0_1365;
	sub.f32 	%f8435, %f91, %f92;
	add.f32 	%f8436, %f89, %f89;
	add.f32 	%f93, %f1, %f8435;
	fma.rn.f32 	%f94, %f8436, %f90, %f2;
	mul.f32 	%f95, %f93, %f93;
	mul.f32 	%f96, %f94, %f94;
	add.f32 	%f8437, %f95, %f96;
	setp.gt.f32 	%p1079, %f8437, 0f40800000;
	mov.b32 	%r1332, 23;
	@%p1079 bra 	$L__BB0_1365;
	sub.f32 	%f8438, %f95, %f96;
	add.f32 	%f8439, %f93, %f93;
	add.f32 	%f97, %f1, %f8438;
	fma.rn.f32 	%f98, %f8439, %f94, %f2;
	mul.f32 	%f99, %f97, %f97;
	mul.f32 	%f100, %f98, %f98;
	add.f32 	%f8440, %f99, %f100;
	setp.gt.f32 	%p1080, %f8440, 0f40800000;
	mov.b32 	%r1332, 24;
	@%p1080 bra 	$L__BB0_1365;
	sub.f32 	%f8441, %f99, %f100;
	add.f32 	%f8442, %f97, %f97;
	add.f32 	%f101, %f1, %f8441;
	fma.rn.f32 	%f102, %f8442, %f98, %f2;
	mul.f32 	%f103, %f101, %f101;
	mul.f32 	%f104, %f102, %f102;
	add.f32 	%f8443, %f103, %f104;
	setp.gt.f32 	%p1081, %f8443, 0f40800000;
	mov.b32 	%r1332, 25;
	@%p1081 bra 	$L__BB0_1365;
	sub.f32 	%f8444, %f103, %f104;
	add.f32 	%f8445, %f101, %f101;
	add.f32 	%f105, %f1, %f8444;
	fma.rn.f32 	%f106, %f8445, %f102, %f2;
	mul.f32 	%f107, %f105, %f105;
	mul.f32 	%f108, %f106, %f106;
	add.f32 	%f8446, %f107, %f108;
	setp.gt.f32 	%p1082, %f8446, 0f40800000;
	mov.b32 	%r1332, 26;
	@%p1082 bra 	$L__BB0_1365;
	sub.f32 	%f8447, %f107, %f108;
	add.f32 	%f8448, %f105, %f105;
	add.f32 	%f109, %f1, %f8447;
	fma.rn.f32 	%f110, %f8448, %f106, %f2;
	mul.f32 	%f111, %f109, %f109;
	mul.f32 	%f112, %f110, %f110;
	add.f32 	%f8449, %f111, %f112;
	setp.gt.f32 	%p1083, %f8449, 0f40800000;
	mov.b32 	%r1332, 27;
	@%p1083 bra 	$L__BB0_1365;
	sub.f32 	%f8450, %f111, %f112;
	add.f32 	%f8451, %f109, %f109;
	add.f32 	%f113, %f1, %f8450;
	fma.rn.f32 	%f114, %f8451, %f110, %f2;
	mul.f32 	%f115, %f113, %f113;
	mul.f32 	%f116, %f114, %f114;
	add.f32 	%f8452, %f115, %f116;
	setp.gt.f32 	%p1084, %f8452, 0f40800000;
	mov.b32 	%r1332, 28;
	@%p1084 bra 	$L__BB0_1365;
	sub.f32 	%f8453, %f115, %f116;
	add.f32 	%f8454, %f113, %f113;
	add.f32 	%f117, %f1, %f8453;
	fma.rn.f32 	%f118, %f8454, %f114, %f2;
	mul.f32 	%f119, %f117, %f117;
	mul.f32 	%f120, %f118, %f118;
	add.f32 	%f8455, %f119, %f120;
	setp.gt.f32 	%p1085, %f8455, 0f40800000;
	mov.b32 	%r1332, 29;
	@%p1085 bra 	$L__BB0_1365;
	sub.f32 	%f8456, %f119, %f120;
	add.f32 	%f8457, %f117, %f117;
	add.f32 	%f121, %f1, %f8456;
	fma.rn.f32 	%f122, %f8457, %f118, %f2;
	mul.f32 	%f123, %f121, %f121;
	mul.f32 	%f124, %f122, %f122;
	add.f32 	%f8458, %f123, %f124;
	setp.gt.f32 	%p1086, %f8458, 0f40800000;
	mov.b32 	%r1332, 30;
	@%p1086 bra 	$L__BB0_1365;
	sub.f32 	%f8459, %f123, %f124;
	add.f32 	%f8460, %f121, %f121;
	add.f32 	%f125, %f1, %f8459;
	fma.rn.f32 	%f126, %f8460, %f122, %f2;
	mul.f32 	%f127, %f125, %f125;
	mul.f32 	%f128, %f126, %f126;
	add.f32 	%f8461, %f127, %f128;
	setp.gt.f32 	%p1087, %f8461, 0f40800000;
	mov.b32 	%r1332, 31;
	@%p1087 bra 	$L__BB0_1365;
	sub.f32 	%f8462, %f127, %f128;
	add.f32 	%f8463, %f125, %f125;
	add.f32 	%f129, %f1, %f8462;
	fma.rn.f32 	%f130, %f8463, %f126, %f2;
	mul.f32 	%f131, %f129, %f129;
	mul.f32 	%f132, %f130, %f130;
	add.f32 	%f8464, %f131, %f132;
	setp.gt.f32 	%p1088, %f8464, 0f40800000;
	mov.b32 	%r1332, 32;
	@%p1088 bra 	$L__BB0_1365;
	sub.f32 	%f8465, %f131, %f132;
	add.f32 	%f8466, %f129, %f129;
	add.f32 	%f133, %f1, %f8465;
	fma.rn.f32 	%f134, %f8466, %f130, %f2;
	mul.f32 	%f135, %f133, %f133;
	mul.f32 	%f136, %f134, %f134;
	add.f32 	%f8467, %f135, %f136;
	setp.gt.f32 	%p1089, %f8467, 0f40800000;
	mov.b32 	%r1332, 33;
	@%p1089 bra 	$L__BB0_1365;
	sub.f32 	%f8468, %f135, %f136;
	add.f32 	%f8469, %f133, %f133;
	add.f32 	%f137, %f1, %f8468;
	fma.rn.f32 	%f138, %f8469, %f134, %f2;
	mul.f32 	%f139, %f137, %f137;
	mul.f32 	%f140, %f138, %f138;
	add.f32 	%f8470, %f139, %f140;
	setp.gt.f32 	%p1090, %f8470, 0f40800000;
	mov.b32 	%r1332, 34;
	@%p1090 bra 	$L__BB0_1365;
	sub.f32 	%f8471, %f139, %f140;
	add.f32 	%f8472, %f137, %f137;
	add.f32 	%f141, %f1, %f8471;
	fma.rn.f32 	%f142, %f8472, %f138, %f2;
	mul.f32 	%f143, %f141, %f141;
	mul.f32 	%f144, %f142, %f142;
	add.f32 	%f8473, %f143, %f144;
	setp.gt.f32 	%p1091, %f8473, 0f40800000;
	mov.b32 	%r1332, 35;
	@%p1091 bra 	$L__BB0_1365;
	sub.f32 	%f8474, %f143, %f144;
	add.f32 	%f8475, %f141, %f141;
	add.f32 	%f145, %f1, %f8474;
	fma.rn.f32 	%f146, %f8475, %f142, %f2;
	mul.f32 	%f147, %f145, %f145;
	mul.f32 	%f148, %f146, %f146;
	add.f32 	%f8476, %f147, %f148;
	setp.gt.f32 	%p1092, %f8476, 0f40800000;
	mov.b32 	%r1332, 36;
	@%p1092 bra 	$L__BB0_1365;
	sub.f32 	%f8477, %f147, %f148;
	add.f32 	%f8478, %f145, %f145;
	add.f32 	%f149, %f1, %f8477;
	fma.rn.f32 	%f150, %f8478, %f146, %f2;
	mul.f32 	%f151, %f149, %f149;
	mul.f32 	%f152, %f150, %f150;
	add.f32 	%f8479, %f151, %f152;
	setp.gt.f32 	%p1093, %f8479, 0f40800000;
	mov.b32 	%r1332, 37;
	@%p1093 bra 	$L__BB0_1365;
	sub.f32 	%f8480, %f151, %f152;
	add.f32 	%f8481, %f149, %f149;
	add.f32 	%f153, %f1, %f8480;
	fma.rn.f32 	%f154, %f8481, %f150, %f2;
	mul.f32 	%f155, %f153, %f153;
	mul.f32 	%f156, %f154, %f154;
	add.f32 	%f8482, %f155, %f156;
	setp.gt.f32 	%p1094, %f8482, 0f40800000;
	mov.b32 	%r1332, 38;
	@%p1094 bra 	$L__BB0_1365;
	sub.f32 	%f8483, %f155, %f156;
	add.f32 	%f8484, %f153, %f153;
	add.f32 	%f157, %f1, %f8483;
	fma.rn.f32 	%f158, %f8484, %f154, %f2;
	mul.f32 	%f159, %f157, %f157;
	mul.f32 	%f160, %f158, %f158;
	add.f32 	%f8485, %f159, %f160;
	setp.gt.f32 	%p1095, %f8485, 0f40800000;
	mov.b32 	%r1332, 39;
	@%p1095 bra 	$L__BB0_1365;
	sub.f32 	%f8486, %f159, %f160;
	add.f32 	%f8487, %f157, %f157;
	add.f32 	%f161, %f1, %f8486;
	fma.rn.f32 	%f162, %f8487, %f158, %f2;
	mul.f32 	%f163, %f161, %f161;
	mul.f32 	%f164, %f162, %f162;
	add.f32 	%f8488, %f163, %f164;
	setp.gt.f32 	%p1096, %f8488, 0f40800000;
	mov.b32 	%r1332, 40;
	@%p1096 bra 	$L__BB0_1365;
	sub.f32 	%f8489, %f163, %f164;
	add.f32 	%f8490, %f161, %f161;
	add.f32 	%f165, %f1, %f8489;
	fma.rn.f32 	%f166, %f8490, %f162, %f2;
	mul.f32 	%f167, %f165, %f165;
	mul.f32 	%f168, %f166, %f166;
	add.f32 	%f8491, %f167, %f168;
	setp.gt.f32 	%p1097, %f8491, 0f40800000;
	mov.b32 	%r1332, 41;
	@%p1097 bra 	$L__BB0_1365;
	sub.f32 	%f8492, %f167, %f168;
	add.f32 	%f8493, %f165, %f165;
	add.f32 	%f169, %f1, %f8492;
	fma.rn.f32 	%f170, %f8493, %f166, %f2;
	mul.f32 	%f171, %f169, %f169;
	mul.f32 	%f172, %f170, %f170;
	add.f32 	%f8494, %f171, %f172;
	setp.gt.f32 	%p1098, %f8494, 0f40800000;
	mov.b32 	%r1332, 42;
	@%p1098 bra 	$L__BB0_1365;
	sub.f32 	%f8495, %f171, %f172;
	add.f32 	%f8496, %f169, %f169;
	add.f32 	%f173, %f1, %f8495;
	fma.rn.f32 	%f174, %f8496, %f170, %f2;
	mul.f32 	%f175, %f173, %f173;
	mul.f32 	%f176, %f174, %f174;
	add.f32 	%f8497, %f175, %f176;
	setp.gt.f32 	%p1099, %f8497, 0f40800000;
	mov.b32 	%r1332, 43;
	@%p1099 bra 	$L__BB0_1365;
	sub.f32 	%f8498, %f175, %f176;
	add.f32 	%f8499, %f173, %f173;
	add.f32 	%f177, %f1, %f8498;
	fma.rn.f32 	%f178, %f8499, %f174, %f2;
	mul.f32 	%f179, %f177, %f177;
	mul.f32 	%f180, %f178, %f178;
	add.f32 	%f8500, %f179, %f180;
	setp.gt.f32 	%p1100, %f8500, 0f40800000;
	mov.b32 	%r1332, 44;
	@%p1100 bra 	$L__BB0_1365;
	sub.f32 	%f8501, %f179, %f180;
	add.f32 	%f8502, %f177, %f177;
	add.f32 	%f181, %f1, %f8501;
	fma.rn.f32 	%f182, %f8502, %f178, %f2;
	mul.f32 	%f183, %f181, %f181;
	mul.f32 	%f184, %f182, %f182;
	add.f32 	%f8503, %f183, %f184;
	setp.gt.f32 	%p1101, %f8503, 0f40800000;
	mov.b32 	%r1332, 45;
	@%p1101 bra 	$L__BB0_1365;
	sub.f32 	%f8504, %f183, %f184;
	add.f32 	%f8505, %f181, %f181;
	add.f32 	%f185, %f1, %f8504;
	fma.rn.f32 	%f186, %f8505, %f182, %f2;
	mul.f32 	%f187, %f185, %f185;
	mul.f32 	%f188, %f186, %f186;
	add.f32 	%f8506, %f187, %f188;
	setp.gt.f32 	%p1102, %f8506, 0f40800000;
	mov.b32 	%r1332, 46;
	@%p1102 bra 	$L__BB0_1365;
	sub.f32 	%f8507, %f187, %f188;
	add.f32 	%f8508, %f185, %f185;
	add.f32 	%f189, %f1, %f8507;
	fma.rn.f32 	%f190, %f8508, %f186, %f2;
	mul.f32 	%f191, %f189, %f189;
	mul.f32 	%f192, %f190, %f190;
	add.f32 	%f8509, %f191, %f192;
	setp.gt.f32 	%p1103, %f8509, 0f40800000;
	mov.b32 	%r1332, 47;
	@%p1103 bra 	$L__BB0_1365;
	sub.f32 	%f8510, %f191, %f192;
	add.f32 	%f8511, %f189, %f189;
	add.f32 	%f193, %f1, %f8510;
	fma.rn.f32 	%f194, %f8511, %f190, %f2;
	mul.f32 	%f195, %f193, %f193;
	mul.f32 	%f196, %f194, %f194;
	add.f32 	%f8512, %f195, %f196;
	setp.gt.f32 	%p1104, %f8512, 0f40800000;
	mov.b32 	%r1332, 48;
	@%p1104 bra 	$L__BB0_1365;
	sub.f32 	%f8513, %f195, %f196;
	add.f32 	%f8514, %f193, %f193;
	add.f32 	%f197, %f1, %f8513;
	fma.rn.f32 	%f198, %f8514, %f194, %f2;
	mul.f32 	%f199, %f197, %f197;
	mul.f32 	%f200, %f198, %f198;
	add.f32 	%f8515, %f199, %f200;
	setp.gt.f32 	%p1105, %f8515, 0f40800000;
	mov.b32 	%r1332, 49;
	@%p1105 bra 	$L__BB0_1365;
	sub.f32 	%f8516, %f199, %f200;
	add.f32 	%f8517, %f197, %f197;
	add.f32 	%f201, %f1, %f8516;
	fma.rn.f32 	%f202, %f8517, %f198, %f2;
	mul.f32 	%f203, %f201, %f201;
	mul.f32 	%f204, %f202, %f202;
	add.f32 	%f8518, %f203, %f204;
	setp.gt.f32 	%p1106, %f8518, 0f40800000;
	mov.b32 	%r1332, 50;
	@%p1106 bra 	$L__BB0_1365;
	sub.f32 	%f8519, %f203, %f204;
	add.f32 	%f8520, %f201, %f201;
	add.f32 	%f205, %f1, %f8519;
	fma.rn.f32 	%f206, %f8520, %f202, %f2;
	mul.f32 	%f207, %f205, %f205;
	mul.f32 	%f208, %f206, %f206;
	add.f32 	%f8521, %f207, %f208;
	setp.gt.f32 	%p1107, %f8521, 0f40800000;
	mov.b32 	%r1332, 51;
	@%p1107 bra 	$L__BB0_1365;
	sub.f32 	%f8522, %f207, %f208;
	add.f32 	%f8523, %f205, %f205;
	add.f32 	%f209, %f1, %f8522;
	fma.rn.f32 	%f210, %f8523, %f206, %f2;
	mul.f32 	%f211, %f209, %f209;
	mul.f32 	%f212, %f210, %f210;
	add.f32 	%f8524, %f211, %f212;
	setp.gt.f32 	%p1108, %f8524, 0f40800000;
	mov.b32 	%r1332, 52;
	@%p1108 bra 	$L__BB0_1365;
	sub.f32 	%f8525, %f211, %f212;
	add.f32 	%f8526, %f209, %f209;
	add.f32 	%f213, %f1, %f8525;
	fma.rn.f32 	%f214, %f8526, %f210, %f2;
	mul.f32 	%f215, %f213, %f213;
	mul.f32 	%f216, %f214, %f214;
	add.f32 	%f8527, %f215, %f216;
	setp.gt.f32 	%p1109, %f8527, 0f40800000;
	mov.b32 	%r1332, 53;
	@%p1109 bra 	$L__BB0_1365;
	sub.f32 	%f8528, %f215, %f216;
	add.f32 	%f8529, %f213, %f213;
	add.f32 	%f217, %f1, %f8528;
	fma.rn.f32 	%f218, %f8529, %f214, %f2;
	mul.f32 	%f219, %f217, %f217;
	mul.f32 	%f220, %f218, %f218;
	add.f32 	%f8530, %f219, %f220;
	setp.gt.f32 	%p1110, %f8530, 0f40800000;
	mov.b32 	%r1332, 54;
	@%p1110 bra 	$L__BB0_1365;
	sub.f32 	%f8531, %f219, %f220;
	add.f32 	%f8532, %f217, %f217;
	add.f32 	%f221, %f1, %f8531;
	fma.rn.f32 	%f222, %f8532, %f218, %f2;
	mul.f32 	%f223, %f221, %f221;
	mul.f32 	%f224, %f222, %f222;
	add.f32 	%f8533, %f223, %f224;
	setp.gt.f32 	%p1111, %f8533, 0f40800000;
	mov.b32 	%r1332, 55;
	@%p1111 bra 	$L__BB0_1365;
	sub.f32 	%f8534, %f223, %f224;
	add.f32 	%f8535, %f221, %f221;
	add.f32 	%f225, %f1, %f8534;
	fma.rn.f32 	%f226, %f8535, %f222, %f2;
	mul.f32 	%f227, %f225, %f225;
	mul.f32 	%f228, %f226, %f226;
	add.f32 	%f8536, %f227, %f228;
	setp.gt.f32 	%p1112, %f8536, 0f40800000;
	mov.b32 	%r1332, 56;
	@%p1112 bra 	$L__BB0_1365;
	sub.f32 	%f8537, %f227, %f228;
	add.f32 	%f8538, %f225, %f225;
	add.f32 	%f229, %f1, %f8537;
	fma.rn.f32 	%f230, %f8538, %f226, %f2;
	mul.f32 	%f231, %f229, %f229;
	mul.f32 	%f232, %f230, %f230;
	add.f32 	%f8539, %f231, %f232;
	setp.gt.f32 	%p1113, %f8539, 0f40800000;
	mov.b32 	%r1332, 57;
	@%p1113 bra 	$L__BB0_1365;
	sub.f32 	%f8540, %f231, %f232;
	add.f32 	%f8541, %f229, %f229;
	add.f32 	%f233, %f1, %f8540;
	fma.rn.f32 	%f234, %f8541, %f230, %f2;
	mul.f32 	%f235, %f233, %f233;
	mul.f32 	%f236, %f234, %f234;
	add.f32 	%f8542, %f235, %f236;
	setp.gt.f32 	%p1114, %f8542, 0f40800000;
	mov.b32 	%r1332, 58;
	@%p1114 bra 	$L__BB0_1365;
	sub.f32 	%f8543, %f235, %f236;
	add.f32 	%f8544, %f233, %f233;
	add.f32 	%f237, %f1, %f8543;
	fma.rn.f32 	%f238, %f8544, %f234, %f2;
	mul.f32 	%f239, %f237, %f237;
	mul.f32 	%f240, %f238, %f238;
	add.f32 	%f8545, %f239, %f240;
	setp.gt.f32 	%p1115, %f8545, 0f40800000;
	mov.b32 	%r1332, 59;
	@%p1115 bra 	$L__BB0_1365;
	sub.f32 	%f8546, %f239, %f240;
	add.f32 	%f8547, %f237, %f237;
	add.f32 	%f241, %f1, %f8546;
	fma.rn.f32 	%f242, %f8547, %f238, %f2;
	mul.f32 	%f243, %f241, %f241;
	mul.f32 	%f244, %f242, %f242;
	add.f32 	%f8548, %f243, %f244;
	setp.gt.f32 	%p1116, %f8548, 0f40800000;
	mov.b32 	%r1332, 60;
	@%p1116 bra 	$L__BB0_1365;
	sub.f32 	%f8549, %f243, %f244;
	add.f32 	%f8550, %f241, %f241;
	add.f32 	%f245, %f1, %f8549;
	fma.rn.f32 	%f246, %f8550, %f242, %f2;
	mul.f32 	%f247, %f245, %f245;
	mul.f32 	%f248, %f246, %f246;
	add.f32 	%f8551, %f247, %f248;
	setp.gt.f32 	%p1117, %f8551, 0f40800000;
	mov.b32 	%r1332, 61;
	@%p1117 bra 	$L__BB0_1365;
	sub.f32 	%f8552, %f247, %f248;
	add.f32 	%f8553, %f245, %f245;
	add.f32 	%f249, %f1, %f8552;
	fma.rn.f32 	%f250, %f8553, %f246, %f2;
	mul.f32 	%f251, %f249, %f249;
	mul.f32 	%f252, %f250, %f250;
	add.f32 	%f8554, %f251, %f252;
	setp.gt.f32 	%p1118, %f8554, 0f40800000;
	mov.b32 	%r1332, 62;
	@%p1118 bra 	$L__BB0_1365;
	sub.f32 	%f8555, %f251, %f252;
	add.f32 	%f8556, %f249, %f249;
	add.f32 	%f253, %f1, %f8555;
	fma.rn.f32 	%f254, %f8556, %f250, %f2;
	mul.f32 	%f255, %f253, %f253;
	mul.f32 	%f256, %f254, %f254;
	add.f32 	%f8557, %f255, %f256;
	setp.gt.f32 	%p1119, %f8557, 0f40800000;
	mov.b32 	%r1332, 63;
	@%p1119 bra 	$L__BB0_1365;
	sub.f32 	%f8558, %f255, %f256;
	add.f32 	%f8559, %f253, %f253;
	add.f32 	%f257, %f1, %f8558;
	fma.rn.f32 	%f258, %f8559, %f254, %f2;
	mul.f32 	%f259, %f257, %f257;
	mul.f32 	%f260, %f258, %f258;
	add.f32 	%f8560, %f259, %f260;
	setp.gt.f32 	%p1120, %f8560, 0f40800000;
	mov.b32 	%r1332, 64;
	@%p1120 bra 	$L__BB0_1365;
	sub.f32 	%f8561, %f259, %f260;
	add.f32 	%f8562, %f257, %f257;
	add.f32 	%f261, %f1, %f8561;
	fma.rn.f32 	%f262, %f8562, %f258, %f2;
	mul.f32 	%f263, %f261, %f261;
	mul.f32 	%f264, %f262, %f262;
	add.f32 	%f8563, %f263, %f264;
	setp.gt.f32 	%p1121, %f8563, 0f40800000;
	mov.b32 	%r1332, 65;
	@%p1121 bra 	$L__BB0_1365;
	sub.f32 	%f8564, %f263, %f264;
	add.f32 	%f8565, %f261, %f261;
	add.f32 	%f265, %f1, %f8564;
	fma.rn.f32 	%f266, %f8565, %f262, %f2;
	mul.f32 	%f267, %f265, %f265;
	mul.f32 	%f268, %f266, %f266;
	add.f32 	%f8566, %f267, %f268;
	setp.gt.f32 	%p1122, %f8566, 0f40800000;
	mov.b32 	%r1332, 66;
	@%p1122 bra 	$L__BB0_1365;
	sub.f32 	%f8567, %f267, %f268;
	add.f32 	%f8568, %f265, %f265;
	add.f32 	%f269, %f1, %f8567;
	fma.rn.f32 	%f270, %f8568, %f266, %f2;
	mul.f32 	%f271, %f269, %f269;
	mul.f32 	%f272, %f270, %f270;
	add.f32 	%f8569, %f271, %f272;
	setp.gt.f32 	%p1123, %f8569, 0f40800000;
	mov.b32 	%r1332, 67;
	@%p1123 bra 	$L__BB0_1365;
	sub.f32 	%f8570, %f271, %f272;
	add.f32 	%f8571, %f269, %f269;
	add.f32 	%f273, %f1, %f8570;
	fma.rn.f32 	%f274, %f8571, %f270, %f2;
	mul.f32 	%f275, %f273, %f273;
	mul.f32 	%f276, %f274, %f274;
	add.f32 	%f8572, %f275, %f276;
	setp.gt.f32 	%p1124, %f8572, 0f40800000;
	mov.b32 	%r1332, 68;
	@%p1124 bra 	$L__BB0_1365;
	sub.f32 	%f8573, %f275, %f276;
	add.f32 	%f8574, %f273, %f273;
	add.f32 	%f277, %f1, %f8573;
	fma.rn.f32 	%f278, %f8574, %f274, %f2;
	mul.f32 	%f279, %f277, %f277;
	mul.f32 	%f280, %f278, %f278;
	add.f32 	%f8575, %f279, %f280;
	setp.gt.f32 	%p1125, %f8575, 0f40800000;
	mov.b32 	%r1332, 69;
	@%p1125 bra 	$L__BB0_1365;
	sub.f32 	%f8576, %f279, %f280;
	add.f32 	%f8577, %f277, %f277;
	add.f32 	%f281, %f1, %f8576;
	fma.rn.f32 	%f282, %f8577, %f278, %f2;
	mul.f32 	%f283, %f281, %f281;
	mul.f32 	%f284, %f282, %f282;
	add.f32 	%f8578, %f283, %f284;
	setp.gt.f32 	%p1126, %f8578, 0f40800000;
	mov.b32 	%r1332, 70;
	@%p1126 bra 	$L__BB0_1365;
	sub.f32 	%f8579, %f283, %f284;
	add.f32 	%f8580, %f281, %f281;
	add.f32 	%f285, %f1, %f8579;
	fma.rn.f32 	%f286, %f8580, %f282, %f2;
	mul.f32 	%f287, %f285, %f285;
	mul.f32 	%f288, %f286, %f286;
	add.f32 	%f8581, %f287, %f288;
	setp.gt.f32 	%p1127, %f8581, 0f40800000;
	mov.b32 	%r1332, 71;
	@%p1127 bra 	$L__BB0_1365;
	sub.f32 	%f8582, %f287, %f288;
	add.f32 	%f8583, %f285, %f285;
	add.f32 	%f289, %f1, %f8582;
	fma.rn.f32 	%f290, %f8583, %f286, %f2;
	mul.f32 	%f291, %f289, %f289;
	mul.f32 	%f292, %f290, %f290;
	add.f32 	%f8584, %f291, %f292;
	setp.gt.f32 	%p1128, %f8584, 0f40800000;
	mov.b32 	%r1332, 72;
	@%p1128 bra 	$L__BB0_1365;
	sub.f32 	%f8585, %f291, %f292;
	add.f32 	%f8586, %f289, %f289;
	add.f32 	%f293, %f1, %f8585;
	fma.rn.f32 	%f294, %f8586, %f290, %f2;
	mul.f32 	%f295, %f293, %f293;
	mul.f32 	%f296, %f294, %f294;
	add.f32 	%f8587, %f295, %f296;
	setp.gt.f32 	%p1129, %f8587, 0f40800000;
	mov.b32 	%r1332, 73;
	@%p1129 bra 	$L__BB0_1365;
	sub.f32 	%f8588, %f295, %f296;
	add.f32 	%f8589, %f293, %f293;
	add.f32 	%f297, %f1, %f8588;
	fma.rn.f32 	%f298, %f8589, %f294, %f2;
	mul.f32 	%f299, %f297, %f297;
	mul.f32 	%f300, %f298, %f298;
	add.f32 	%f8590, %f299, %f300;
	setp.gt.f32 	%p1130, %f8590, 0f40800000;
	mov.b32 	%r1332, 74;
	@%p1130 bra 	$L__BB0_1365;
	sub.f32 	%f8591, %f299, %f300;
	add.f32 	%f8592, %f297, %f297;
	add.f32 	%f301, %f1, %f8591;
	fma.rn.f32 	%f302, %f8592, %f298, %f2;
	mul.f32 	%f303, %f301, %f301;
	mul.f32 	%f304, %f302, %f302;
	add.f32 	%f8593, %f303, %f304;
	setp.gt.f32 	%p1131, %f8593, 0f40800000;
	mov.b32 	%r1332, 75;
	@%p1131 bra 	$L__BB0_1365;
	sub.f32 	%f8594, %f303, %f304;
	add.f32 	%f8595, %f301, %f301;
	add.f32 	%f305, %f1, %f8594;
	fma.rn.f32 	%f306, %f8595, %f302, %f2;
	mul.f32 	%f307, %f305, %f305;
	mul.f32 	%f308, %f306, %f306;
	add.f32 	%f8596, %f307, %f308;
	setp.gt.f32 	%p1132, %f8596, 0f40800000;
	mov.b32 	%r1332, 76;
	@%p1132 bra 	$L__BB0_1365;
	sub.f32 	%f8597, %f307, %f308;
	add.f32 	%f8598, %f305, %f305;
	add.f32 	%f309, %f1, %f8597;
	fma.rn.f32 	%f310, %f8598, %f306, %f2;
	mul.f32 	%f311, %f309, %f309;
	mul.f32 	%f312, %f310, %f310;
	add.f32 	%f8599, %f311, %f312;
	setp.gt.f32 	%p1133, %f8599, 0f40800000;
	mov.b32 	%r1332, 77;
	@%p1133 bra 	$L__BB0_1365;
	sub.f32 	%f8600, %f311, %f312;
	add.f32 	%f8601, %f309, %f309;
	add.f32 	%f313, %f1, %f8600;
	fma.rn.f32 	%f314, %f8601, %f310, %f2;
	mul.f32 	%f315, %f313, %f313;
	mul.f32 	%f316, %f314, %f314;
	add.f32 	%f8602, %f315, %f316;
	setp.gt.f32 	%p1134, %f8602, 0f40800000;
	mov.b32 	%r1332, 78;
	@%p1134 bra 	$L__BB0_1365;
	sub.f32 	%f8603, %f315, %f316;
	add.f32 	%f8604, %f313, %f313;
	add.f32 	%f317, %f1, %f8603;
	fma.rn.f32 	%f318, %f8604, %f314, %f2;
	mul.f32 	%f319, %f317, %f317;
	mul.f32 	%f320, %f318, %f318;
	add.f32 	%f8605, %f319, %f320;
	setp.gt.f32 	%p1135, %f8605, 0f40800000;
	mov.b32 	%r1332, 79;
	@%p1135 bra 	$L__BB0_1365;
	sub.f32 	%f8606, %f319, %f320;
	add.f32 	%f8607, %f317, %f317;
	add.f32 	%f321, %f1, %f8606;
	fma.rn.f32 	%f322, %f8607, %f318, %f2;
	mul.f32 	%f323, %f321, %f321;
	mul.f32 	%f324, %f322, %f322;
	add.f32 	%f8608, %f323, %f324;
	setp.gt.f32 	%p1136, %f8608, 0f40800000;
	mov.b32 	%r1332, 80;
	@%p1136 bra 	$L__BB0_1365;
	sub.f32 	%f8609, %f323, %f324;
	add.f32 	%f8610, %f321, %f321;
	add.f32 	%f325, %f1, %f8609;
	fma.rn.f32 	%f326, %f8610, %f322, %f2;
	mul.f32 	%f327, %f325, %f325;
	mul.f32 	%f328, %f326, %f326;
	add.f32 	%f8611, %f327, %f328;
	setp.gt.f32 	%p1137, %f8611, 0f40800000;
	mov.b32 	%r1332, 81;
	@%p1137 bra 	$L__BB0_1365;
	sub.f32 	%f8612, %f327, %f328;
	add.f32 	%f8613, %f325, %f325;
	add.f32 	%f329, %f1, %f8612;
	fma.rn.f32 	%f330, %f8613, %f326, %f2;
	mul.f32 	%f331, %f329, %f329;
	mul.f32 	%f332, %f330, %f330;
	add.f32 	%f8614, %f331, %f332;
	setp.gt.f32 	%p1138, %f8614, 0f40800000;
	mov.b32 	%r1332, 82;
	@%p1138 bra 	$L__BB0_1365;
	sub.f32 	%f8615, %f331, %f332;
	add.f32 	%f8616, %f329, %f329;
	add.f32 	%f333, %f1, %f8615;
	fma.rn.f32 	%f334, %f8616, %f330, %f2;
	mul.f32 	%f335, %f333, %f333;
	mul.f32 	%f336, %f334, %f334;
	add.f32 	%f8617, %f335, %f336;
	setp.gt.f32 	%p1139, %f8617, 0f40800000;
	mov.b32 	%r1332, 83;
	@%p1139 bra 	$L__BB0_1365;
	sub.f32 	%f8618, %f335, %f336;
	add.f32 	%f8619, %f333, %f333;
	add.f32 	%f337, %f1, %f8618;
	fma.rn.f32 	%f338, %f8619, %f334, %f2;
	mul.f32 	%f339, %f337, %f337;
	mul.f32 	%f340, %f338, %f338;
	add.f32 	%f8620, %f339, %f340;
	setp.gt.f32 	%p1140, %f8620, 0f40800000;
	mov.b32 	%r1332, 84;
	@%p1140 bra 	$L__BB0_1365;
	sub.f32 	%f8621, %f339, %f340;
	add.f32 	%f8622, %f337, %f337;
	add.f32 	%f341, %f1, %f8621;
	fma.rn.f32 	%f342, %f8622, %f338, %f2;
	mul.f32 	%f343, %f341, %f341;
	mul.f32 	%f344, %f342, %f342;
	add.f32 	%f8623, %f343, %f344;
	setp.gt.f32 	%p1141, %f8623, 0f40800000;
	mov.b32 	%r1332, 85;
	@%p1141 bra 	$L__BB0_1365;
	sub.f32 	%f8624, %f343, %f344;
	add.f32 	%f8625, %f341, %f341;
	add.f32 	%f345, %f1, %f8624;
	fma.rn.f32 	%f346, %f8625, %f342, %f2;
	mul.f32 	%f347, %f345, %f345;
	mul.f32 	%f348, %f346, %f346;
	add.f32 	%f8626, %f347, %f348;
	setp.gt.f32 	%p1142, %f8626, 0f40800000;
	mov.b32 	%r1332, 86;
	@%p1142 bra 	$L__BB0_1365;
	sub.f32 	%f8627, %f347, %f348;
	add.f32 	%f8628, %f345, %f345;
	add.f32 	%f349, %f1, %f8627;
	fma.rn.f32 	%f350, %f8628, %f346, %f2;
	mul.f32 	%f351, %f349, %f349;
	mul.f32 	%f352, %f350, %f350;
	add.f32 	%f8629, %f351, %f352;
	setp.gt.f32 	%p1143, %f8629, 0f40800000;
	mov.b32 	%r1332, 87;
	@%p1143 bra 	$L__BB0_1365;
	sub.f32 	%f8630, %f351, %f352;
	add.f32 	%f8631, %f349, %f349;
	add.f32 	%f353, %f1, %f8630;
	fma.rn.f32 	%f354, %f8631, %f350, %f2;
	mul.f32 	%f355, %f353, %f353;
	mul.f32 	%f356, %f354, %f354;
	add.f32 	%f8632, %f355, %f356;
	setp.gt.f32 	%p1144, %f8632, 0f40800000;
	mov.b32 	%r1332, 88;
	@%p1144 bra 	$L__BB0_1365;
	sub.f32 	%f8633, %f355, %f356;
	add.f32 	%f8634, %f353, %f353;
	add.f32 	%f357, %f1, %f8633;
	fma.rn.f32 	%f358, %f8634, %f354, %f2;
	mul.f32 	%f359, %f357, %f357;
	mul.f32 	%f360, %f358, %f358;
	add.f32 	%f8635, %f359, %f360;
	setp.gt.f32 	%p1145, %f8635, 0f40800000;
	mov.b32 	%r1332, 89;
	@%p1145 bra 	$L__BB0_1365;
	sub.f32 	%f8636, %f359, %f360;
	add.f32 	%f8637, %f357, %f357;
	add.f32 	%f361, %f1, %f8636;
	fma.rn.f32 	%f362, %f8637, %f358, %f2;
	mul.f32 	%f363, %f361, %f361;
	mul.f32 	%f364, %f362, %f362;
	add.f32 	%f8638, %f363, %f364;
	setp.gt.f32 	%p1146, %f8638, 0f40800000;
	mov.b32 	%r1332, 90;
	@%p1146 bra 	$L__BB0_1365;
	sub.f32 	%f8639, %f363, %f364;
	add.f32 	%f8640, %f361, %f361;
	add.f32 	%f365, %f1, %f8639;
	fma.rn.f32 	%f366, %f8640, %f362, %f2;
	mul.f32 	%f367, %f365, %f365;
	mul.f32 	%f368, %f366, %f366;
	add.f32 	%f8641, %f367, %f368;
	setp.gt.f32 	%p1147, %f8641, 0f40800000;
	mov.b32 	%r1332, 91;
	@%p1147 bra 	$L__BB0_1365;
	sub.f32 	%f8642, %f367, %f368;
	add.f32 	%f8643, %f365, %f365;
	add.f32 	%f369, %f1, %f8642;
	fma.rn.f32 	%f370, %f8643, %f366, %f2;
	mul.f32 	%f371, %f369, %f369;
	mul.f32 	%f372, %f370, %f370;
	add.f32 	%f8644, %f371, %f372;
	setp.gt.f32 	%p1148, %f8644, 0f40800000;
	mov.b32 	%r1332, 92;
	@%p1148 bra 	$L__BB0_1365;
	sub.f32 	%f8645, %f371, %f372;
	add.f32 	%f8646, %f369, %f369;
	add.f32 	%f373, %f1, %f8645;
	fma.rn.f32 	%f374, %f8646, %f370, %f2;
	mul.f32 	%f375, %f373, %f373;
	mul.f32 	%f376, %f374, %f374;
	add.f32 	%f8647, %f375, %f376;
	setp.gt.f32 	%p1149, %f8647, 0f40800000;
	mov.b32 	%r1332, 93;
	@%p1149 bra 	$L__BB0_1365;
	sub.f32 	%f8648, %f375, %f376;
	add.f32 	%f8649, %f373, %f373;
	add.f32 	%f377, %f1, %f8648;
	fma.rn.f32 	%f378, %f8649, %f374, %f2;
	mul.f32 	%f379, %f377, %f377;
	mul.f32 	%f380, %f378, %f378;
	add.f32 	%f8650, %f379, %f380;
	setp.gt.f32 	%p1150, %f8650, 0f40800000;
	mov.b32 	%r1332, 94;
	@%p1150 bra 	$L__BB0_1365;
	sub.f32 	%f8651, %f379, %f380;
	add.f32 	%f8652, %f377, %f377;
	add.f32 	%f381, %f1, %f8651;
	fma.rn.f32 	%f382, %f8652, %f378, %f2;
	mul.f32 	%f383, %f381, %f381;
	mul.f32 	%f384, %f382, %f382;
	add.f32 	%f8653, %f383, %f384;
	setp.gt.f32 	%p1151, %f8653, 0f40800000;
	mov.b32 	%r1332, 95;
	@%p1151 bra 	$L__BB0_1365;
	sub.f32 	%f8654, %f383, %f384;
	add.f32 	%f8655, %f381, %f381;
	add.f32 	%f385, %f1, %f8654;
	fma.rn.f32 	%f386, %f8655, %f382, %f2;
	mul.f32 	%f387, %f385, %f385;
	mul.f32 	%f388, %f386, %f386;
	add.f32 	%f8656, %f387, %f388;
	setp.gt.f32 	%p1152, %f8656, 0f40800000;
	mov.b32 	%r1332, 96;
	@%p1152 bra 	$L__BB0_1365;
	sub.f32 	%f8657, %f387, %f388;
	add.f32 	%f8658, %f385, %f385;
	add.f32 	%f389, %f1, %f8657;
	fma.rn.f32 	%f390, %f8658, %f386, %f2;
	mul.f32 	%f391, %f389, %f389;
	mul.f32 	%f392, %f390, %f390;
	add.f32 	%f8659, %f391, %f392;
	setp.gt.f32 	%p1153, %f8659, 0f40800000;
	mov.b32 	%r1332, 97;
	@%p1153 bra 	$L__BB0_1365;
	sub.f32 	%f8660, %f391, %f392;
	add.f32 	%f8661, %f389, %f389;
	add.f32 	%f393, %f1, %f8660;
	fma.rn.f32 	%f394, %f8661, %f390, %f2;
	mul.f32 	%f395, %f393, %f393;
	mul.f32 	%f396, %f394, %f394;
	add.f32 	%f8662, %f395, %f396;
	setp.gt.f32 	%p1154, %f8662, 0f40800000;
	mov.b32 	%r1332, 98;
	@%p1154 bra 	$L__BB0_1365;
	sub.f32 	%f8663, %f395, %f396;
	add.f32 	%f8664, %f393, %f393;
	add.f32 	%f397, %f1, %f8663;
	fma.rn.f32 	%f398, %f8664, %f394, %f2;
	mul.f32 	%f399, %f397, %f397;
	mul.f32 	%f400, %f398, %f398;
	add.f32 	%f8665, %f399, %f400;
	setp.gt.f32 	%p1155, %f8665, 0f40800000;
	mov.b32 	%r1332, 99;
	@%p1155 bra 	$L__BB0_1365;
	sub.f32 	%f8666, %f399, %f400;
	add.f32 	%f8667, %f397, %f397;
	add.f32 	%f401, %f1, %f8666;
	fma.rn.f32 	%f402, %f8667, %f398, %f2;
	mul.f32 	%f403, %f401, %f401;
	mul.f32 	%f404, %f402, %f402;
	add.f32 	%f8668, %f403, %f404;
	setp.gt.f32 	%p1156, %f8668, 0f40800000;
	mov.b32 	%r1332, 100;
	@%p1156 bra 	$L__BB0_1365;
	sub.f32 	%f8669, %f403, %f404;
	add.f32 	%f8670, %f401, %f401;
	add.f32 	%f405, %f1, %f8669;
	fma.rn.f32 	%f406, %f8670, %f402, %f2;
	mul.f32 	%f407, %f405, %f405;
	mul.f32 	%f408, %f406, %f406;
	add.f32 	%f8671, %f407, %f408;
	setp.gt.f32 	%p1157, %f8671, 0f40800000;
	mov.b32 	%r1332, 101;
	@%p1157 bra 	$L__BB0_1365;
	sub.f32 	%f8672, %f407, %f408;
	add.f32 	%f8673, %f405, %f405;
	add.f32 	%f409, %f1, %f8672;
	fma.rn.f32 	%f410, %f8673, %f406, %f2;
	mul.f32 	%f411, %f409, %f409;
	mul.f32 	%f412, %f410, %f410;
	add.f32 	%f8674, %f411, %f412;
	setp.gt.f32 	%p1158, %f8674, 0f40800000;
	mov.b32 	%r1332, 102;
	@%p1158 bra 	$L__BB0_1365;
	sub.f32 	%f8675, %f411, %f412;
	add.f32 	%f8676, %f409, %f409;
	add.f32 	%f413, %f1, %f8675;
	fma.rn.f32 	%f414, %f8676, %f410, %f2;
	mul.f32 	%f415, %f413, %f413;
	mul.f32 	%f416, %f414, %f414;
	add.f32 	%f8677, %f415, %f416;
	setp.gt.f32 	%p1159, %f8677, 0f40800000;
	mov.b32 	%r1332, 103;
	@%p1159 bra 	$L__BB0_1365;
	sub.f32 	%f8678, %f415, %f416;
	add.f32 	%f8679, %f413, %f413;
	add.f32 	%f417, %f1, %f8678;
	fma.rn.f32 	%f418, %f8679, %f414, %f2;
	mul.f32 	%f419, %f417, %f417;
	mul.f32 	%f420, %f418, %f418;
	add.f32 	%f8680, %f419, %f420;
	setp.gt.f32 	%p1160, %f8680, 0f40800000;
	mov.b32 	%r1332, 104;
	@%p1160 bra 	$L__BB0_1365;
	sub.f32 	%f8681, %f419, %f420;
	add.f32 	%f8682, %f417, %f417;
	add.f32 	%f421, %f1, %f8681;
	fma.rn.f32 	%f422, %f8682, %f418, %f2;
	mul.f32 	%f423, %f421, %f421;
	mul.f32 	%f424, %f422, %f422;
	add.f32 	%f8683, %f423, %f424;
	setp.gt.f32 	%p1161, %f8683, 0f40800000;
	mov.b32 	%r1332, 105;
	@%p1161 bra 	$L__BB0_1365;
	sub.f32 	%f8684, %f423, %f424;
	add.f32 	%f8685, %f421, %f421;
	add.f32 	%f425, %f1, %f8684;
	fma.rn.f32 	%f426, %f8685, %f422, %f2;
	mul.f32 	%f427, %f425, %f425;
	mul.f32 	%f428, %f426, %f426;
	add.f32 	%f8686, %f427, %f428;
	setp.gt.f32 	%p1162, %f8686, 0f40800000;
	mov.b32 	%r1332, 106;
	@%p1162 bra 	$L__BB0_1365;
	sub.f32 	%f8687, %f427, %f428;
	add.f32 	%f8688, %f425, %f425;
	add.f32 	%f429, %f1, %f8687;
	fma.rn.f32 	%f430, %f8688, %f426, %f2;
	mul.f32 	%f431, %f429, %f429;
	mul.f32 	%f432, %f430, %f430;
	add.f32 	%f8689, %f431, %f432;
	setp.gt.f32 	%p1163, %f8689, 0f40800000;
	mov.b32 	%r1332, 107;
	@%p1163 bra 	$L__BB0_1365;
	sub.f32 	%f8690, %f431, %f432;
	add.f32 	%f8691, %f429, %f429;
	add.f32 	%f433, %f1, %f8690;
	fma.rn.f32 	%f434, %f8691, %f430, %f2;
	mul.f32 	%f435, %f433, %f433;
	mul.f32 	%f436, %f434, %f434;
	add.f32 	%f8692, %f435, %f436;
	setp.gt.f32 	%p1164, %f8692, 0f40800000;
	mov.b32 	%r1332, 108;
	@%p1164 bra 	$L__BB0_1365;
	sub.f32 	%f8693, %f435, %f436;
	add.f32 	%f8694, %f433, %f433;
	add.f32 	%f437, %f1, %f8693;
	fma.rn.f32 	%f438, %f8694, %f434, %f2;
	mul.f32 	%f439, %f437, %f437;
	mul.f32 	%f440, %f438, %f438;
	add.f32 	%f8695, %f439, %f440;
	setp.gt.f32 	%p1165, %f8695, 0f40800000;
	mov.b32 	%r1332, 109;
	@%p1165 bra 	$L__BB0_1365;
	sub.f32 	%f8696, %f439, %f440;
	add.f32 	%f8697, %f437, %f437;
	add.f32 	%f441, %f1, %f8696;
	fma.rn.f32 	%f442, %f8697, %f438, %f2;
	mul.f32 	%f443, %f441, %f441;
	mul.f32 	%f444, %f442, %f442;
	add.f32 	%f8698, %f443, %f444;
	setp.gt.f32 	%p1166, %f8698, 0f40800000;
	mov.b32 	%r1332, 110;
	@%p1166 bra 	$L__BB0_1365;
	sub.f32 	%f8699, %f443, %f444;
	add.f32 	%f8700, %f441, %f441;
	add.f32 	%f445, %f1, %f8699;
	fma.rn.f32 	%f446, %f8700, %f442, %f2;
	mul.f32 	%f447, %f445, %f445;
	mul.f32 	%f448, %f446, %f446;
	add.f32 	%f8701, %f447, %f448;
	setp.gt.f32 	%p1167, %f8701, 0f40800000;
	mov.b32 	%r1332, 111;
	@%p1167 bra 	$L__BB0_1365;
	sub.f32 	%f8702, %f447, %f448;
	add.f32 	%f8703, %f445, %f445;
	add.f32 	%f449, %f1, %f8702;
	fma.rn.f32 	%f450, %f8703, %f446, %f2;
	mul.f32 	%f451, %f449, %f449;
	mul.f32 	%f452, %f450, %f450;
	add.f32 	%f8704, %f451, %f452;
	setp.gt.f32 	%p1168, %f8704, 0f40800000;
	mov.b32 	%r1332, 112;
	@%p1168 bra 	$L__BB0_1365;
	sub.f32 	%f8705, %f451, %f452;
	add.f32 	%f8706, %f449, %f449;
	add.f32 	%f453, %f1, %f8705;
	fma.rn.f32 	%f454, %f8706, %f450, %f2;
	mul.f32 	%f455, %f453, %f453;
	mul.f32 	%f456, %f454, %f454;
	add.f32 	%f8707, %f455, %f456;
	setp.gt.f32 	%p1169, %f8707, 0f40800000;
	mov.b32 	%r1332, 113;
	@%p1169 bra 	$L__BB0_1365;
	sub.f32 	%f8708, %f455, %f456;
	add.f32 	%f8709, %f453, %f453;
	add.f32 	%f457, %f1, %f8708;
	fma.rn.f32 	%f458, %f8709, %f454, %f2;
	mul.f32 	%f459, %f457, %f457;
	mul.f32 	%f460, %f458, %f458;
	add.f32 	%f8710, %f459, %f460;
	setp.gt.f32 	%p1170, %f8710, 0f40800000;
	mov.b32 	%r1332, 114;
	@%p1170 bra 	$L__BB0_1365;
	sub.f32 	%f8711, %f459, %f460;
	add.f32 	%f8712, %f457, %f457;
	add.f32 	%f461, %f1, %f8711;
	fma.rn.f32 	%f462, %f8712, %f458, %f2;
	mul.f32 	%f463, %f461, %f461;
	mul.f32 	%f464, %f462, %f462;
	add.f32 	%f8713, %f463, %f464;
	setp.gt.f32 	%p1171, %f8713, 0f40800000;
	mov.b32 	%r1332, 115;
	@%p1171 bra 	$L__BB0_1365;
	sub.f32 	%f8714, %f463, %f464;
	add.f32 	%f8715, %f461, %f461;
	add.f32 	%f465, %f1, %f8714;
	fma.rn.f32 	%f466, %f8715, %f462, %f2;
	mul.f32 	%f467, %f465, %f465;
	mul.f32 	%f468, %f466, %f466;
	add.f32 	%f8716, %f467, %f468;
	setp.gt.f32 	%p1172, %f8716, 0f40800000;
	mov.b32 	%r1332, 116;
	@%p1172 bra 	$L__BB0_1365;
	sub.f32 	%f8717, %f467, %f468;
	add.f32 	%f8718, %f465, %f465;
	add.f32 	%f469, %f1, %f8717;
	fma.rn.f32 	%f470, %f8718, %f466, %f2;
	mul.f32 	%f471, %f469, %f469;
	mul.f32 	%f472, %f470, %f470;
	add.f32 	%f8719, %f471, %f472;
	setp.gt.f32 	%p1173, %f8719, 0f40800000;
	mov.b32 	%r1332, 117;
	@%p1173 bra 	$L__BB0_1365;
	sub.f32 	%f8720, %f471, %f472;
	add.f32 	%f8721, %f469, %f469;
	add.f32 	%f473, %f1, %f8720;
	fma.rn.f32 	%f474, %f8721, %f470, %f2;
	mul.f32 	%f475, %f473, %f473;
	mul.f32 	%f476, %f474, %f474;
	add.f32 	%f8722, %f475, %f476;
	setp.gt.f32 	%p1174, %f8722, 0f40800000;
	mov.b32 	%r1332, 118;
	@%p1174 bra 	$L__BB0_1365;
	sub.f32 	%f8723, %f475, %f476;
	add.f32 	%f8724, %f473, %f473;
	add.f32 	%f477, %f1, %f8723;
	fma.rn.f32 	%f478, %f8724, %f474, %f2;
	mul.f32 	%f479, %f477, %f477;
	mul.f32 	%f480, %f478, %f478;
	add.f32 	%f8725, %f479, %f480;
	setp.gt.f32 	%p1175, %f8725, 0f40800000;
	mov.b32 	%r1332, 119;
	@%p1175 bra 	$L__BB0_1365;
	sub.f32 	%f8726, %f479, %f480;
	add.f32 	%f8727, %f477, %f477;
	add.f32 	%f481, %f1, %f8726;
	fma.rn.f32 	%f482, %f8727, %f478, %f2;
	mul.f32 	%f483, %f481, %f481;
	mul.f32 	%f484, %f482, %f482;
	add.f32 	%f8728, %f483, %f484;
	setp.gt.f32 	%p1176, %f8728, 0f40800000;
	mov.b32 	%r1332, 120;
	@%p1176 bra 	$L__BB0_1365;
	sub.f32 	%f8729, %f483, %f484;
	add.f32 	%f8730, %f481, %f481;
	add.f32 	%f485, %f1, %f8729;
	fma.rn.f32 	%f486, %f8730, %f482, %f2;
	mul.f32 	%f487, %f485, %f485;
	mul.f32 	%f488, %f486, %f486;
	add.f32 	%f8731, %f487, %f488;
	setp.gt.f32 	%p1177, %f8731, 0f40800000;
	mov.b32 	%r1332, 121;
	@%p1177 bra 	$L__BB0_1365;
	sub.f32 	%f8732, %f487, %f488;
	add.f32 	%f8733, %f485, %f485;
	add.f32 	%f489, %f1, %f8732;
	fma.rn.f32 	%f490, %f8733, %f486, %f2;
	mul.f32 	%f491, %f489, %f489;
	mul.f32 	%f492, %f490, %f490;
	add.f32 	%f8734, %f491, %f492;
	setp.gt.f32 	%p1178, %f8734, 0f40800000;
	mov.b32 	%r1332, 122;
	@%p1178 bra 	$L__BB0_1365;
	sub.f32 	%f8735, %f491, %f492;
	add.f32 	%f8736, %f489, %f489;
	add.f32 	%f493, %f1, %f8735;
	fma.rn.f32 	%f494, %f8736, %f490, %f2;
	mul.f32 	%f495, %f493, %f493;
	mul.f32 	%f496, %f494, %f494;
	add.f32 	%f8737, %f495, %f496;
	setp.gt.f32 	%p1179, %f8737, 0f40800000;
	mov.b32 	%r1332, 123;
	@%p1179 bra 	$L__BB0_1365;
	sub.f32 	%f8738, %f495, %f496;
	add.f32 	%f8739, %f493, %f493;
	add.f32 	%f497, %f1, %f8738;
	fma.rn.f32 	%f498, %f8739, %f494, %f2;
	mul.f32 	%f499, %f497, %f497;
	mul.f32 	%f500, %f498, %f498;
	add.f32 	%f8740, %f499, %f500;
	setp.gt.f32 	%p1180, %f8740, 0f40800000;
	mov.b32 	%r1332, 124;
	@%p1180 bra 	$L__BB0_1365;
	sub.f32 	%f8741, %f499, %f500;
	add.f32 	%f8742, %f497, %f497;
	add.f32 	%f501, %f1, %f8741;
	fma.rn.f32 	%f502, %f8742, %f498, %f2;
	mul.f32 	%f503, %f501, %f501;
	mul.f32 	%f504, %f502, %f502;
	add.f32 	%f8743, %f503, %f504;
	setp.gt.f32 	%p1181, %f8743, 0f40800000;
	mov.b32 	%r1332, 125;
	@%p1181 bra 	$L__BB0_1365;
	sub.f32 	%f8744, %f503, %f504;
	add.f32 	%f8745, %f501, %f501;
	add.f32 	%f505, %f1, %f8744;
	fma.rn.f32 	%f506, %f8745, %f502, %f2;
	mul.f32 	%f507, %f505, %f505;
	mul.f32 	%f508, %f506, %f506;
	add.f32 	%f8746, %f507, %f508;
	setp.gt.f32 	%p1182, %f8746, 0f40800000;
	mov.b32 	%r1332, 126;
	@%p1182 bra 	$L__BB0_1365;
	sub.f32 	%f8747, %f507, %f508;
	add.f32 	%f8748, %f505, %f505;
	add.f32 	%f509, %f1, %f8747;
	fma.rn.f32 	%f510, %f8748, %f506, %f2;
	mul.f32 	%f511, %f509, %f509;
	mul.f32 	%f512, %f510, %f510;
	add.f32 	%f8749, %f511, %f512;
	setp.gt.f32 	%p1183, %f8749, 0f40800000;
	mov.b32 	%r1332, 127;
	@%p1183 bra 	$L__BB0_1365;
	sub.f32 	%f8750, %f511, %f512;
	add.f32 	%f8751, %f509, %f509;
	add.f32 	%f513, %f1, %f8750;
	fma.rn.f32 	%f514, %f8751, %f510, %f2;
	mul.f32 	%f515, %f513, %f513;
	mul.f32 	%f516, %f514, %f514;
	add.f32 	%f8752, %f515, %f516;
	setp.gt.f32 	%p1184, %f8752, 0f40800000;
	mov.b32 	%r1332, 128;
	@%p1184 bra 	$L__BB0_1365;
	sub.f32 	%f8753, %f515, %f516;
	add.f32 	%f8754, %f513, %f513;
	add.f32 	%f517, %f1, %f8753;
	fma.rn.f32 	%f518, %f8754, %f514, %f2;
	mul.f32 	%f519, %f517, %f517;
	mul.f32 	%f520, %f518, %f518;
	add.f32 	%f8755, %f519, %f520;
	setp.gt.f32 	%p1185, %f8755, 0f40800000;
	mov.b32 	%r1332, 129;
	@%p1185 bra 	$L__BB0_1365;
	sub.f32 	%f8756, %f519, %f520;
	add.f32 	%f8757, %f517, %f517;
	add.f32 	%f521, %f1, %f8756;
	fma.rn.f32 	%f522, %f8757, %f518, %f2;
	mul.f32 	%f523, %f521, %f521;
	mul.f32 	%f524, %f522, %f522;
	add.f32 	%f8758, %f523, %f524;
	setp.gt.f32 	%p1186, %f8758, 0f40800000;
	mov.b32 	%r1332, 130;
	@%p1186 bra 	$L__BB0_1365;
	sub.f32 	%f8759, %f523, %f524;
	add.f32 	%f8760, %f521, %f521;
	add.f32 	%f525, %f1, %f8759;
	fma.rn.f32 	%f526, %f8760, %f522, %f2;
	mul.f32 	%f527, %f525, %f525;
	mul.f32 	%f528, %f526, %f526;
	add.f32 	%f8761, %f527, %f528;
	setp.gt.f32 	%p1187, %f8761, 0f40800000;
	mov.b32 	%r1332, 131;
	@%p1187 bra 	$L__BB0_1365;
	sub.f32 	%f8762, %f527, %f528;
	add.f32 	%f8763, %f525, %f525;
	add.f32 	%f529, %f1, %f8762;
	fma.rn.f32 	%f530, %f8763, %f526, %f2;
	mul.f32 	%f531, %f529, %f529;
	mul.f32 	%f532, %f530, %f530;
	add.f32 	%f8764, %f531, %f532;
	setp.gt.f32 	%p1188, %f8764, 0f40800000;
	mov.b32 	%r1332, 132;
	@%p1188 bra 	$L__BB0_1365;
	sub.f32 	%f8765, %f531, %f532;
	add.f32 	%f8766, %f529, %f529;
	add.f32 	%f533, %f1, %f8765;
	fma.rn.f32 	%f534, %f8766, %f530, %f2;
	mul.f32 	%f535, %f533, %f533;
	mul.f32 	%f536, %f534, %f534;
	add.f32 	%f8767, %f535, %f536;
	setp.gt.f32 	%p1189, %f8767, 0f40800000;
	mov.b32 	%r1332, 133;
	@%p1189 bra 	$L__BB0_1365;
	sub.f32 	%f8768, %f535, %f536;
	add.f32 	%f8769, %f533, %f533;
	add.f32 	%f537, %f1, %f8768;
	fma.rn.f32 	%f538, %f8769, %f534, %f2;
	mul.f32 	%f539, %f537, %f537;
	mul.f32 	%f540, %f538, %f538;
	add.f32 	%f8770, %f539, %f540;
	setp.gt.f32 	%p1190, %f8770, 0f40800000;
	mov.b32 	%r1332, 134;
	@%p1190 bra 	$L__BB0_1365;
	sub.f32 	%f8771, %f539, %f540;
	add.f32 	%f8772, %f537, %f537;
	add.f32 	%f541, %f1, %f8771;
	fma.rn.f32 	%f542, %f8772, %f538, %f2;
	mul.f32 	%f543, %f541, %f541;
	mul.f32 	%f544, %f542, %f542;
	add.f32 	%f8773, %f543, %f544;
	setp.gt.f32 	%p1191, %f8773, 0f40800000;
	mov.b32 	%r1332, 135;
	@%p1191 bra 	$L__BB0_1365;
	sub.f32 	%f8774, %f543, %f544;
	add.f32 	%f8775, %f541, %f541;
	add.f32 	%f545, %f1, %f8774;
	fma.rn.f32 	%f546, %f8775, %f542, %f2;
	mul.f32 	%f547, %f545, %f545;
	mul.f32 	%f548, %f546, %f546;
	add.f32 	%f8776, %f547, %f548;
	setp.gt.f32 	%p1192, %f8776, 0f40800000;
	mov.b32 	%r1332, 136;
	@%p1192 bra 	$L__BB0_1365;
	sub.f32 	%f8777, %f547, %f548;
	add.f32 	%f8778, %f545, %f545;
	add.f32 	%f549, %f1, %f8777;
	fma.rn.f32 	%f550, %f8778, %f546, %f2;
	mul.f32 	%f551, %f549, %f549;
	mul.f32 	%f552, %f550, %f550;
	add.f32 	%f8779, %f551, %f552;
	setp.gt.f32 	%p1193, %f8779, 0f40800000;
	mov.b32 	%r1332, 137;
	@%p1193 bra 	$L__BB0_1365;
	sub.f32 	%f8780, %f551, %f552;
	add.f32 	%f8781, %f549, %f549;
	add.f32 	%f553, %f1, %f8780;
	fma.rn.f32 	%f554, %f8781, %f550, %f2;
	mul.f32 	%f555, %f553, %f553;
	mul.f32 	%f556, %f554, %f554;
	add.f32 	%f8782, %f555, %f556;
	setp.gt.f32 	%p1194, %f8782, 0f40800000;
	mov.b32 	%r1332, 138;
	@%p1194 bra 	$L__BB0_1365;
	sub.f32 	%f8783, %f555, %f556;
	add.f32 	%f8784, %f553, %f553;
	add.f32 	%f557, %f1, %f8783;
	fma.rn.f32 	%f558, %f8784, %f554, %f2;
	mul.f32 	%f559, %f557, %f557;
	mul.f32 	%f560, %f558, %f558;
	add.f32 	%f8785, %f559, %f560;
	setp.gt.f32 	%p1195, %f8785, 0f40800000;
	mov.b32 	%r1332, 139;
	@%p1195 bra 	$L__BB0_1365;
	sub.f32 	%f8786, %f559, %f560;
	add.f32 	%f8787, %f557, %f557;
	add.f32 	%f561, %f1, %f8786;
	fma.rn.f32 	%f562, %f8787, %f558, %f2;
	mul.f32 	%f563, %f561, %f561;
	mul.f32 	%f564, %f562, %f562;
	add.f32 	%f8788, %f563, %f564;
	setp.gt.f32 	%p1196, %f8788, 0f40800000;
	mov.b32 	%r1332, 140;
	@%p1196 bra 	$L__BB0_1365;
	sub.f32 	%f8789, %f563, %f564;
	add.f32 	%f8790, %f561, %f561;
	add.f32 	%f565, %f1, %f8789;
	fma.rn.f32 	%f566, %f8790, %f562, %f2;
	mul.f32 	%f567, %f565, %f565;
	mul.f32 	%f568, %f566, %f566;
	add.f32 	%f8791, %f567, %f568;
	setp.gt.f32 	%p1197, %f8791, 0f40800000;
	mov.b32 	%r1332, 141;
	@%p1197 bra 	$L__BB0_1365;
	sub.f32 	%f8792, %f567, %f568;
	add.f32 	%f8793, %f565, %f565;
	add.f32 	%f569, %f1, %f8792;
	fma.rn.f32 	%f570, %f8793, %f566, %f2;
	mul.f32 	%f571, %f569, %f569;
	mul.f32 	%f572, %f570, %f570;
	add.f32 	%f8794, %f571, %f572;
	setp.gt.f32 	%p1198, %f8794, 0f40800000;
	mov.b32 	%r1332, 142;
	@%p1198 bra 	$L__BB0_1365;
	sub.f32 	%f8795, %f571, %f572;
	add.f32 	%f8796, %f569, %f569;
	add.f32 	%f573, %f1, %f8795;
	fma.rn.f32 	%f574, %f8796, %f570, %f2;
	mul.f32 	%f575, %f573, %f573;
	mul.f32 	%f576, %f574, %f574;
	add.f32 	%f8797, %f575, %f576;
	setp.gt.f32 	%p1199, %f8797, 0f40800000;
	mov.b32 	%r1332, 143;
	@%p1199 bra 	$L__BB0_1365;
	sub.f32 	%f8798, %f575, %f576;
	add.f32 	%f8799, %f573, %f573;
	add.f32 	%f577, %f1, %f8798;
	fma.rn.f32 	%f578, %f8799, %f574, %f2;
	mul.f32 	%f579, %f577, %f577;
	mul.f32 	%f580, %f578, %f578;
	add.f32 	%f8800, %f579, %f580;
	setp.gt.f32 	%p1200, %f8800, 0f40800000;
	mov.b32 	%r1332, 144;
	@%p1200 bra 	$L__BB0_1365;
	sub.f32 	%f8801, %f579, %f580;
	add.f32 	%f8802, %f577, %f577;
	add.f32 	%f581, %f1, %f8801;
	fma.rn.f32 	%f582, %f8802, %f578, %f2;
	mul.f32 	%f583, %f581, %f581;
	mul.f32 	%f584, %f582, %f582;
	add.f32 	%f8803, %f583, %f584;
	setp.gt.f32 	%p1201, %f8803, 0f40800000;
	mov.b32 	%r1332, 145;
	@%p1201 bra 	$L__BB0_1365;
	sub.f32 	%f8804, %f583, %f584;
	add.f32 	%f8805, %f581, %f581;
	add.f32 	%f585, %f1, %f8804;
	fma.rn.f32 	%f586, %f8805, %f582, %f2;
	mul.f32 	%f587, %f585, %f585;
	mul.f32 	%f588, %f586, %f586;
	add.f32 	%f8806, %f587, %f588;
	setp.gt.f32 	%p1202, %f8806, 0f40800000;
	mov.b32 	%r1332, 146;
	@%p1202 bra 	$L__BB0_1365;
	sub.f32 	%f8807, %f587, %f588;
	add.f32 	%f8808, %f585, %f585;
	add.f32 	%f589, %f1, %f8807;
	fma.rn.f32 	%f590, %f8808, %f586, %f2;
	mul.f32 	%f591, %f589, %f589;
	mul.f32 	%f592, %f590, %f590;
	add.f32 	%f8809, %f591, %f592;
	setp.gt.f32 	%p1203, %f8809, 0f40800000;
	mov.b32 	%r1332, 147;
	@%p1203 bra 	$L__BB0_1365;
	sub.f32 	%f8810, %f591, %f592;
	add.f32 	%f8811, %f589, %f589;
	add.f32 	%f593, %f1, %f8810;
	fma.rn.f32 	%f594, %f8811, %f590, %f2;
	mul.f32 	%f595, %f593, %f593;
	mul.f32 	%f596, %f594, %f594;
	add.f32 	%f8812, %f595, %f596;
	setp.gt.f32 	%p1204, %f8812, 0f40800000;
	mov.b32 	%r1332, 148;
	@%p1204 bra 	$L__BB0_1365;
	sub.f32 	%f8813, %f595, %f596;
	add.f32 	%f8814, %f593, %f593;
	add.f32 	%f597, %f1, %f8813;
	fma.rn.f32 	%f598, %f8814, %f594, %f2;
	mul.f32 	%f599, %f597, %f597;
	mul.f32 	%f600, %f598, %f598;
	add.f32 	%f8815, %f599, %f600;
	setp.gt.f32 	%p1205, %f8815, 0f40800000;
	mov.b32 	%r1332, 149;
	@%p1205 bra 	$L__BB0_1365;
	sub.f32 	%f8816, %f599, %f600;
	add.f32 	%f8817, %f597, %f597;
	add.f32 	%f601, %f1, %f8816;
	fma.rn.f32 	%f602, %f8817, %f598, %f2;
	mul.f32 	%f603, %f601, %f601;
	mul.f32 	%f604, %f602, %f602;
	add.f32 	%f8818, %f603, %f604;
	setp.gt.f32 	%p1206, %f8818, 0f40800000;
	mov.b32 	%r1332, 150;
	@%p1206 bra 	$L__BB0_1365;
	sub.f32 	%f8819, %f603, %f604;
	add.f32 	%f8820, %f601, %f601;
	add.f32 	%f605, %f1, %f8819;
	fma.rn.f32 	%f606, %f8820, %f602, %f2;
	mul.f32 	%f607, %f605, %f605;
	mul.f32 	%f608, %f606, %f606;
	add.f32 	%f8821, %f607, %f608;
	setp.gt.f32 	%p1207, %f8821, 0f40800000;
	mov.b32 	%r1332, 151;
	@%p1207 bra 	$L__BB0_1365;
	sub.f32 	%f8822, %f607, %f608;
	add.f32 	%f8823, %f605, %f605;
	add.f32 	%f609, %f1, %f8822;
	fma.rn.f32 	%f610, %f8823, %f606, %f2;
	mul.f32 	%f611, %f609, %f609;
	mul.f32 	%f612, %f610, %f610;
	add.f32 	%f8824, %f611, %f612;
	setp.gt.f32 	%p1208, %f8824, 0f40800000;
	mov.b32 	%r1332, 152;
	@%p1208 bra 	$L__BB0_1365;
	sub.f32 	%f8825, %f611, %f612;
	add.f32 	%f8826, %f609, %f609;
	add.f32 	%f613, %f1, %f8825;
	fma.rn.f32 	%f614, %f8826, %f610, %f2;
	mul.f32 	%f615, %f613, %f613;
	mul.f32 	%f616, %f614, %f614;
	add.f32 	%f8827, %f615, %f616;
	setp.gt.f32 	%p1209, %f8827, 0f40800000;
	mov.b32 	%r1332, 153;
	@%p1209 bra 	$L__BB0_1365;
	sub.f32 	%f8828, %f615, %f616;
	add.f32 	%f8829, %f613, %f613;
	add.f32 	%f617, %f1, %f8828;
	fma.rn.f32 	%f618, %f8829, %f614, %f2;
	mul.f32 	%f619, %f617, %f617;
	mul.f32 	%f620, %f618, %f618;
	add.f32 	%f8830, %f619, %f620;
	setp.gt.f32 	%p1210, %f8830, 0f40800000;
	mov.b32 	%r1332, 154;
	@%p1210 bra 	$L__BB0_1365;
	sub.f32 	%f8831, %f619, %f620;
	add.f32 	%f8832, %f617, %f617;
	add.f32 	%f621, %f1, %f8831;
	fma.rn.f32 	%f622, %f8832, %f618, %f2;
	mul.f32 	%f623, %f621, %f621;
	mul.f32 	%f624, %f622, %f622;
	add.f32 	%f8833, %f623, %f624;
	setp.gt.f32 	%p1211, %f8833, 0f40800000;
	mov.b32 	%r1332, 155;
	@%p1211 bra 	$L__BB0_1365;
	sub.f32 	%f8834, %f623, %f624;
	add.f32 	%f8835, %f621, %f621;
	add.f32 	%f625, %f1, %f8834;
	fma.rn.f32 	%f626, %f8835, %f622, %f2;
	mul.f32 	%f627, %f625, %f625;
	mul.f32 	%f628, %f626, %f626;
	add.f32 	%f8836, %f627, %f628;
	setp.gt.f32 	%p1212, %f8836, 0f40800000;
	mov.b32 	%r1332, 156;
	@%p1212 bra 	$L__BB0_1365;
	sub.f32 	%f8837, %f627, %f628;
	add.f32 	%f8838, %f625, %f625;
	add.f32 	%f629, %f1, %f8837;
	fma.rn.f32 	%f630, %f8838, %f626, %f2;
	mul.f32 	%f631, %f629, %f629;
	mul.f32 	%f632, %f630, %f630;
	add.f32 	%f8839, %f631, %f632;
	setp.gt.f32 	%p1213, %f8839, 0f40800000;
	mov.b32 	%r1332, 157;
	@%p1213 bra 	$L__BB0_1365;
	sub.f32 	%f8840, %f631, %f632;
	add.f32 	%f8841, %f629, %f629;
	add.f32 	%f633, %f1, %f8840;
	fma.rn.f32 	%f634, %f8841, %f630, %f2;
	mul.f32 	%f635, %f633, %f633;
	mul.f32 	%f636, %f634, %f634;
	add.f32 	%f8842, %f635, %f636;
	setp.gt.f32 	%p1214, %f8842, 0f40800000;
	mov.b32 	%r1332, 158;
	@%p1214 bra 	$L__BB0_1365;
	sub.f32 	%f8843, %f635, %f636;
	add.f32 	%f8844, %f633, %f633;
	add.f32 	%f637, %f1, %f8843;
	fma.rn.f32 	%f638, %f8844, %f634, %f2;
	mul.f32 	%f639, %f637, %f637;
	mul.f32 	%f640, %f638, %f638;
	add.f32 	%f8845, %f639, %f640;
	setp.gt.f32 	%p1215, %f8845, 0f40800000;
	mov.b32 	%r1332, 159;
	@%p1215 bra 	$L__BB0_1365;
	sub.f32 	%f8846, %f639, %f640;
	add.f32 	%f8847, %f637, %f637;
	add.f32 	%f641, %f1, %f8846;
	fma.rn.f32 	%f642, %f8847, %f638, %f2;
	mul.f32 	%f643, %f641, %f641;
	mul.f32 	%f644, %f642, %f642;
	add.f32 	%f8848, %f643, %f644;
	setp.gt.f32 	%p1216, %f8848, 0f40800000;
	mov.b32 	%r1332, 160;
	@%p1216 bra 	$L__BB0_1365;
	sub.f32 	%f8849, %f643, %f644;
	add.f32 	%f8850, %f641, %f641;
	add.f32 	%f645, %f1, %f8849;
	fma.rn.f32 	%f646, %f8850, %f642, %f2;
	mul.f32 	%f647, %f645, %f645;
	mul.f32 	%f648, %f646, %f646;
	add.f32 	%f8851, %f647, %f648;
	setp.gt.f32 	%p1217, %f8851, 0f40800000;
	mov.b32 	%r1332, 161;
	@%p1217 bra 	$L__BB0_1365;
	sub.f32 	%f8852, %f647, %f648;
	add.f32 	%f8853, %f645, %f645;
	add.f32 	%f649, %f1, %f8852;
	fma.rn.f32 	%f650, %f8853, %f646, %f2;
	mul.f32 	%f651, %f649, %f649;
	mul.f32 	%f652, %f650, %f650;
	add.f32 	%f8854, %f651, %f652;
	setp.gt.f32 	%p1218, %f8854, 0f40800000;
	mov.b32 	%r1332, 162;
	@%p1218 bra 	$L__BB0_1365;
	sub.f32 	%f8855, %f651, %f652;
	add.f32 	%f8856, %f649, %f649;
	add.f32 	%f653, %f1, %f8855;
	fma.rn.f32 	%f654, %f8856, %f650, %f2;
	mul.f32 	%f655, %f653, %f653;
	mul.f32 	%f656, %f654, %f654;
	add.f32 	%f8857, %f655, %f656;
	setp.gt.f32 	%p1219, %f8857, 0f40800000;
	mov.b32 	%r1332, 163;
	@%p1219 bra 	$L__BB0_1365;
	sub.f32 	%f8858, %f655, %f656;
	add.f32 	%f8859, %f653, %f653;
	add.f32 	%f657, %f1, %f8858;
	fma.rn.f32 	%f658, %f8859, %f654, %f2;
	mul.f32 	%f659, %f657, %f657;
	mul.f32 	%f660, %f658, %f658;
	add.f32 	%f8860, %f659, %f660;
	setp.gt.f32 	%p1220, %f8860, 0f40800000;
	mov.b32 	%r1332, 164;
	@%p1220 bra 	$L__BB0_1365;
	sub.f32 	%f8861, %f659, %f660;
	add.f32 	%f8862, %f657, %f657;
	add.f32 	%f661, %f1, %f8861;
	fma.rn.f32 	%f662, %f8862, %f658, %f2;
	mul.f32 	%f663, %f661, %f661;
	mul.f32 	%f664, %f662, %f662;
	add.f32 	%f8863, %f663, %f664;
	setp.gt.f32 	%p1221, %f8863, 0f40800000;
	mov.b32 	%r1332, 165;
	@%p1221 bra 	$L__BB0_1365;
	sub.f32 	%f8864, %f663, %f664;
	add.f32 	%f8865, %f661, %f661;
	add.f32 	%f665, %f1, %f8864;
	fma.rn.f32 	%f666, %f8865, %f662, %f2;
	mul.f32 	%f667, %f665, %f665;
	mul.f32 	%f668, %f666, %f666;
	add.f32 	%f8866, %f667, %f668;
	setp.gt.f32 	%p1222, %f8866, 0f40800000;
	mov.b32 	%r1332, 166;
	@%p1222 bra 	$L__BB0_1365;
	sub.f32 	%f8867, %f667, %f668;
	add.f32 	%f8868, %f665, %f665;
	add.f32 	%f669, %f1, %f8867;
	fma.rn.f32 	%f670, %f8868, %f666, %f2;
	mul.f32 	%f671, %f669, %f669;
	mul.f32 	%f672, %f670, %f670;
	add.f32 	%f8869, %f671, %f672;
	setp.gt.f32 	%p1223, %f8869, 0f40800000;
	mov.b32 	%r1332, 167;
	@%p1223 bra 	$L__BB0_1365;
	sub.f32 	%f8870, %f671, %f672;
	add.f32 	%f8871, %f669, %f669;
	add.f32 	%f673, %f1, %f8870;
	fma.rn.f32 	%f674, %f8871, %f670, %f2;
	mul.f32 	%f675, %f673, %f673;
	mul.f32 	%f676, %f674, %f674;
	add.f32 	%f8872, %f675, %f676;
	setp.gt.f32 	%p1224, %f8872, 0f40800000;
	mov.b32 	%r1332, 168;
	@%p1224 bra 	$L__BB0_1365;
	sub.f32 	%f8873, %f675, %f676;
	add.f32 	%f8874, %f673, %f673;
	add.f32 	%f677, %f1, %f8873;
	fma.rn.f32 	%f678, %f8874, %f674, %f2;
	mul.f32 	%f679, %f677, %f677;
	mul.f32 	%f680, %f678, %f678;
	add.f32 	%f8875, %f679, %f680;
	setp.gt.f32 	%p1225, %f8875, 0f40800000;
	mov.b32 	%r1332, 169;
	@%p1225 bra 	$L__BB0_1365;
	sub.f32 	%f8876, %f679, %f680;
	add.f32 	%f8877, %f677, %f677;
	add.f32 	%f681, %f1, %f8876;
	fma.rn.f32 	%f682, %f8877, %f678, %f2;
	mul.f32 	%f683, %f681, %f681;
	mul.f32 	%f684, %f682, %f682;
	add.f32 	%f8878, %f683, %f684;
	setp.gt.f32 	%p1226, %f8878, 0f40800000;
	mov.b32 	%r1332, 170;
	@%p1226 bra 	$L__BB0_1365;
	sub.f32 	%f8879, %f683, %f684;
	add.f32 	%f8880, %f681, %f681;
	add.f32 	%f685, %f1, %f8879;
	fma.rn.f32 	%f686, %f8880, %f682, %f2;
	mul.f32 	%f687, %f685, %f685;
	mul.f32 	%f688, %f686, %f686;
	add.f32 	%f8881, %f687, %f688;
	setp.gt.f32 	%p1227, %f8881, 0f40800000;
	mov.b32 	%r1332, 171;
	@%p1227 bra 	$L__BB0_1365;
	sub.f32 	%f8882, %f687, %f688;
	add.f32 	%f8883, %f685, %f685;
	add.f32 	%f689, %f1, %f8882;
	fma.rn.f32 	%f690, %f8883, %f686, %f2;
	mul.f32 	%f691, %f689, %f689;
	mul.f32 	%f692, %f690, %f690;
	add.f32 	%f8884, %f691, %f692;
	setp.gt.f32 	%p1228, %f8884, 0f40800000;
	mov.b32 	%r1332, 172;
	@%p1228 bra 	$L__BB0_1365;
	sub.f32 	%f8885, %f691, %f692;
	add.f32 	%f8886, %f689, %f689;
	add.f32 	%f693, %f1, %f8885;
	fma.rn.f32 	%f694, %f8886, %f690, %f2;
	mul.f32 	%f695, %f693, %f693;
	mul.f32 	%f696, %f694, %f694;
	add.f32 	%f8887, %f695, %f696;
	setp.gt.f32 	%p1229, %f8887, 0f40800000;
	mov.b32 	%r1332, 173;
	@%p1229 bra 	$L__BB0_1365;
	sub.f32 	%f8888, %f695, %f696;
	add.f32 	%f8889, %f693, %f693;
	add.f32 	%f697, %f1, %f8888;
	fma.rn.f32 	%f698, %f8889, %f694, %f2;
	mul.f32 	%f699, %f697, %f697;
	mul.f32 	%f700, %f698, %f698;
	add.f32 	%f8890, %f699, %f700;
	setp.gt.f32 	%p1230, %f8890, 0f40800000;
	mov.b32 	%r1332, 174;
	@%p1230 bra 	$L__BB0_1365;
	sub.f32 	%f8891, %f699, %f700;
	add.f32 	%f8892, %f697, %f697;
	add.f32 	%f701, %f1, %f8891;
	fma.rn.f32 	%f702, %f8892, %f698, %f2;
	mul.f32 	%f703, %f701, %f701;
	mul.f32 	%f704, %f702, %f702;
	add.f32 	%f8893, %f703, %f704;
	setp.gt.f32 	%p1231, %f8893, 0f40800000;
	mov.b32 	%r1332, 175;
	@%p1231 bra 	$L__BB0_1365;
	sub.f32 	%f8894, %f703, %f704;
	add.f32 	%f8895, %f701, %f701;
	add.f32 	%f705, %f1, %f8894;
	fma.rn.f32 	%f706, %f8895, %f702, %f2;
	mul.f32 	%f707, %f705, %f705;
	mul.f32 	%f708, %f706, %f706;
	add.f32 	%f8896, %f707, %f708;
	setp.gt.f32 	%p1232, %f8896, 0f40800000;
	mov.b32 	%r1332, 176;
	@%p1232 bra 	$L__BB0_1365;
	sub.f32 	%f8897, %f707, %f708;
	add.f32 	%f8898, %f705, %f705;
	add.f32 	%f709, %f1, %f8897;
	fma.rn.f32 	%f710, %f8898, %f706, %f2;
	mul.f32 	%f711, %f709, %f709;
	mul.f32 	%f712, %f710, %f710;
	add.f32 	%f8899, %f711, %f712;
	setp.gt.f32 	%p1233, %f8899, 0f40800000;
	mov.b32 	%r1332, 177;
	@%p1233 bra 	$L__BB0_1365;
	sub.f32 	%f8900, %f711, %f712;
	add.f32 	%f8901, %f709, %f709;
	add.f32 	%f713, %f1, %f8900;
	fma.rn.f32 	%f714, %f8901, %f710, %f2;
	mul.f32 	%f715, %f713, %f713;
	mul.f32 	%f716, %f714, %f714;
	add.f32 	%f8902, %f715, %f716;
	setp.gt.f32 	%p1234, %f8902, 0f40800000;
	mov.b32 	%r1332, 178;
	@%p1234 bra 	$L__BB0_1365;
	sub.f32 	%f8903, %f715, %f716;
	add.f32 	%f8904, %f713, %f713;
	add.f32 	%f717, %f1, %f8903;
	fma.rn.f32 	%f718, %f8904, %f714, %f2;
	mul.f32 	%f719, %f717, %f717;
	mul.f32 	%f720, %f718, %f718;
	add.f32 	%f8905, %f719, %f720;
	setp.gt.f32 	%p1235, %f8905, 0f40800000;
	mov.b32 	%r1332, 179;
	@%p1235 bra 	$L__BB0_1365;
	sub.f32 	%f8906, %f719, %f720;
	add.f32 	%f8907, %f717, %f717;
	add.f32 	%f721, %f1, %f8906;
	fma.rn.f32 	%f722, %f8907, %f718, %f2;
	mul.f32 	%f723, %f721, %f721;
	mul.f32 	%f724, %f722, %f722;
	add.f32 	%f8908, %f723, %f724;
	setp.gt.f32 	%p1236, %f8908, 0f40800000;
	mov.b32 	%r1332, 180;
	@%p1236 bra 	$L__BB0_1365;
	sub.f32 	%f8909, %f723, %f724;
	add.f32 	%f8910, %f721, %f721;
	add.f32 	%f725, %f1, %f8909;
	fma.rn.f32 	%f726, %f8910, %f722, %f2;
	mul.f32 	%f727, %f725, %f725;
	mul.f32 	%f728, %f726, %f726;
	add.f32 	%f8911, %f727, %f728;
	setp.gt.f32 	%p1237, %f8911, 0f40800000;
	mov.b32 	%r1332, 181;
	@%p1237 bra 	$L__BB0_1365;
	sub.f32 	%f8912, %f727, %f728;
	add.f32 	%f8913, %f725, %f725;
	add.f32 	%f729, %f1, %f8912;
	fma.rn.f32 	%f730, %f8913, %f726, %f2;
	mul.f32 	%f731, %f729, %f729;
	mul.f32 	%f732, %f730, %f730;
	add.f32 	%f8914, %f731, %f732;
	setp.gt.f32 	%p1238, %f8914, 0f40800000;
	mov.b32 	%r1332, 182;
	@%p1238 bra 	$L__BB0_1365;
	sub.f32 	%f8915, %f731, %f732;
	add.f32 	%f8916, %f729, %f729;
	add.f32 	%f733, %f1, %f8915;
	fma.rn.f32 	%f734, %f8916, %f730, %f2;
	mul.f32 	%f735, %f733, %f733;
	mul.f32 	%f736, %f734, %f734;
	add.f32 	%f8917, %f735, %f736;
	setp.gt.f32 	%p1239, %f8917, 0f40800000;
	mov.b32 	%r1332, 183;
	@%p1239 bra 	$L__BB0_1365;
	sub.f32 	%f8918, %f735, %f736;
	add.f32 	%f8919, %f733, %f733;
	add.f32 	%f737, %f1, %f8918;
	fma.rn.f32 	%f738, %f8919, %f734, %f2;
	mul.f32 	%f739, %f737, %f737;
	mul.f32 	%f740, %f738, %f738;
	add.f32 	%f8920, %f739, %f740;
	setp.gt.f32 	%p1240, %f8920, 0f40800000;
	mov.b32 	%r1332, 184;
	@%p1240 bra 	$L__BB0_1365;
	sub.f32 	%f8921, %f739, %f740;
	add.f32 	%f8922, %f737, %f737;
	add.f32 	%f741, %f1, %f8921;
	fma.rn.f32 	%f742, %f8922, %f738, %f2;
	mul.f32 	%f743, %f741, %f741;
	mul.f32 	%f744, %f742, %f742;
	add.f32 	%f8923, %f743, %f744;
	setp.gt.f32 	%p1241, %f8923, 0f40800000;
	mov.b32 	%r1332, 185;
	@%p1241 bra 	$L__BB0_1365;
	sub.f32 	%f8924, %f743, %f744;
	add.f32 	%f8925, %f741, %f741;
	add.f32 	%f745, %f1, %f8924;
	fma.rn.f32 	%f746, %f8925, %f742, %f2;
	mul.f32 	%f747, %f745, %f745;
	mul.f32 	%f748, %f746, %f746;
	add.f32 	%f8926, %f747, %f748;
	setp.gt.f32 	%p1242, %f8926, 0f40800000;
	mov.b32 	%r1332, 186;
	@%p1242 bra 	$L__BB0_1365;
	sub.f32 	%f8927, %f747, %f748;
	add.f32 	%f8928, %f745, %f745;
	add.f32 	%f749, %f1, %f8927;
	fma.rn.f32 	%f750, %f8928, %f746, %f2;
	mul.f32 	%f751, %f749, %f749;
	mul.f32 	%f752, %f750, %f750;
	add.f32 	%f8929, %f751, %f752;
	setp.gt.f32 	%p1243, %f8929, 0f40800000;
	mov.b32 	%r1332, 187;
	@%p1243 bra 	$L__BB0_1365;
	sub.f32 	%f8930, %f751, %f752;
	add.f32 	%f8931, %f749, %f749;
	add.f32 	%f753, %f1, %f8930;
	fma.rn.f32 	%f754, %f8931, %f750, %f2;
	mul.f32 	%f755, %f753, %f753;
	mul.f32 	%f756, %f754, %f754;
	add.f32 	%f8932, %f755, %f756;
	setp.gt.f32 	%p1244, %f8932, 0f40800000;
	mov.b32 	%r1332, 188;
	@%p1244 bra 	$L__BB0_1365;
	sub.f32 	%f8933, %f755, %f756;
	add.f32 	%f8934, %f753, %f753;
	add.f32 	%f757, %f1, %f8933;
	fma.rn.f32 	%f758, %f8934, %f754, %f2;
	mul.f32 	%f759, %f757, %f757;
	mul.f32 	%f760, %f758, %f758;
	add.f32 	%f8935, %f759, %f760;
	setp.gt.f32 	%p1245, %f8935, 0f40800000;
	mov.b32 	%r1332, 189;
	@%p1245 bra 	$L__BB0_1365;
	sub.f32 	%f8936, %f759, %f760;
	add.f32 	%f8937, %f757, %f757;
	add.f32 	%f761, %f1, %f8936;
	fma.rn.f32 	%f762, %f8937, %f758, %f2;
	mul.f32 	%f763, %f761, %f761;
	mul.f32 	%f764, %f762, %f762;
	add.f32 	%f8938, %f763, %f764;
	setp.gt.f32 	%p1246, %f8938, 0f40800000;
	mov.b32 	%r1332, 190;
	@%p1246 bra 	$L__BB0_1365;
	sub.f32 	%f8939, %f763, %f764;
	add.f32 	%f8940, %f761, %f761;
	add.f32 	%f765, %f1, %f8939;
	fma.rn.f32 	%f766, %f8940, %f762, %f2;
	mul.f32 	%f767, %f765, %f765;
	mul.f32 	%f768, %f766, %f766;
	add.f32 	%f8941, %f767, %f768;
	setp.gt.f32 	%p1247, %f8941, 0f40800000;
	mov.b32 	%r1332, 191;
	@%p1247 bra 	$L__BB0_1365;
	sub.f32 	%f8942, %f767, %f768;
	add.f32 	%f8943, %f765, %f765;
	add.f32 	%f769, %f1, %f8942;
	fma.rn.f32 	%f770, %f8943, %f766, %f2;
	mul.f32 	%f771, %f769, %f769;
	mul.f32 	%f772, %f770, %f770;
	add.f32 	%f8944, %f771, %f772;
	setp.gt.f32 	%p1248, %f8944, 0f40800000;
	mov.b32 	%r1332, 192;
	@%p1248 bra 	$L__BB0_1365;
	sub.f32 	%f8945, %f771, %f772;
	add.f32 	%f8946, %f769, %f769;
	add.f32 	%f773, %f1, %f8945;
	fma.rn.f32 	%f774, %f8946, %f770, %f2;
	mul.f32 	%f775, %f773, %f773;
	mul.f32 	%f776, %f774, %f774;
	add.f32 	%f8947, %f775, %f776;
	setp.gt.f32 	%p1249, %f8947, 0f40800000;
	mov.b32 	%r1332, 193;
	@%p1249 bra 	$L__BB0_1365;
	sub.f32 	%f8948, %f775, %f776;
	add.f32 	%f8949, %f773, %f773;
	add.f32 	%f777, %f1, %f8948;
	fma.rn.f32 	%f778, %f8949, %f774, %f2;
	mul.f32 	%f779, %f777, %f777;
	mul.f32 	%f780, %f778, %f778;
	add.f32 	%f8950, %f779, %f780;
	setp.gt.f32 	%p1250, %f8950, 0f40800000;
	mov.b32 	%r1332, 194;
	@%p1250 bra 	$L__BB0_1365;
	sub.f32 	%f8951, %f779, %f780;
	add.f32 	%f8952, %f777, %f777;
	add.f32 	%f781, %f1, %f8951;
	fma.rn.f32 	%f782, %f8952, %f778, %f2;
	mul.f32 	%f783, %f781, %f781;
	mul.f32 	%f784, %f782, %f782;
	add.f32 	%f8953, %f783, %f784;
	setp.gt.f32 	%p1251, %f8953, 0f40800000;
	mov.b32 	%r1332, 195;
	@%p1251 bra 	$L__BB0_1365;
	sub.f32 	%f8954, %f783, %f784;
	add.f32 	%f8955, %f781, %f781;
	add.f32 	%f785, %f1, %f8954;
	fma.rn.f32 	%f786, %f8955, %f782, %f2;
	mul.f32 	%f787, %f785, %f785;
	mul.f32 	%f788, %f786, %f786;
	add.f32 	%f8956, %f787, %f788;
	setp.gt.f32 	%p1252, %f8956, 0f40800000;
	mov.b32 	%r1332, 196;
	@%p1252 bra 	$L__BB0_1365;
	sub.f32 	%f8957, %f787, %f788;
	add.f32 	%f8958, %f785, %f785;
	add.f32 	%f789, %f1, %f8957;
	fma.rn.f32 	%f790, %f8958, %f786, %f2;
	mul.f32 	%f791, %f789, %f789;
	mul.f32 	%f792, %f790, %f790;
	add.f32 	%f8959, %f791, %f792;
	setp.gt.f32 	%p1253, %f8959, 0f40800000;
	mov.b32 	%r1332, 197;
	@%p1253 bra 	$L__BB0_1365;
	sub.f32 	%f8960, %f791, %f792;
	add.f32 	%f8961, %f789, %f789;
	add.f32 	%f793, %f1, %f8960;
	fma.rn.f32 	%f794, %f8961, %f790, %f2;
	mul.f32 	%f795, %f793, %f793;
	mul.f32 	%f796, %f794, %f794;
	add.f32 	%f8962, %f795, %f796;
	setp.gt.f32 	%p1254, %f8962, 0f40800000;
	mov.b32 	%r1332, 198;
	@%p1254 bra 	$L__BB0_1365;
	sub.f32 	%f8963, %f795, %f796;
	add.f32 	%f8964, %f793, %f793;
	add.f32 	%f797, %f1, %f8963;
	fma.rn.f32 	%f798, %f8964, %f794, %f2;
	mul.f32 	%f799, %f797, %f797;
	mul.f32 	%f800, %f798, %f798;
	add.f32 	%f8965, %f799, %f800;
	setp.gt.f32 	%p1255, %f8965, 0f40800000;
	mov.b32 	%r1332, 199;
	@%p1255 bra 	$L__BB0_1365;
	sub.f32 	%f8966, %f799, %f800;
	add.f32 	%f8967, %f797, %f797;
	add.f32 	%f801, %f1, %f8966;
	fma.rn.f32 	%f802, %f8967, %f798, %f2;
	mul.f32 	%f803, %f801, %f801;
	mul.f32 	%f804, %f802, %f802;
	add.f32 	%f8968, %f803, %f804;
	setp.gt.f32 	%p1256, %f8968, 0f40800000;
	mov.b32 	%r1332, 200;
	@%p1256 bra 	$L__BB0_1365;
	sub.f32 	%f8969, %f803, %f804;
	add.f32 	%f8970, %f801, %f801;
	add.f32 	%f805, %f1, %f8969;
	fma.rn.f32 	%f806, %f8970, %f802, %f2;
	mul.f32 	%f807, %f805, %f805;
	mul.f32 	%f808, %f806, %f806;
	add.f32 	%f8971, %f807, %f808;
	setp.gt.f32 	%p1257, %f8971, 0f40800000;
	mov.b32 	%r1332, 201;
	@%p1257 bra 	$L__BB0_1365;
	sub.f32 	%f8972, %f807, %f808;
	add.f32 	%f8973, %f805, %f805;
	add.f32 	%f809, %f1, %f8972;
	fma.rn.f32 	%f810, %f8973, %f806, %f2;
	mul.f32 	%f811, %f809, %f809;
	mul.f32 	%f812, %f810, %f810;
	add.f32 	%f8974, %f811, %f812;
	setp.gt.f32 	%p1258, %f8974, 0f40800000;
	mov.b32 	%r1332, 202;
	@%p1258 bra 	$L__BB0_1365;
	sub.f32 	%f8975, %f811, %f812;
	add.f32 	%f8976, %f809, %f809;
	add.f32 	%f813, %f1, %f8975;
	fma.rn.f32 	%f814, %f8976, %f810, %f2;
	mul.f32 	%f815, %f813, %f813;
	mul.f32 	%f816, %f814, %f814;
	add.f32 	%f8977, %f815, %f816;
	setp.gt.f32 	%p1259, %f8977, 0f40800000;
	mov.b32 	%r1332, 203;
	@%p1259 bra 	$L__BB0_1365;
	sub.f32 	%f8978, %f815, %f816;
	add.f32 	%f8979, %f813, %f813;
	add.f32 	%f817, %f1, %f8978;
	fma.rn.f32 	%f818, %f8979, %f814, %f2;
	mul.f32 	%f819, %f817, %f817;
	mul.f32 	%f820, %f818, %f818;
	add.f32 	%f8980, %f819, %f820;
	setp.gt.f32 	%p1260, %f8980, 0f40800000;
	mov.b32 	%r1332, 204;
	@%p1260 bra 	$L__BB0_1365;
	sub.f32 	%f8981, %f819, %f820;
	add.f32 	%f8982, %f817, %f817;
	add.f32 	%f821, %f1, %f8981;
	fma.rn.f32 	%f822, %f8982, %f818, %f2;
	mul.f32 	%f823, %f821, %f821;
	mul.f32 	%f824, %f822, %f822;
	add.f32 	%f8983, %f823, %f824;
	setp.gt.f32 	%p1261, %f8983, 0f40800000;
	mov.b32 	%r1332, 205;
	@%p1261 bra 	$L__BB0_1365;
	sub.f32 	%f8984, %f823, %f824;
	add.f32 	%f8985, %f821, %f821;
	add.f32 	%f825, %f1, %f8984;
	fma.rn.f32 	%f826, %f8985, %f822, %f2;
	mul.f32 	%f827, %f825, %f825;
	mul.f32 	%f828, %f826, %f826;
	add.f32 	%f8986, %f827, %f828;
	setp.gt.f32 	%p1262, %f8986, 0f40800000;
	mov.b32 	%r1332, 206;
	@%p1262 bra 	$L__BB0_1365;
	sub.f32 	%f8987, %f827, %f828;
	add.f32 	%f8988, %f825, %f825;
	add.f32 	%f829, %f1, %f8987;
	fma.rn.f32 	%f830, %f8988, %f826, %f2;
	mul.f32 	%f831, %f829, %f829;
	mul.f32 	%f832, %f830, %f830;
	add.f32 	%f8989, %f831, %f832;
	setp.gt.f32 	%p1263, %f8989, 0f40800000;
	mov.b32 	%r1332, 207;
	@%p1263 bra 	$L__BB0_1365;
	sub.f32 	%f8990, %f831, %f832;
	add.f32 	%f8991, %f829, %f829;
	add.f32 	%f833, %f1, %f8990;
	fma.rn.f32 	%f834, %f8991, %f830, %f2;
	mul.f32 	%f835, %f833, %f833;
	mul.f32 	%f836, %f834, %f834;
	add.f32 	%f8992, %f835, %f836;
	setp.gt.f32 	%p1264, %f8992, 0f40800000;
	mov.b32 	%r1332, 208;
	@%p1264 bra 	$L__BB0_1365;
	sub.f32 	%f8993, %f835, %f836;
	add.f32 	%f8994, %f833, %f833;
	add.f32 	%f837, %f1, %f8993;
	fma.rn.f32 	%f838, %f8994, %f834, %f2;
	mul.f32 	%f839, %f837, %f837;
	mul.f32 	%f840, %f838, %f838;
	add.f32 	%f8995, %f839, %f840;
	setp.gt.f32 	%p1265, %f8995, 0f40800000;
	mov.b32 	%r1332, 209;
	@%p1265 bra 	$L__BB0_1365;
	sub.f32 	%f8996, %f839, %f840;
	add.f32 	%f8997, %f837, %f837;
	add.f32 	%f841, %f1, %f8996;
	fma.rn.f32 	%f842, %f8997, %f838, %f2;
	mul.f32 	%f843, %f841, %f841;
	mul.f32 	%f844, %f842, %f842;
	add.f32 	%f8998, %f843, %f844;
	setp.gt.f32 	%p1266, %f8998, 0f40800000;
	mov.b32 	%r1332, 210;
	@%p1266 bra 	$L__BB0_1365;
	sub.f32 	%f8999, %f843, %f844;
	add.f32 	%f9000, %f841, %f841;
	add.f32 	%f845, %f1, %f8999;
	fma.rn.f32 	%f846, %f9000, %f842, %f2;
	mul.f32 	%f847, %f845, %f845;
	mul.f32 	%f848, %f846, %f846;
	add.f32 	%f9001, %f847, %f848;
	setp.gt.f32 	%p1267, %f9001, 0f40800000;
	mov.b32 	%r1332, 211;
	@%p1267 bra 	$L__BB0_1365;
	sub.f32 	%f9002, %f847, %f848;
	add.f32 	%f9003, %f845, %f845;
	add.f32 	%f849, %f1, %f9002;
	fma.rn.f32 	%f850, %f9003, %f846, %f2;
	mul.f32 	%f851, %f849, %f849;
	mul.f32 	%f852, %f850, %f850;
	add.f32 	%f9004, %f851, %f852;
	setp.gt.f32 	%p1268, %f9004, 0f40800000;
	mov.b32 	%r1332, 212;
	@%p1268 bra 	$L__BB0_1365;
	sub.f32 	%f9005, %f851, %f852;
	add.f32 	%f9006, %f849, %f849;
	add.f32 	%f853, %f1, %f9005;
	fma.rn.f32 	%f854, %f9006, %f850, %f2;
	mul.f32 	%f855, %f853, %f853;
	mul.f32 	%f856, %f854, %f854;
	add.f32 	%f9007, %f855, %f856;
	setp.gt.f32 	%p1269, %f9007, 0f40800000;
	mov.b32 	%r1332, 213;
	@%p1269 bra 	$L__BB0_1365;
	sub.f32 	%f9008, %f855, %f856;
	add.f32 	%f9009, %f853, %f853;
	add.f32 	%f857, %f1, %f9008;
	fma.rn.f32 	%f858, %f9009, %f854, %f2;
	mul.f32 	%f859, %f857, %f857;
	mul.f32 	%f860, %f858, %f858;
	add.f32 	%f9010, %f859, %f860;
	setp.gt.f32 	%p1270, %f9010, 0f40800000;
	mov.b32 	%r1332, 214;
	@%p1270 bra 	$L__BB0_1365;
	sub.f32 	%f9011, %f859, %f860;
	add.f32 	%f9012, %f857, %f857;
	add.f32 	%f861, %f1, %f9011;
	fma.rn.f32 	%f862, %f9012, %f858, %f2;
	mul.f32 	%f863, %f861, %f861;
	mul.f32 	%f864, %f862, %f862;
	add.f32 	%f9013, %f863, %f864;
	setp.gt.f32 	%p1271, %f9013, 0f40800000;
	mov.b32 	%r1332, 215;
	@%p1271 bra 	$L__BB0_1365;
	sub.f32 	%f9014, %f863, %f864;
	add.f32 	%f9015, %f861, %f861;
	add.f32 	%f865, %f1, %f9014;
	fma.rn.f32 	%f866, %f9015, %f862, %f2;
	mul.f32 	%f867, %f865, %f865;
	mul.f32 	%f868, %f866, %f866;
	add.f32 	%f9016, %f867, %f868;
	setp.gt.f32 	%p1272, %f9016, 0f40800000;
	mov.b32 	%r1332, 216;
	@%p1272 bra 	$L__BB0_1365;
	sub.f32 	%f9017, %f867, %f868;
	add.f32 	%f9018, %f865, %f865;
	add.f32 	%f869, %f1, %f9017;
	fma.rn.f32 	%f870, %f9018, %f866, %f2;
	mul.f32 	%f871, %f869, %f869;
	mul.f32 	%f872, %f870, %f870;
	add.f32 	%f9019, %f871, %f872;
	setp.gt.f32 	%p1273, %f9019, 0f40800000;
	mov.b32 	%r1332, 217;
	@%p1273 bra 	$L__BB0_1365;
	sub.f32 	%f9020, %f871, %f872;
	add.f32 	%f9021, %f869, %f869;
	add.f32 	%f873, %f1, %f9020;
	fma.rn.f32 	%f874, %f9021, %f870, %f2;
	mul.f32 	%f875, %f873, %f873;
	mul.f32 	%f876, %f874, %f874;
	add.f32 	%f9022, %f875, %f876;
	setp.gt.f32 	%p1274, %f9022, 0f40800000;
	mov.b32 	%r1332, 218;
	@%p1274 bra 	$L__BB0_1365;
	sub.f32 	%f9023, %f875, %f876;
	add.f32 	%f9024, %f873, %f873;
	add.f32 	%f877, %f1, %f9023;
	fma.rn.f32 	%f878, %f9024, %f874, %f2;
	mul.f32 	%f879, %f877, %f877;
	mul.f32 	%f880, %f878, %f878;
	add.f32 	%f9025, %f879, %f880;
	setp.gt.f32 	%p1275, %f9025, 0f40800000;
	mov.b32 	%r1332, 219;
	@%p1275 bra 	$L__BB0_1365;
	sub.f32 	%f9026, %f879, %f880;
	add.f32 	%f9027, %f877, %f877;
	add.f32 	%f881, %f1, %f9026;
	fma.rn.f32 	%f882, %f9027, %f878, %f2;
	mul.f32 	%f883, %f881, %f881;
	mul.f32 	%f884, %f882, %f882;
	add.f32 	%f9028, %f883, %f884;
	setp.gt.f32 	%p1276, %f9028, 0f40800000;
	mov.b32 	%r1332, 220;
	@%p1276 bra 	$L__BB0_1365;
	sub.f32 	%f9029, %f883, %f884;
	add.f32 	%f9030, %f881, %f881;
	add.f32 	%f885, %f1, %f9029;
	fma.rn.f32 	%f886, %f9030, %f882, %f2;
	mul.f32 	%f887, %f885, %f885;
	mul.f32 	%f888, %f886, %f886;
	add.f32 	%f9031, %f887, %f888;
	setp.gt.f32 	%p1277, %f9031, 0f40800000;
	mov.b32 	%r1332, 221;
	@%p1277 bra 	$L__BB0_1365;
	sub.f32 	%f9032, %f887, %f888;
	add.f32 	%f9033, %f885, %f885;
	add.f32 	%f889, %f1, %f9032;
	fma.rn.f32 	%f890, %f9033, %f886, %f2;
	mul.f32 	%f891, %f889, %f889;
	mul.f32 	%f892, %f890, %f890;
	add.f32 	%f9034, %f891, %f892;
	setp.gt.f32 	%p1278, %f9034, 0f40800000;
	mov.b32 	%r1332, 222;
	@%p1278 bra 	$L__BB0_1365;
	sub.f32 	%f9035, %f891, %f892;
	add.f32 	%f9036, %f889, %f889;
	add.f32 	%f893, %f1, %f9035;
	fma.rn.f32 	%f894, %f9036, %f890, %f2;
	mul.f32 	%f895, %f893, %f893;
	mul.f32 	%f896, %f894, %f894;
	add.f32 	%f9037, %f895, %f896;
	setp.gt.f32 	%p1279, %f9037, 0f40800000;
	mov.b32 	%r1332, 223;
	@%p1279 bra 	$L__BB0_1365;
	sub.f32 	%f9038, %f895, %f896;
	add.f32 	%f9039, %f893, %f893;
	add.f32 	%f897, %f1, %f9038;
	fma.rn.f32 	%f898, %f9039, %f894, %f2;
	mul.f32 	%f899, %f897, %f897;
	mul.f32 	%f900, %f898, %f898;
	add.f32 	%f9040, %f899, %f900;
	setp.gt.f32 	%p1280, %f9040, 0f40800000;
	mov.b32 	%r1332, 224;
	@%p1280 bra 	$L__BB0_1365;
	sub.f32 	%f9041, %f899, %f900;
	add.f32 	%f9042, %f897, %f897;
	add.f32 	%f901, %f1, %f9041;
	fma.rn.f32 	%f902, %f9042, %f898, %f2;
	mul.f32 	%f903, %f901, %f901;
	mul.f32 	%f904, %f902, %f902;
	add.f32 	%f9043, %f903, %f904;
	setp.gt.f32 	%p1281, %f9043, 0f40800000;
	mov.b32 	%r1332, 225;
	@%p1281 bra 	$L__BB0_1365;
	sub.f32 	%f9044, %f903, %f904;
	add.f32 	%f9045, %f901, %f901;
	add.f32 	%f905, %f1, %f9044;
	fma.rn.f32 	%f906, %f9045, %f902, %f2;
	mul.f32 	%f907, %f905, %f905;
	mul.f32 	%f908, %f906, %f906;
	add.f32 	%f9046, %f907, %f908;
	setp.gt.f32 	%p1282, %f9046, 0f40800000;
	mov.b32 	%r1332, 226;
	@%p1282 bra 	$L__BB0_1365;
	sub.f32 	%f9047, %f907, %f908;
	add.f32 	%f9048, %f905, %f905;
	add.f32 	%f909, %f1, %f9047;
	fma.rn.f32 	%f910, %f9048, %f906, %f2;
	mul.f32 	%f911, %f909, %f909;
	mul.f32 	%f912, %f910, %f910;
	add.f32 	%f9049, %f911, %f912;
	setp.gt.f32 	%p1283, %f9049, 0f40800000;
	mov.b32 	%r1332, 227;
	@%p1283 bra 	$L__BB0_1365;
	sub.f32 	%f9050, %f911, %f912;
	add.f32 	%f9051, %f909, %f909;
	add.f32 	%f913, %f1, %f9050;
	fma.rn.f32 	%f914, %f9051, %f910, %f2;
	mul.f32 	%f915, %f913, %f913;
	mul.f32 	%f916, %f914, %f914;
	add.f32 	%f9052, %f915, %f916;
	setp.gt.f32 	%p1284, %f9052, 0f40800000;
	mov.b32 	%r1332, 228;
	@%p1284 bra 	$L__BB0_1365;
	sub.f32 	%f9053, %f915, %f916;
	add.f32 	%f9054, %f913, %f913;
	add.f32 	%f917, %f1, %f9053;
	fma.rn.f32 	%f918, %f9054, %f914, %f2;
	mul.f32 	%f919, %f917, %f917;
	mul.f32 	%f920, %f918, %f918;
	add.f32 	%f9055, %f919, %f920;
	setp.gt.f32 	%p1285, %f9055, 0f40800000;
	mov.b32 	%r1332, 229;
	@%p1285 bra 	$L__BB0_1365;
	sub.f32 	%f9056, %f919, %f920;
	add.f32 	%f9057, %f917, %f917;
	add.f32 	%f921, %f1, %f9056;
	fma.rn.f32 	%f922, %f9057, %f918, %f2;
	mul.f32 	%f923, %f921, %f921;
	mul.f32 	%f924, %f922, %f922;
	add.f32 	%f9058, %f923, %f924;
	setp.gt.f32 	%p1286, %f9058, 0f40800000;
	mov.b32 	%r1332, 230;
	@%p1286 bra 	$L__BB0_1365;
	sub.f32 	%f9059, %f923, %f924;
	add.f32 	%f9060, %f921, %f921;
	add.f32 	%f925, %f1, %f9059;
	fma.rn.f32 	%f926, %f9060, %f922, %f2;
	mul.f32 	%f927, %f925, %f925;
	mul.f32 	%f928, %f926, %f926;
	add.f32 	%f9061, %f927, %f928;
	setp.gt.f32 	%p1287, %f9061, 0f40800000;
	mov.b32 	%r1332, 231;
	@%p1287 bra 	$L__BB0_1365;
	sub.f32 	%f9062, %f927, %f928;
	add.f32 	%f9063, %f925, %f925;
	add.f32 	%f929, %f1, %f9062;
	fma.rn.f32 	%f930, %f9063, %f926, %f2;
	mul.f32 	%f931, %f929, %f929;
	mul.f32 	%f932, %f930, %f930;
	add.f32 	%f9064, %f931, %f932;
	setp.gt.f32 	%p1288, %f9064, 0f40800000;
	mov.b32 	%r1332, 232;
	@%p1288 bra 	$L__BB0_1365;
	sub.f32 	%f9065, %f931, %f932;
	add.f32 	%f9066, %f929, %f929;
	add.f32 	%f933, %f1, %f9065;
	fma.rn.f32 	%f934, %f9066, %f930, %f2;
	mul.f32 	%f935, %f933, %f933;
	mul.f32 	%f936, %f934, %f934;
	add.f32 	%f9067, %f935, %f936;
	setp.gt.f32 	%p1289, %f9067, 0f40800000;
	mov.b32 	%r1332, 233;
	@%p1289 bra 	$L__BB0_1365;
	sub.f32 	%f9068, %f935, %f936;
	add.f32 	%f9069, %f933, %f933;
	add.f32 	%f937, %f1, %f9068;
	fma.rn.f32 	%f938, %f9069, %f934, %f2;
	mul.f32 	%f939, %f937, %f937;
	mul.f32 	%f940, %f938, %f938;
	add.f32 	%f9070, %f939, %f940;
	setp.gt.f32 	%p1290, %f9070, 0f40800000;
	mov.b32 	%r1332, 234;
	@%p1290 bra 	$L__BB0_1365;
	sub.f32 	%f9071, %f939, %f940;
	add.f32 	%f9072, %f937, %f937;
	add.f32 	%f941, %f1, %f9071;
	fma.rn.f32 	%f942, %f9072, %f938, %f2;
	mul.f32 	%f943, %f941, %f941;
	mul.f32 	%f944, %f942, %f942;
	add.f32 	%f9073, %f943, %f944;
	setp.gt.f32 	%p1291, %f9073, 0f40800000;
	mov.b32 	%r1332, 235;
	@%p1291 bra 	$L__BB0_1365;
	sub.f32 	%f9074, %f943, %f944;
	add.f32 	%f9075, %f941, %f941;
	add.f32 	%f945, %f1, %f9074;
	fma.rn.f32 	%f946, %f9075, %f942, %f2;
	mul.f32 	%f947, %f945, %f945;
	mul.f32 	%f948, %f946, %f946;
	add.f32 	%f9076, %f947, %f948;
	setp.gt.f32 	%p1292, %f9076, 0f40800000;
	mov.b32 	%r1332, 236;
	@%p1292 bra 	$L__BB0_1365;
	sub.f32 	%f9077, %f947, %f948;
	add.f32 	%f9078, %f945, %f945;
	add.f32 	%f949, %f1, %f9077;
	fma.rn.f32 	%f950, %f9078, %f946, %f2;
	mul.f32 	%f951, %f949, %f949;
	mul.f32 	%f952, %f950, %f950;
	add.f32 	%f9079, %f951, %f952;
	setp.gt.f32 	%p1293, %f9079, 0f40800000;
	mov.b32 	%r1332, 237;
	@%p1293 bra 	$L__BB0_1365;
	sub.f32 	%f9080, %f951, %f952;
	add.f32 	%f9081, %f949, %f949;
	add.f32 	%f953, %f1, %f9080;
	fma.rn.f32 	%f954, %f9081, %f950, %f2;
	mul.f32 	%f955, %f953, %f953;
	mul.f32 	%f956, %f954, %f954;
	add.f32 	%f9082, %f955, %f956;
	setp.gt.f32 	%p1294, %f9082, 0f40800000;
	mov.b32 	%r1332, 238;
	@%p1294 bra 	$L__BB0_1365;
	sub.f32 	%f9083, %f955, %f956;
	add.f32 	%f9084, %f953, %f953;
	add.f32 	%f957, %f1, %f9083;
	fma.rn.f32 	%f958, %f9084, %f954, %f2;
	mul.f32 	%f959, %f957, %f957;
	mul.f32 	%f960, %f958, %f958;
	add.f32 	%f9085, %f959, %f960;
	setp.gt.f32 	%p1295, %f9085, 0f40800000;
	mov.b32 	%r1332, 239;
	@%p1295 bra 	$L__BB0_1365;
	sub.f32 	%f9086, %f959, %f960;
	add.f32 	%f9087, %f957, %f957;
	add.f32 	%f961, %f1, %f9086;
	fma.rn.f32 	%f962, %f9087, %f958, %f2;
	mul.f32 	%f963, %f961, %f961;
	mul.f32 	%f964, %f962, %f962;
	add.f32 	%f9088, %f963, %f964;
	setp.gt.f32 	%p1296, %f9088, 0f40800000;
	mov.b32 	%r1332, 240;
	@%p1296 bra 	$L__BB0_1365;
	sub.f32 	%f9089, %f963, %f964;
	add.f32 	%f9090, %f961, %f961;
	add.f32 	%f965, %f1, %f9089;
	fma.rn.f32 	%f966, %f9090, %f962, %f2;
	mul.f32 	%f967, %f965, %f965;
	mul.f32 	%f968, %f966, %f966;
	add.f32 	%f9091, %f967, %f968;
	setp.gt.f32 	%p1297, %f9091, 0f40800000;
	mov.b32 	%r1332, 241;
	@%p1297 bra 	$L__BB0_1365;
	sub.f32 	%f9092, %f967, %f968;
	add.f32 	%f9093, %f965, %f965;
	add.f32 	%f969, %f1, %f9092;
	fma.rn.f32 	%f970, %f9093, %f966, %f2;
	mul.f32 	%f971, %f969, %f969;
	mul.f32 	%f972, %f970, %f970;
	add.f32 	%f9094, %f971, %f972;
	setp.gt.f32 	%p1298, %f9094, 0f40800000;
	mov.b32 	%r1332, 242;
	@%p1298 bra 	$L__BB0_1365;
	sub.f32 	%f9095, %f971, %f972;
	add.f32 	%f9096, %f969, %f969;
	add.f32 	%f973, %f1, %f9095;
	fma.rn.f32 	%f974, %f9096, %f970, %f2;
	mul.f32 	%f975, %f973, %f973;
	mul.f32 	%f976, %f974, %f974;
	add.f32 	%f9097, %f975, %f976;
	setp.gt.f32 	%p1299, %f9097, 0f40800000;
	mov.b32 	%r1332, 243;
	@%p1299 bra 	$L__BB0_1365;
	sub.f32 	%f9098, %f975, %f976;
	add.f32 	%f9099, %f973, %f973;
	add.f32 	%f977, %f1, %f9098;
	fma.rn.f32 	%f978, %f9099, %f974, %f2;
	mul.f32 	%f979, %f977, %f977;
	mul.f32 	%f980, %f978, %f978;
	add.f32 	%f9100, %f979, %f980;
	setp.gt.f32 	%p1300, %f9100, 0f40800000;
	mov.b32 	%r1332, 244;
	@%p1300 bra 	$L__BB0_1365;
	sub.f32 	%f9101, %f979, %f980;
	add.f32 	%f9102, %f977, %f977;
	add.f32 	%f981, %f1, %f9101;
	fma.rn.f32 	%f982, %f9102, %f978, %f2;
	mul.f32 	%f983, %f981, %f981;
	mul.f32 	%f984, %f982, %f982;
	add.f32 	%f9103, %f983, %f984;
	setp.gt.f32 	%p1301, %f9103, 0f40800000;
	mov.b32 	%r1332, 245;
	@%p1301 bra 	$L__BB0_1365;
	sub.f32 	%f9104, %f983, %f984;
	add.f32 	%f9105, %f981, %f981;
	add.f32 	%f985, %f1, %f9104;
	fma.rn.f32 	%f986, %f9105, %f982, %f2;
	mul.f32 	%f987, %f985, %f985;
	mul.f32 	%f988, %f986, %f986;
	add.f32 	%f9106, %f987, %f988;
	setp.gt.f32 	%p1302, %f9106, 0f40800000;
	mov.b32 	%r1332, 246;
	@%p1302 bra 	$L__BB0_1365;
	sub.f32 	%f9107, %f987, %f988;
	add.f32 	%f9108, %f985, %f985;
	add.f32 	%f989, %f1, %f9107;
	fma.rn.f32 	%f990, %f9108, %f986, %f2;
	mul.f32 	%f991, %f989, %f989;
	mul.f32 	%f992, %f990, %f990;
	add.f32 	%f9109, %f991, %f992;
	setp.gt.f32 	%p1303, %f9109, 0f40800000;
	mov.b32 	%r1332, 247;
	@%p1303 bra 	$L__BB0_1365;
	sub.f32 	%f9110, %f991, %f992;
	add.f32 	%f9111, %f989, %f989;
	add.f32 	%f993, %f1, %f9110;
	fma.rn.f32 	%f994, %f9111, %f990, %f2;
	mul.f32 	%f995, %f993, %f993;
	mul.f32 	%f996, %f994, %f994;
	add.f32 	%f9112, %f995, %f996;
	setp.gt.f32 	%p1304, %f9112, 0f40800000;
	mov.b32 	%r1318, 248;
	mov.u32 	%r1332, %r1318;
	@%p1304 bra 	$L__BB0_1365;
	sub.f32 	%f9113, %f995, %f996;
	add.f32 	%f9114, %f993, %f993;
	add.f32 	%f997, %f1, %f9113;
	fma.rn.f32 	%f998, %f9114, %f994, %f2;
	mul.f32 	%f999, %f997, %f997;
	mul.f32 	%f1000, %f998, %f998;
	add.f32 	%f9115, %f999, %f1000;
	setp.gt.f32 	%p1305, %f9115, 0f40800000;
	mov.b32 	%r1319, 249;
	mov.u32 	%r1332, %r1319;
	@%p1305 bra 	$L__BB0_1365;
	sub.f32 	%f9116, %f999, %f1000;
	add.f32 	%f9117, %f997, %f997;
	add.f32 	%f1001, %f1, %f9116;
	fma.rn.f32 	%f1002, %f9117, %f998, %f2;
	mul.f32 	%f1003, %f1001, %f1001;
	mul.f32 	%f1004, %f1002, %f1002;
	add.f32 	%f9118, %f1003, %f1004;
	setp.gt.f32 	%p1306, %f9118, 0f40800000;
	mov.b32 	%r1320, 250;
	mov.u32 	%r1332, %r1320;
	@%p1306 bra 	$L__BB0_1365;
	sub.f32 	%f9119, %f1003, %f1004;
	add.f32 	%f9120, %f1001, %f1001;
	add.f32 	%f1005, %f1, %f9119;
	fma.rn.f32 	%f1006, %f9120, %f1002, %f2;
	mul.f32 	%f1007, %f1005, %f1005;
	mul.f32 	%f1008, %f1006, %f1006;
	add.f32 	%f9121, %f1007, %f1008;
	setp.gt.f32 	%p1307, %f9121, 0f40800000;
	mov.b32 	%r1321, 251;
	mov.u32 	%r1332, %r1321;
	@%p1307 bra 	$L__BB0_1365;
	sub.f32 	%f9122, %f1007, %f1008;
	add.f32 	%f9123, %f1005, %f1005;
	add.f32 	%f1009, %f1, %f9122;
	fma.rn.f32 	%f1010, %f9123, %f1006, %f2;
	mul.f32 	%f1011, %f1009, %f1009;
	mul.f32 	%f1012, %f1010, %f1010;
	add.f32 	%f9124, %f1011, %f1012;
	setp.gt.f32 	%p1308, %f9124, 0f40800000;
	mov.b32 	%r1322, 252;
	mov.u32 	%r1332, %r1322;
	@%p1308 bra 	$L__BB0_1365;
	sub.f32 	%f9125, %f1011, %f1012;
	add.f32 	%f9126, %f1009, %f1009;
	add.f32 	%f1013, %f1, %f9125;
	fma.rn.f32 	%f1014, %f9126, %f1010, %f2;
	mul.f32 	%f1015, %f1013, %f1013;
	mul.f32 	%f1016, %f1014, %f1014;
	add.f32 	%f9127, %f1015, %f1016;
	setp.gt.f32 	%p1309, %f9127, 0f40800000;
	mov.b32 	%r1323, 253;
	mov.u32 	%r1332, %r1323;
	@%p1309 bra 	$L__BB0_1365;
	sub.f32 	%f9128, %f1015, %f1016;
	add.f32 	%f9129, %f1013, %f1013;
	add.f32 	%f1017, %f1, %f9128;
	fma.rn.f32 	%f1018, %f9129, %f1014, %f2;
	mul.f32 	%f1019, %f1017, %f1017;
	mul.f32 	%f1020, %f1018, %f1018;
	add.f32 	%f9130, %f1019, %f1020;
	setp.gt.f32 	%p1310, %f9130, 0f40800000;
	mov.b32 	%r1324, 254;
	mov.u32 	%r1332, %r1324;
	@%p1310 bra 	$L__BB0_1365;
	sub.f32 	%f9131, %f1019, %f1020;
	add.f32 	%f9132, %f1017, %f1017;
	add.f32 	%f9133, %f1, %f9131;
	fma.rn.f32 	%f9134, %f9132, %f1018, %f2;
	mul.f32 	%f9135, %f9134, %f9134;
	fma.rn.f32 	%f9136, %f9133, %f9133, %f9135;
	setp.gt.f32 	%p1311, %f9136, 0f40800000;
	mov.b32 	%r1325, 255;
	mov.u32 	%r1332, %r1325;
	@%p1311 bra 	$L__BB0_1365;
	mov.b32 	%r1326, 256;
	mov.u32 	%r1332, %r1326;
	bra.uni 	$L__BB0_1365;
$L__BB0_300:
	mul.f32 	%f1021, %f1, %f1;
	mul.f32 	%f1022, %f2, %f2;
	add.f32 	%f5367, %f1021, %f1022;
	setp.gt.f32 	%p56, %f5367, 0f40800000;
	mov.b32 	%r69, 0;
	mov.u32 	%r1332, %r69;
	@%p56 bra 	$L__BB0_1365;
	sub.f32 	%f5368, %f1021, %f1022;
	add.f32 	%f5369, %f1, %f1;
	add.f32 	%f1023, %f1, %f5368;
	fma.rn.f32 	%f1024, %f5369, %f2, %f2;
	mul.f32 	%f1025, %f1023, %f1023;
	mul.f32 	%f1026, %f1024, %f1024;
	add.f32 	%f5370, %f1025, %f1026;
	setp.gt.f32 	%p57, %f5370, 0f40800000;
	mov.b32 	%r70, 1;
	mov.u32 	%r1332, %r70;
	@%p57 bra 	$L__BB0_1365;
	sub.f32 	%f5371, %f1025, %f1026;
	add.f32 	%f5372, %f1023, %f1023;
	add.f32 	%f1027, %f1, %f5371;
	fma.rn.f32 	%f1028, %f5372, %f1024, %f2;
	mul.f32 	%f1029, %f1027, %f1027;
	mul.f32 	%f1030, %f1028, %f1028;
	add.f32 	%f5373, %f1029, %f1030;
	setp.gt.f32 	%p58, %f5373, 0f40800000;
	mov.b32 	%r71, 2;
	mov.u32 	%r1332, %r71;
	@%p58 bra 	$L__BB0_1365;
	sub.f32 	%f5374, %f1029, %f1030;
	add.f32 	%f5375, %f1027, %f1027;
	add.f32 	%f1031, %f1, %f5374;
	fma.rn.f32 	%f1032, %f5375, %f1028, %f2;
	mul.f32 	%f1033, %f1031, %f1031;
	mul.f32 	%f1034, %f1032, %f1032;
	add.f32 	%f5376, %f1033, %f1034;
	setp.gt.f32 	%p59, %f5376, 0f40800000;
	mov.b32 	%r72, 3;
	mov.u32 	%r1332, %r72;
	@%p59 bra 	$L__BB0_1365;
	sub.f32 	%f5377, %f1033, %f1034;
	add.f32 	%f5378, %f1031, %f1031;
	add.f32 	%f1035, %f1, %f5377;
	fma.rn.f32 	%f1036, %f5378, %f1032, %f2;
	mul.f32 	%f1037, %f1035, %f1035;
	mul.f32 	%f1038, %f1036, %f1036;
	add.f32 	%f5379, %f1037, %f1038;
	setp.gt.f32 	%p60, %f5379, 0f40800000;
	mov.b32 	%r73, 4;
	mov.u32 	%r1332, %r73;
	@%p60 bra 	$L__BB0_1365;
	sub.f32 	%f5380, %f1037, %f1038;
	add.f32 	%f5381, %f1035, %f1035;
	add.f32 	%f1039, %f1, %f5380;
	fma.rn.f32 	%f1040, %f5381, %f1036, %f2;
	mul.f32 	%f1041, %f1039, %f1039;
	mul.f32 	%f1042, %f1040, %f1040;
	add.f32 	%f5382, %f1041, %f1042;
	setp.gt.f32 	%p61, %f5382, 0f40800000;
	mov.b32 	%r74, 5;
	mov.u32 	%r1332, %r74;
	@%p61 bra 	$L__BB0_1365;
	sub.f32 	%f5383, %f1041, %f1042;
	add.f32 	%f5384, %f1039, %f1039;
	add.f32 	%f1043, %f1, %f5383;
	fma.rn.f32 	%f1044, %f5384, %f1040, %f2;
	mul.f32 	%f1045, %f1043, %f1043;
	mul.f32 	%f1046, %f1044, %f1044;
	add.f32 	%f5385, %f1045, %f1046;
	setp.gt.f32 	%p62, %f5385, 0f40800000;
	mov.b32 	%r75, 6;
	mov.u32 	%r1332, %r75;
	@%p62 bra 	$L__BB0_1365;
	sub.f32 	%f5386, %f1045, %f1046;
	add.f32 	%f5387, %f1043, %f1043;
	add.f32 	%f1047, %f1, %f5386;
	fma.rn.f32 	%f1048, %f5387, %f1044, %f2;
	mul.f32 	%f1049, %f1047, %f1047;
	mul.f32 	%f1050, %f1048, %f1048;
	add.f32 	%f5388, %f1049, %f1050;
	setp.gt.f32 	%p63, %f5388, 0f40800000;
	mov.b32 	%r76, 7;
	mov.u32 	%r1332, %r76;
	@%p63 bra 	$L__BB0_1365;
	sub.f32 	%f5389, %f1049, %f1050;
	add.f32 	%f5390, %f1047, %f1047;
	add.f32 	%f1051, %f1, %f5389;
	fma.rn.f32 	%f1052, %f5390, %f1048, %f2;
	mul.f32 	%f1053, %f1051, %f1051;
	mul.f32 	%f1054, %f1052, %f1052;
	add.f32 	%f5391, %f1053, %f1054;
	setp.gt.f32 	%p64, %f5391, 0f40800000;
	mov.b32 	%r77, 8;
	mov.u32 	%r1332, %r77;
	@%p64 bra 	$L__BB0_1365;
	sub.f32 	%f5392, %f1053, %f1054;
	add.f32 	%f5393, %f1051, %f1051;
	add.f32 	%f1055, %f1, %f5392;
	fma.rn.f32 	%f1056, %f5393, %f1052, %f2;
	mul.f32 	%f1057, %f1055, %f1055;
	mul.f32 	%f1058, %f1056, %f1056;
	add.f32 	%f5394, %f1057, %f1058;
	setp.gt.f32 	%p65, %f5394, 0f40800000;
	mov.b32 	%r78, 9;
	mov.u32 	%r1332, %r78;
	@%p65 bra 	$L__BB0_1365;
	sub.f32 	%f5395, %f1057, %f1058;
	add.f32 	%f5396, %f1055, %f1055;
	add.f32 	%f1059, %f1, %f5395;
	fma.rn.f32 	%f1060, %f5396, %f1056, %f2;
	mul.f32 	%f1061, %f1059, %f1059;
	mul.f32 	%f1062, %f1060, %f1060;
	add.f32 	%f5397, %f1061, %f1062;
	setp.gt.f32 	%p66, %f5397, 0f40800000;
	mov.b32 	%r79, 10;
	mov.u32 	%r1332, %r79;
	@%p66 bra 	$L__BB0_1365;
	sub.f32 	%f5398, %f1061, %f1062;
	add.f32 	%f5399, %f1059, %f1059;
	add.f32 	%f1063, %f1, %f5398;
	fma.rn.f32 	%f1064, %f5399, %f1060, %f2;
	mul.f32 	%f1065, %f1063, %f1063;
	mul.f32 	%f1066, %f1064, %f1064;
	add.f32 	%f5400, %f1065, %f1066;
	setp.gt.f32 	%p67, %f5400, 0f40800000;
	mov.b32 	%r80, 11;
	mov.u32 	%r1332, %r80;
	@%p67 bra 	$L__BB0_1365;
	sub.f32 	%f5401, %f1065, %f1066;
	add.f32 	%f5402, %f1063, %f1063;
	add.f32 	%f1067, %f1, %f5401;
	fma.rn.f32 	%f1068, %f5402, %f1064, %f2;
	mul.f32 	%f1069, %f1067, %f1067;
	mul.f32 	%f1070, %f1068, %f1068;
	add.f32 	%f5403, %f1069, %f1070;
	setp.gt.f32 	%p68, %f5403, 0f40800000;
	mov.b32 	%r81, 12;
	mov.u32 	%r1332, %r81;
	@%p68 bra 	$L__BB0_1365;
	sub.f32 	%f5404, %f1069, %f1070;
	add.f32 	%f5405, %f1067, %f1067;
	add.f32 	%f1071, %f1, %f5404;
	fma.rn.f32 	%f1072, %f5405, %f1068, %f2;
	mul.f32 	%f1073, %f1071, %f1071;
	mul.f32 	%f1074, %f1072, %f1072;
	add.f32 	%f5406, %f1073, %f1074;
	setp.gt.f32 	%p69, %f5406, 0f40800000;
	mov.b32 	%r82, 13;
	mov.u32 	%r1332, %r82;
	@%p69 bra 	$L__BB0_1365;
	sub.f32 	%f5407, %f1073, %f1074;
	add.f32 	%f5408, %f1071, %f1071;
	add.f32 	%f1075, %f1, %f5407;
	fma.rn.f32 	%f1076, %f5408, %f1072, %f2;
	mul.f32 	%f1077, %f1075, %f1075;
	mul.f32 	%f1078, %f1076, %f1076;
	add.f32 	%f5409, %f1077, %f1078;
	setp.gt.f32 	%p70, %f5409, 0f40800000;
	mov.b32 	%r83, 14;
	mov.u32 	%r1332, %r83;
	@%p70 bra 	$L__BB0_1365;
	sub.f32 	%f5410, %f1077, %f1078;
	add.f32 	%f5411, %f1075, %f1075;
	add.f32 	%f1079, %f1, %f5410;
	fma.rn.f32 	%f1080, %f5411, %f1076, %f2;
	mul.f32 	%f1081, %f1079, %f1079;
	mul.f32 	%f1082, %f1080, %f1080;
	add.f32 	%f5412, %f1081, %f1082;
	setp.gt.f32 	%p71, %f5412, 0f40800000;
	mov.b32 	%r84, 15;
	mov.u32 	%r1332, %r84;
	@%p71 bra 	$L__BB0_1365;
	sub.f32 	%f5413, %f1081, %f1082;
	add.f32 	%f5414, %f1079, %f1079;
	add.f32 	%f1083, %f1, %f5413;
	fma.rn.f32 	%f1084, %f5414, %f1080, %f2;
	mul.f32 	%f1085, %f1083, %f1083;
	mul.f32 	%f1086, %f1084, %f1084;
	add.f32 	%f5415, %f1085, %f1086;
	setp.gt.f32 	%p72, %f5415, 0f40800000;
	mov.b32 	%r85, 16;
	mov.u32 	%r1332, %r85;
	@%p72 bra 	$L__BB0_1365;
	sub.f32 	%f5416, %f1085, %f1086;
	add.f32 	%f5417, %f1083, %f1083;
	add.f32 	%f1087, %f1, %f5416;
	fma.rn.f32 	%f1088, %f5417, %f1084, %f2;
	mul.f32 	%f1089, %f1087, %f1087;
	mul.f32 	%f1090, %f1088, %f1088;
	add.f32 	%f5418, %f1089, %f1090;
	setp.gt.f32 	%p73, %f5418, 0f40800000;
	mov.b32 	%r86, 17;
	mov.u32 	%r1332, %r86;
	@%p73 bra 	$L__BB0_1365;
	sub.f32 	%f5419, %f1089, %f1090;
	add.f32 	%f5420, %f1087, %f1087;
	add.f32 	%f1091, %f1, %f5419;
	fma.rn.f32 	%f1092, %f5420, %f1088, %f2;
	mul.f32 	%f1093, %f1091, %f1091;
	mul.f32 	%f1094, %f1092, %f1092;
	add.f32 	%f5421, %f1093, %f1094;
	setp.gt.f32 	%p74, %f5421, 0f40800000;
	mov.b32 	%r87, 18;
	mov.u32 	%r1332, %r87;
	@%p74 bra 	$L__BB0_1365;
	sub.f32 	%f5422, %f1093, %f1094;
	add.f32 	%f5423, %f1091, %f1091;
	add.f32 	%f1095, %f1, %f5422;
	fma.rn.f32 	%f1096, %f5423, %f1092, %f2;
	mul.f32 	%f1097, %f1095, %f1095;
	mul.f32 	%f1098, %f1096, %f1096;
	add.f32 	%f5424, %f1097, %f1098;
	setp.gt.f32 	%p75, %f5424, 0f40800000;
	mov.b32 	%r88, 19;
	mov.u32 	%r1332, %r88;
	@%p75 bra 	$L__BB0_1365;
	sub.f32 	%f5425, %f1097, %f1098;
	add.f32 	%f5426, %f1095, %f1095;
	add.f32 	%f1099, %f1, %f5425;
	fma.rn.f32 	%f1100, %f5426, %f1096, %f2;
	mul.f32 	%f1101, %f1099, %f1099;
	mul.f32 	%f1102, %f1100, %f1100;
	add.f32 	%f5427, %f1101, %f1102;
	setp.gt.f32 	%p76, %f5427, 0f40800000;
	mov.b32 	%r89, 20;
	mov.u32 	%r1332, %r89;
	@%p76 bra 	$L__BB0_1365;
	sub.f32 	%f5428, %f1101, %f1102;
	add.f32 	%f5429, %f1099, %f1099;
	add.f32 	%f1103, %f1, %f5428;
	fma.rn.f32 	%f1104, %f5429, %f1100, %f2;
	mul.f32 	%f1105, %f1103, %f1103;
	mul.f32 	%f1106, %f1104, %f1104;
	add.f32 	%f5430, %f1105, %f1106;
	setp.gt.f32 	%p77, %f5430, 0f40800000;
	mov.b32 	%r90, 21;
	mov.u32 	%r1332, %r90;
	@%p77 bra 	$L__BB0_1365;
	sub.f32 	%f5431, %f1105, %f1106;
	add.f32 	%f5432, %f1103, %f1103;
	add.f32 	%f1107, %f1, %f5431;
	fma.rn.f32 	%f1108, %f5432, %f1104, %f2;
	mul.f32 	%f1109, %f1107, %f1107;
	mul.f32 	%f1110, %f1108, %f1108;
	add.f32 	%f5433, %f1109, %f1110;
	setp.gt.f32 	%p78, %f5433, 0f40800000;
	mov.b32 	%r91, 22;
	mov.u32 	%r1332, %r91;
	@%p78 bra 	$L__BB0_1365;
	sub.f32 	%f5434, %f1109, %f1110;
	add.f32 	%f5435, %f1107, %f1107;
	add.f32 	%f1111, %f1, %f5434;
	fma.rn.f32 	%f1112, %f5435, %f1108, %f2;
	mul.f32 	%f1113, %f1111, %f1111;
	mul.f32 	%f1114, %f1112, %f1112;
	add.f32 	%f5436, %f1113, %f1114;
	setp.gt.f32 	%p79, %f5436, 0f40800000;
	mov.b32 	%r92, 23;
	mov.u32 	%r1332, %r92;
	@%p79 bra 	$L__BB0_1365;
	sub.f32 	%f5437, %f1113, %f1114;
	add.f32 	%f5438, %f1111, %f1111;
	add.f32 	%f1115, %f1, %f5437;
	fma.rn.f32 	%f1116, %f5438, %f1112, %f2;
	mul.f32 	%f1117, %f1115, %f1115;
	mul.f32 	%f1118, %f1116, %f1116;
	add.f32 	%f5439, %f1117, %f1118;
	setp.gt.f32 	%p80, %f5439, 0f40800000;
	mov.b32 	%r93, 24;
	mov.u32 	%r1332, %r93;
	@%p80 bra 	$L__BB0_1365;
	sub.f32 	%f5440, %f1117, %f1118;
	add.f32 	%f5441, %f1115, %f1115;
	add.f32 	%f1119, %f1, %f5440;
	fma.rn.f32 	%f1120, %f5441, %f1116, %f2;
	mul.f32 	%f1121, %f1119, %f1119;
	mul.f32 	%f1122, %f1120, %f1120;
	add.f32 	%f5442, %f1121, %f1122;
	setp.gt.f32 	%p81, %f5442, 0f40800000;
	mov.b32 	%r94, 25;
	mov.u32 	%r1332, %r94;
	@%p81 bra 	$L__BB0_1365;
	sub.f32 	%f5443, %f1121, %f1122;
	add.f32 	%f5444, %f1119, %f1119;
	add.f32 	%f1123, %f1, %f5443;
	fma.rn.f32 	%f1124, %f5444, %f1120, %f2;
	mul.f32 	%f1125, %f1123, %f1123;
	mul.f32 	%f1126, %f1124, %f1124;
	add.f32 	%f5445, %f1125, %f1126;
	setp.gt.f32 	%p82, %f5445, 0f40800000;
	mov.b32 	%r95, 26;
	mov.u32 	%r1332, %r95;
	@%p82 bra 	$L__BB0_1365;
	sub.f32 	%f5446, %f1125, %f1126;
	add.f32 	%f5447, %f1123, %f1123;
	add.f32 	%f1127, %f1, %f5446;
	fma.rn.f32 	%f1128, %f5447, %f1124, %f2;
	mul.f32 	%f1129, %f1127, %f1127;
	mul.f32 	%f1130, %f1128, %f1128;
	add.f32 	%f5448, %f1129, %f1130;
	setp.gt.f32 	%p83, %f5448, 0f40800000;
	mov.b32 	%r96, 27;
	mov.u32 	%r1332, %r96;
	@%p83 bra 	$L__BB0_1365;
	sub.f32 	%f5449, %f1129, %f1130;
	add.f32 	%f5450, %f1127, %f1127;
	add.f32 	%f1131, %f1, %f5449;
	fma.rn.f32 	%f1132, %f5450, %f1128, %f2;
	mul.f32 	%f1133, %f1131, %f1131;
	mul.f32 	%f1134, %f1132, %f1132;
	add.f32 	%f5451, %f1133, %f1134;
	setp.gt.f32 	%p84, %f5451, 0f40800000;
	mov.b32 	%r97, 28;
	mov.u32 	%r1332, %r97;
	@%p84 bra 	$L__BB0_1365;
	sub.f32 	%f5452, %f1133, %f1134;
	add.f32 	%f5453, %f1131, %f1131;
	add.f32 	%f1135, %f1, %f5452;
	fma.rn.f32 	%f1136, %f5453, %f1132, %f2;
	mul.f32 	%f1137, %f1135, %f1135;
	mul.f32 	%f1138, %f1136, %f1136;
	add.f32 	%f5454, %f1137, %f1138;
	setp.gt.f32 	%p85, %f5454, 0f40800000;
	mov.b32 	%r98, 29;
	mov.u32 	%r1332, %r98;
	@%p85 bra 	$L__BB0_1365;
	sub.f32 	%f5455, %f1137, %f1138;
	add.f32 	%f5456, %f1135, %f1135;
	add.f32 	%f1139, %f1, %f5455;
	fma.rn.f32 	%f1140, %f5456, %f1136, %f2;
	mul.f32 	%f1141, %f1139, %f1139;
	mul.f32 	%f1142, %f1140, %f1140;
	add.f32 	%f5457, %f1141, %f1142;
	setp.gt.f32 	%p86, %f5457, 0f40800000;
	mov.b32 	%r99, 30;
	mov.u32 	%r1332, %r99;
	@%p86 bra 	$L__BB0_1365;
	sub.f32 	%f5458, %f1141, %f1142;
	add.f32 	%f5459, %f1139, %f1139;
	add.f32 	%f1143, %f1, %f5458;
	fma.rn.f32 	%f1144, %f5459, %f1140, %f2;
	mul.f32 	%f1145, %f1143, %f1143;
	mul.f32 	%f1146, %f1144, %f1144;
	add.f32 	%f5460, %f1145, %f1146;
	setp.gt.f32 	%p87, %f5460, 0f40800000;
	mov.b32 	%r100, 31;
	mov.u32 	%r1332, %r100;
	@%p87 bra 	$L__BB0_1365;
	sub.f32 	%f5461, %f1145, %f1146;
	add.f32 	%f5462, %f1143, %f1143;
	add.f32 	%f1147, %f1, %f5461;
	fma.rn.f32 	%f1148, %f5462, %f1144, %f2;
	mul.f32 	%f1149, %f1147, %f1147;
	mul.f32 	%f1150, %f1148, %f1148;
	add.f32 	%f5463, %f1149, %f1150;
	setp.gt.f32 	%p88, %f5463, 0f40800000;
	mov.b32 	%r101, 32;
	mov.u32 	%r1332, %r101;
	@%p88 bra 	$L__BB0_1365;
	sub.f32 	%f5464, %f1149, %f1150;
	add.f32 	%f5465, %f1147, %f1147;
	add.f32 	%f1151, %f1, %f5464;
	fma.rn.f32 	%f1152, %f5465, %f1148, %f2;
	mul.f32 	%f1153, %f1151, %f1151;
	mul.f32 	%f1154, %f1152, %f1152;
	add.f32 	%f5466, %f1153, %f1154;
	setp.gt.f32 	%p89, %f5466, 0f40800000;
	mov.b32 	%r102, 33;
	mov.u32 	%r1332, %r102;
	@%p89 bra 	$L__BB0_1365;
	sub.f32 	%f5467, %f1153, %f1154;
	add.f32 	%f5468, %f1151, %f1151;
	add.f32 	%f1155, %f1, %f5467;
	fma.rn.f32 	%f1156, %f5468, %f1152, %f2;
	mul.f32 	%f1157, %f1155, %f1155;
	mul.f32 	%f1158, %f1156, %f1156;
	add.f32 	%f5469, %f1157, %f1158;
	setp.gt.f32 	%p90, %f5469, 0f40800000;
	mov.b32 	%r103, 34;
	mov.u32 	%r1332, %r103;
	@%p90 bra 	$L__BB0_1365;
	sub.f32 	%f5470, %f1157, %f1158;
	add.f32 	%f5471, %f1155, %f1155;
	add.f32 	%f1159, %f1, %f5470;
	fma.rn.f32 	%f1160, %f5471, %f1156, %f2;
	mul.f32 	%f1161, %f1159, %f1159;
	mul.f32 	%f1162, %f1160, %f1160;
	add.f32 	%f5472, %f1161, %f1162;
	setp.gt.f32 	%p91, %f5472, 0f40800000;
	mov.b32 	%r104, 35;
	mov.u32 	%r1332, %r104;
	@%p91 bra 	$L__BB0_1365;
	sub.f32 	%f5473, %f1161, %f1162;
	add.f32 	%f5474, %f1159, %f1159;
	add.f32 	%f1163, %f1, %f5473;
	fma.rn.f32 	%f1164, %f5474, %f1160, %f2;
	mul.f32 	%f1165, %f1163, %f1163;
	mul.f32 	%f1166, %f1164, %f1164;
	add.f32 	%f5475, %f1165, %f1166;
	setp.gt.f32 	%p92, %f5475, 0f40800000;
	mov.b32 	%r105, 36;
	mov.u32 	%r1332, %r105;
	@%p92 bra 	$L__BB0_1365;
	sub.f32 	%f5476, %f1165, %f1166;
	add.f32 	%f5477, %f1163, %f1163;
	add.f32 	%f1167, %f1, %f5476;
	fma.rn.f32 	%f1168, %f5477, %f1164, %f2;
	mul.f32 	%f1169, %f1167, %f1167;
	mul.f32 	%f1170, %f1168, %f1168;
	add.f32 	%f5478, %f1169, %f1170;
	setp.gt.f32 	%p93, %f5478, 0f40800000;
	mov.b32 	%r106, 37;
	mov.u32 	%r1332, %r106;
	@%p93 bra 	$L__BB0_1365;
	sub.f32 	%f5479, %f1169, %f1170;
	add.f32 	%f5480, %f1167, %f1167;
	add.f32 	%f1171, %f1, %f5479;
	fma.rn.f32 	%f1172, %f5480, %f1168, %f2;
	mul.f32 	%f1173, %f1171, %f1171;
	mul.f32 	%f1174, %f1172, %f1172;
	add.f32 	%f5481, %f1173, %f1174;
	setp.gt.f32 	%p94, %f5481, 0f40800000;
	mov.b32 	%r107, 38;
	mov.u32 	%r1332, %r107;
	@%p94 bra 	$L__BB0_1365;
	sub.f32 	%f5482, %f1173, %f1174;
	add.f32 	%f5483, %f1171, %f1171;
	add.f32 	%f1175, %f1, %f5482;
	fma.rn.f32 	%f1176, %f5483, %f1172, %f2;
	mul.f32 	%f1177, %f1175, %f1175;
	mul.f32 	%f1178, %f1176, %f1176;
	add.f32 	%f5484, %f1177, %f1178;
	setp.gt.f32 	%p95, %f5484, 0f40800000;
	mov.b32 	%r108, 39;
	mov.u32 	%r1332, %r108;
	@%p95 bra 	$L__BB0_1365;
	sub.f32 	%f5485, %f1177, %f1178;
	add.f32 	%f5486, %f1175, %f1175;
	add.f32 	%f1179, %f1, %f5485;
	fma.rn.f32 	%f1180, %f5486, %f1176, %f2;
	mul.f32 	%f1181, %f1179, %f1179;
	mul.f32 	%f1182, %f1180, %f1180;
	add.f32 	%f5487, %f1181, %f1182;
	setp.gt.f32 	%p96, %f5487, 0f40800000;
	mov.b32 	%r109, 40;
	mov.u32 	%r1332, %r109;
	@%p96 bra 	$L__BB0_1365;
	sub.f32 	%f5488, %f1181, %f1182;
	add.f32 	%f5489, %f1179, %f1179;
	add.f32 	%f1183, %f1, %f5488;
	fma.rn.f32 	%f1184, %f5489, %f1180, %f2;
	mul.f32 	%f1185, %f1183, %f1183;
	mul.f32 	%f1186, %f1184, %f1184;
	add.f32 	%f5490, %f1185, %f1186;
	setp.gt.f32 	%p97, %f5490, 0f40800000;
	mov.b32 	%r110, 41;
	mov.u32 	%r1332, %r110;
	@%p97 bra 	$L__BB0_1365;
	sub.f32 	%f5491, %f1185, %f1186;
	add.f32 	%f5492, %f1183, %f1183;
	add.f32 	%f1187, %f1, %f5491;
	fma.rn.f32 	%f1188, %f5492, %f1184, %f2;
	mul.f32 	%f1189, %f1187, %f1187;
	mul.f32 	%f1190, %f1188, %f1188;
	add.f32 	%f5493, %f1189, %f1190;
	setp.gt.f32 	%p98, %f5493, 0f40800000;
	mov.b32 	%r111, 42;
	mov.u32 	%r1332, %r111;
	@%p98 bra 	$L__BB0_1365;
	sub.f32 	%f5494, %f1189, %f1190;
	add.f32 	%f5495, %f1187, %f1187;
	add.f32 	%f1191, %f1, %f5494;
	fma.rn.f32 	%f1192, %f5495, %f1188, %f2;
	mul.f32 	%f1193, %f1191, %f1191;
	mul.f32 	%f1194, %f1192, %f1192;
	add.f32 	%f5496, %f1193, %f1194;
	setp.gt.f32 	%p99, %f5496, 0f40800000;
	mov.b32 	%r112, 43;
	mov.u32 	%r1332, %r112;
	@%p99 bra 	$L__BB0_1365;
	sub.f32 	%f5497, %f1193, %f1194;
	add.f32 	%f5498, %f1191, %f1191;
	add.f32 	%f1195, %f1, %f5497;
	fma.rn.f32 	%f1196, %f5498, %f1192, %f2;
	mul.f32 	%f1197, %f1195, %f1195;
	mul.f32 	%f1198, %f1196, %f1196;
	add.f32 	%f5499, %f1197, %f1198;
	setp.gt.f32 	%p100, %f5499, 0f40800000;
	mov.b32 	%r113, 44;
	mov.u32 	%r1332, %r113;
	@%p100 bra 	$L__BB0_1365;
	sub.f32 	%f5500, %f1197, %f1198;
	add.f32 	%f5501, %f1195, %f1195;
	add.f32 	%f1199, %f1, %f5500;
	fma.rn.f32 	%f1200, %f5501, %f1196, %f2;
	mul.f32 	%f1201, %f1199, %f1199;
	mul.f32 	%f1202, %f1200, %f1200;
	add.f32 	%f5502, %f1201, %f1202;
	setp.gt.f32 	%p101, %f5502, 0f40800000;
	mov.b32 	%r114, 45;
	mov.u32 	%r1332, %r114;
	@%p101 bra 	$L__BB0_1365;
	sub.f32 	%f5503, %f1201, %f1202;
	add.f32 	%f5504, %f1199, %f1199;
	add.f32 	%f1203, %f1, %f5503;
	fma.rn.f32 	%f1204, %f5504, %f1200, %f2;
	mul.f32 	%f1205, %f1203, %f1203;
	mul.f32 	%f1206, %f1204, %f1204;
	add.f32 	%f5505, %f1205, %f1206;
	setp.gt.f32 	%p102, %f5505, 0f40800000;
	mov.b32 	%r115, 46;
	mov.u32 	%r1332, %r115;
	@%p102 bra 	$L__BB0_1365;
	sub.f32 	%f5506, %f1205, %f1206;
	add.f32 	%f5507, %f1203, %f1203;
	add.f32 	%f1207, %f1, %f5506;
	fma.rn.f32 	%f1208, %f5507, %f1204, %f2;
	mul.f32 	%f1209, %f1207, %f1207;
	mul.f32 	%f1210, %f1208, %f1208;
	add.f32 	%f5508, %f1209, %f1210;
	setp.gt.f32 	%p103, %f5508, 0f40800000;
	mov.b32 	%r116, 47;
	mov.u32 	%r1332, %r116;
	@%p103 bra 	$L__BB0_1365;
	sub.f32 	%f5509, %f1209, %f1210;
	add.f32 	%f5510, %f1207, %f1207;
	add.f32 	%f1211, %f1, %f5509;
	fma.rn.f32 	%f1212, %f5510, %f1208, %f2;
	mul.f32 	%f1213, %f1211, %f1211;
	mul.f32 	%f1214, %f1212, %f1212;
	add.f32 	%f5511, %f1213, %f1214;
	setp.gt.f32 	%p104, %f5511, 0f40800000;
	mov.b32 	%r117, 48;
	mov.u32 	%r1332, %r117;
	@%p104 bra 	$L__BB0_1365;
	sub.f32 	%f5512, %f1213, %f1214;
	add.f32 	%f5513, %f1211, %f1211;
	add.f32 	%f1215, %f1, %f5512;
	fma.rn.f32 	%f1216, %f5513, %f1212, %f2;
	mul.f32 	%f1217, %f1215, %f1215;
	mul.f32 	%f1218, %f1216, %f1216;
	add.f32 	%f5514, %f1217, %f1218;
	setp.gt.f32 	%p105, %f5514, 0f40800000;
	mov.b32 	%r118, 49;
	mov.u32 	%r1332, %r118;
	@%p105 bra 	$L__BB0_1365;
	sub.f32 	%f5515, %f1217, %f1218;
	add.f32 	%f5516, %f1215, %f1215;
	add.f32 	%f1219, %f1, %f5515;
	fma.rn.f32 	%f1220, %f5516, %f1216, %f2;
	mul.f32 	%f1221, %f1219, %f1219;
	mul.f32 	%f1222, %f1220, %f1220;
	add.f32 	%f5517, %f1221, %f1222;
	setp.gt.f32 	%p106, %f5517, 0f40800000;
	mov.b32 	%r119, 50;
	mov.u32 	%r1332, %r119;
	@%p106 bra 	$L__BB0_1365;
	sub.f32 	%f5518, %f1221, %f1222;
	add.f32 	%f5519, %f1219, %f1219;
	add.f32 	%f1223, %f1, %f5518;
	fma.rn.f32 	%f1224, %f5519, %f1220, %f2;
	mul.f32 	%f1225, %f1223, %f1223;
	mul.f32 	%f1226, %f1224, %f1224;
	add.f32 	%f5520, %f1225, %f1226;
	setp.gt.f32 	%p107, %f5520, 0f40800000;
	mov.b32 	%r120, 51;
	mov.u32 	%r1332, %r120;
	@%p107 bra 	$L__BB0_1365;
	sub.f32 	%f5521, %f1225, %f1226;
	add.f32 	%f5522, %f1223, %f1223;
	add.f32 	%f1227, %f1, %f5521;
	fma.rn.f32 	%f1228, %f5522, %f1224, %f2;
	mul.f32 	%f1229, %f1227, %f1227;
	mul.f32 	%f1230, %f1228, %f1228;
	add.f32 	%f5523, %f1229, %f1230;
	setp.gt.f32 	%p108, %f5523, 0f40800000;
	mov.b32 	%r121, 52;
	mov.u32 	%r1332, %r121;
	@%p108 bra 	$L__BB0_1365;
	sub.f32 	%f5524, %f1229, %f1230;
	add.f32 	%f5525, %f1227, %f1227;
	add.f32 	%f1231, %f1, %f5524;
	fma.rn.f32 	%f1232, %f5525, %f1228, %f2;
	mul.f32 	%f1233, %f1231, %f1231;
	mul.f32 	%f1234, %f1232, %f1232;
	add.f32 	%f5526, %f1233, %f1234;
	setp.gt.f32 	%p109, %f5526, 0f40800000;
	mov.b32 	%r122, 53;
	mov.u32 	%r1332, %r122;
	@%p109 bra 	$L__BB0_1365;
	sub.f32 	%f5527, %f1233, %f1234;
	add.f32 	%f5528, %f1231, %f1231;
	add.f32 	%f1235, %f1, %f5527;
	fma.rn.f32 	%f1236, %f5528, %f1232, %f2;
	mul.f32 	%f1237, %f1235, %f1235;
	mul.f32 	%f1238, %f1236, %f1236;
	add.f32 	%f5529, %f1237, %f1238;
	setp.gt.f32 	%p110, %f5529, 0f40800000;
	mov.b32 	%r123, 54;
	mov.u32 	%r1332, %r123;
	@%p110 bra 	$L__BB0_1365;
	sub.f32 	%f5530, %f1237, %f1238;
	add.f32 	%f5531, %f1235, %f1235;
	add.f32 	%f1239, %f1, %f5530;
	fma.rn.f32 	%f1240, %f5531, %f1236, %f2;
	mul.f32 	%f1241, %f1239, %f1239;
	mul.f32 	%f1242, %f1240, %f1240;
	add.f32 	%f5532, %f1241, %f1242;
	setp.gt.f32 	%p111, %f5532, 0f40800000;
	mov.b32 	%r124, 55;
	mov.u32 	%r1332, %r124;
	@%p111 bra 	$L__BB0_1365;
	sub.f32 	%f5533, %f1241, %f1242;
	add.f32 	%f5534, %f1239, %f1239;
	add.f32 	%f1243, %f1, %f5533;
	fma.rn.f32 	%f1244, %f5534, %f1240, %f2;
	mul.f32 	%f1245, %f1243, %f1243;
	mul.f32 	%f1246, %f1244, %f1244;
	add.f32 	%f5535, %f1245, %f1246;
	setp.gt.f32 	%p112, %f5535, 0f40800000;
	mov.b32 	%r125, 56;
	mov.u32 	%r1332, %r125;
	@%p112 bra 	$L__BB0_1365;
	sub.f32 	%f5536, %f1245, %f1246;
	add.f32 	%f5537, %f1243, %f1243;
	add.f32 	%f1247, %f1, %f5536;
	fma.rn.f32 	%f1248, %f5537, %f1244, %f2;
	mul.f32 	%f1249, %f1247, %f1247;
	mul.f32 	%f1250, %f1248, %f1248;
	add.f32 	%f5538, %f1249, %f1250;
	setp.gt.f32 	%p113, %f5538, 0f40800000;
	mov.b32 	%r126, 57;
	mov.u32 	%r1332, %r126;
	@%p113 bra 	$L__BB0_1365;
	sub.f32 	%f5539, %f1249, %f1250;
	add.f32 	%f5540, %f1247, %f1247;
	add.f32 	%f1251, %f1, %f5539;
	fma.rn.f32 	%f1252, %f5540, %f1248, %f2;
	mul.f32 	%f1253, %f1251, %f1251;
	mul.f32 	%f1254, %f1252, %f1252;
	add.f32 	%f5541, %f1253, %f1254;
	setp.gt.f32 	%p114, %f5541, 0f40800000;
	mov.b32 	%r127, 58;
	mov.u32 	%r1332, %r127;
	@%p114 bra 	$L__BB0_1365;
	sub.f32 	%f5542, %f1253, %f1254;
	add.f32 	%f5543, %f1251, %f1251;
	add.f32 	%f1255, %f1, %f5542;
	fma.rn.f32 	%f1256, %f5543, %f1252, %f2;
	mul.f32 	%f1257, %f1255, %f1255;
	mul.f32 	%f1258, %f1256, %f1256;
	add.f32 	%f5544, %f1257, %f1258;
	setp.gt.f32 	%p115, %f5544, 0f40800000;
	mov.b32 	%r128, 59;
	mov.u32 	%r1332, %r128;
	@%p115 bra 	$L__BB0_1365;
	sub.f32 	%f5545, %f1257, %f1258;
	add.f32 	%f5546, %f1255, %f1255;
	add.f32 	%f1259, %f1, %f5545;
	fma.rn.f32 	%f1260, %f5546, %f1256, %f2;
	mul.f32 	%f1261, %f1259, %f1259;
	mul.f32 	%f1262, %f1260, %f1260;
	add.f32 	%f5547, %f1261, %f1262;
	setp.gt.f32 	%p116, %f5547, 0f40800000;
	mov.b32 	%r129, 60;
	mov.u32 	%r1332, %r129;
	@%p116 bra 	$L__BB0_1365;
	sub.f32 	%f5548, %f1261, %f1262;
	add.f32 	%f5549, %f1259, %f1259;
	add.f32 	%f1263, %f1, %f5548;
	fma.rn.f32 	%f1264, %f5549, %f1260, %f2;
	mul.f32 	%f1265, %f1263, %f1263;
	mul.f32 	%f1266, %f1264, %f1264;
	add.f32 	%f5550, %f1265, %f1266;
	setp.gt.f32 	%p117, %f5550, 0f40800000;
	mov.b32 	%r130, 61;
	mov.u32 	%r1332, %r130;
	@%p117 bra 	$L__BB0_1365;
	sub.f32 	%f5551, %f1265, %f1266;
	add.f32 	%f5552, %f1263, %f1263;
	add.f32 	%f1267, %f1, %f5551;
	fma.rn.f32 	%f1268, %f5552, %f1264, %f2;
	mul.f32 	%f1269, %f1267, %f1267;
	mul.f32 	%f1270, %f1268, %f1268;
	add.f32 	%f5553, %f1269, %f1270;
	setp.gt.f32 	%p118, %f5553, 0f40800000;
	mov.b32 	%r131, 62;
	mov.u32 	%r1332, %r131;
	@%p118 bra 	$L__BB0_1365;
	sub.f32 	%f5554, %f1269, %f1270;
	add.f32 	%f5555, %f1267, %f1267;
	add.f32 	%f1271, %f1, %f5554;
	fma.rn.f32 	%f1272, %f5555, %f1268, %f2;
	mul.f32 	%f1273, %f1271, %f1271;
	mul.f32 	%f1274, %f1272, %f1272;
	add.f32 	%f5556, %f1273, %f1274;
	setp.gt.f32 	%p119, %f5556, 0f40800000;
	mov.b32 	%r132, 63;
	mov.u32 	%r1332, %r132;
	@%p119 bra 	$L__BB0_1365;
	sub.f32 	%f5557, %f1273, %f1274;
	add.f32 	%f5558, %f1271, %f1271;
	add.f32 	%f1275, %f1, %f5557;
	fma.rn.f32 	%f1276, %f5558, %f1272, %f2;
	mul.f32 	%f1277, %f1275, %f1275;
	mul.f32 	%f1278, %f1276, %f1276;
	add.f32 	%f5559, %f1277, %f1278;
	setp.gt.f32 	%p120, %f5559, 0f40800000;
	mov.b32 	%r133, 64;
	mov.u32 	%r1332, %r133;
	@%p120 bra 	$L__BB0_1365;
	sub.f32 	%f5560, %f1277, %f1278;
	add.f32 	%f5561, %f1275, %f1275;
	add.f32 	%f1279, %f1, %f5560;
	fma.rn.f32 	%f1280, %f5561, %f1276, %f2;
	mul.f32 	%f1281, %f1279, %f1279;
	mul.f32 	%f1282, %f1280, %f1280;
	add.f32 	%f5562, %f1281, %f1282;
	setp.gt.f32 	%p121, %f5562, 0f40800000;
	mov.b32 	%r134, 65;
	mov.u32 	%r1332, %r134;
	@%p121 bra 	$L__BB0_1365;
	sub.f32 	%f5563, %f1281, %f1282;
	add.f32 	%f5564, %f1279, %f1279;
	add.f32 	%f1283, %f1, %f5563;
	fma.rn.f32 	%f1284, %f5564, %f1280, %f2;
	mul.f32 	%f1285, %f1283, %f1283;
	mul.f32 	%f1286, %f1284, %f1284;
	add.f32 	%f5565, %f1285, %f1286;
	setp.gt.f32 	%p122, %f5565, 0f40800000;
	mov.b32 	%r135, 66;
	mov.u32 	%r1332, %r135;
	@%p122 bra 	$L__BB0_1365;
	sub.f32 	%f5566, %f1285, %f1286;
	add.f32 	%f5567, %f1283, %f1283;
	add.f32 	%f1287, %f1, %f5566;
	fma.rn.f32 	%f1288, %f5567, %f1284, %f2;
	mul.f32 	%f1289, %f1287, %f1287;
	mul.f32 	%f1290, %f1288, %f1288;
	add.f32 	%f5568, %f1289, %f1290;
	setp.gt.f32 	%p123, %f5568, 0f40800000;
	mov.b32 	%r136, 67;
	mov.u32 	%r1332, %r136;
	@%p123 bra 	$L__BB0_1365;
	sub.f32 	%f5569, %f1289, %f1290;
	add.f32 	%f5570, %f1287, %f1287;
	add.f32 	%f1291, %f1, %f5569;
	fma.rn.f32 	%f1292, %f5570, %f1288, %f2;
	mul.f32 	%f1293, %f1291, %f1291;
	mul.f32 	%f1294, %f1292, %f1292;
	add.f32 	%f5571, %f1293, %f1294;
	setp.gt.f32 	%p124, %f5571, 0f40800000;
	mov.b32 	%r137, 68;
	mov.u32 	%r1332, %r137;
	@%p124 bra 	$L__BB0_1365;
	sub.f32 	%f5572, %f1293, %f1294;
	add.f32 	%f5573, %f1291, %f1291;
	add.f32 	%f1295, %f1, %f5572;
	fma.rn.f32 	%f1296, %f5573, %f1292, %f2;
	mul.f32 	%f1297, %f1295, %f1295;
	mul.f32 	%f1298, %f1296, %f1296;
	add.f32 	%f5574, %f1297, %f1298;
	setp.gt.f32 	%p125, %f5574, 0f40800000;
	mov.b32 	%r138, 69;
	mov.u32 	%r1332, %r138;
	@%p125 bra 	$L__BB0_1365;
	sub.f32 	%f5575, %f1297, %f1298;
	add.f32 	%f5576, %f1295, %f1295;
	add.f32 	%f1299, %f1, %f5575;
	fma.rn.f32 	%f1300, %f5576, %f1296, %f2;
	mul.f32 	%f1301, %f1299, %f1299;
	mul.f32 	%f1302, %f1300, %f1300;
	add.f32 	%f5577, %f1301, %f1302;
	setp.gt.f32 	%p126, %f5577, 0f40800000;
	mov.b32 	%r139, 70;
	mov.u32 	%r1332, %r139;
	@%p126 bra 	$L__BB0_1365;
	sub.f32 	%f5578, %f1301, %f1302;
	add.f32 	%f5579, %f1299, %f1299;
	add.f32 	%f1303, %f1, %f5578;
	fma.rn.f32 	%f1304, %f5579, %f1300, %f2;
	mul.f32 	%f1305, %f1303, %f1303;
	mul.f32 	%f1306, %f1304, %f1304;
	add.f32 	%f5580, %f1305, %f1306;
	setp.gt.f32 	%p127, %f5580, 0f40800000;
	mov.b32 	%r140, 71;
	mov.u32 	%r1332, %r140;
	@%p127 bra 	$L__BB0_1365;
	sub.f32 	%f5581, %f1305, %f1306;
	add.f32 	%f5582, %f1303, %f1303;
	add.f32 	%f1307, %f1, %f5581;
	fma.rn.f32 	%f1308, %f5582, %f1304, %f2;
	mul.f32 	%f1309, %f1307, %f1307;
	mul.f32 	%f1310, %f1308, %f1308;
	add.f32 	%f5583, %f1309, %f1310;
	setp.gt.f32 	%p128, %f5583, 0f40800000;
	mov.b32 	%r141, 72;
	mov.u32 	%r1332, %r141;
	@%p128 bra 	$L__BB0_1365;
	sub.f32 	%f5584, %f1309, %f1310;
	add.f32 	%f5585, %f1307, %f1307;
	add.f32 	%f1311, %f1, %f5584;
	fma.rn.f32 	%f1312, %f5585, %f1308, %f2;
	mul.f32 	%f1313, %f1311, %f1311;
	mul.f32 	%f1314, %f1312, %f1312;
	add.f32 	%f5586, %f1313, %f1314;
	setp.gt.f32 	%p129, %f5586, 0f40800000;
	mov.b32 	%r142, 73;
	mov.u32 	%r1332, %r142;
	@%p129 bra 	$L__BB0_1365;
	sub.f32 	%f5587, %f1313, %f1314;
	add.f32 	%f5588, %f1311, %f1311;
	add.f32 	%f1315, %f1, %f5587;
	fma.rn.f32 	%f1316, %f5588, %f1312, %f2;
	mul.f32 	%f1317, %f1315, %f1315;
	mul.f32 	%f1318, %f1316, %f1316;
	add.f32 	%f5589, %f1317, %f1318;
	setp.gt.f32 	%p130, %f5589, 0f40800000;
	mov.b32 	%r143, 74;
	mov.u32 	%r1332, %r143;
	@%p130 bra 	$L__BB0_1365;
	sub.f32 	%f5590, %f1317, %f1318;
	add.f32 	%f5591, %f1315, %f1315;
	add.f32 	%f1319, %f1, %f5590;
	fma.rn.f32 	%f1320, %f5591, %f1316, %f2;
	mul.f32 	%f1321, %f1319, %f1319;
	mul.f32 	%f1322, %f1320, %f1320;
	add.f32 	%f5592, %f1321, %f1322;
	setp.gt.f32 	%p131, %f5592, 0f40800000;
	mov.b32 	%r144, 75;
	mov.u32 	%r1332, %r144;
	@%p131 bra 	$L__BB0_1365;
	sub.f32 	%f5593, %f1321, %f1322;
	add.f32 	%f5594, %f1319, %f1319;
	add.f32 	%f1323, %f1, %f5593;
	fma.rn.f32 	%f1324, %f5594, %f1320, %f2;
	mul.f32 	%f1325, %f1323, %f1323;
	mul.f32 	%f1326, %f1324, %f1324;
	add.f32 	%f5595, %f1325, %f1326;
	setp.gt.f32 	%p132, %f5595, 0f40800000;
	mov.b32 	%r145, 76;
	mov.u32 	%r1332, %r145;
	@%p132 bra 	$L__BB0_1365;
	sub.f32 	%f5596, %f1325, %f1326;
	add.f32 	%f5597, %f1323, %f1323;
	add.f32 	%f1327, %f1, %f5596;
	fma.rn.f32 	%f1328, %f5597, %f1324, %f2;
	mul.f32 	%f1329, %f1327, %f1327;
	mul.f32 	%f1330, %f1328, %f1328;
	add.f32 	%f5598, %f1329, %f1330;
	setp.gt.f32 	%p133, %f5598, 0f40800000;
	mov.b32 	%r146, 77;
	mov.u32 	%r1332, %r146;
	@%p133 bra 	$L__BB0_1365;
	sub.f32 	%f5599, %f1329, %f1330;
	add.f32 	%f5600, %f1327, %f1327;
	add.f32 	%f1331, %f1, %f5599;
	fma.rn.f32 	%f1332, %f5600, %f1328, %f2;
	mul.f32 	%f1333, %f1331, %f1331;
	mul.f32 	%f1334, %f1332, %f1332;
	add.f32 	%f5601, %f1333, %f1334;
	setp.gt.f32 	%p134, %f5601, 0f40800000;
	mov.b32 	%r147, 78;
	mov.u32 	%r1332, %r147;
	@%p134 bra 	$L__BB0_1365;
	sub.f32 	%f5602, %f1333, %f1334;
	add.f32 	%f5603, %f1331, %f1331;
	add.f32 	%f1335, %f1, %f5602;
	fma.rn.f32 	%f1336, %f5603, %f1332, %f2;
	mul.f32 	%f1337, %f1335, %f1335;
	mul.f32 	%f1338, %f1336, %f1336;
	add.f32 	%f5604, %f1337, %f1338;
	setp.gt.f32 	%p135, %f5604, 0f40800000;
	mov.b32 	%r148, 79;
	mov.u32 	%r1332, %r148;
	@%p135 bra 	$L__BB0_1365;
	sub.f32 	%f5605, %f1337, %f1338;
	add.f32 	%f5606, %f1335, %f1335;
	add.f32 	%f1339, %f1, %f5605;
	fma.rn.f32 	%f1340, %f5606, %f1336, %f2;
	mul.f32 	%f1341, %f1339, %f1339;
	mul.f32 	%f1342, %f1340, %f1340;
	add.f32 	%f5607, %f1341, %f1342;
	setp.gt.f32 	%p136, %f5607, 0f40800000;
	mov.b32 	%r149, 80;
	mov.u32 	%r1332, %r149;
	@%p136 bra 	$L__BB0_1365;
	sub.f32 	%f5608, %f1341, %f1342;
	add.f32 	%f5609, %f1339, %f1339;
	add.f32 	%f1343, %f1, %f5608;
	fma.rn.f32 	%f1344, %f5609, %f1340, %f2;
	mul.f32 	%f1345, %f1343, %f1343;
	mul.f32 	%f1346, %f1344, %f1344;
	add.f32 	%f5610, %f1345, %f1346;
	setp.gt.f32 	%p137, %f5610, 0f40800000;
	mov.b32 	%r150, 81;
	mov.u32 	%r1332, %r150;
	@%p137 bra 	$L__BB0_1365;
	sub.f32 	%f5611, %f1345, %f1346;
	add.f32 	%f5612, %f1343, %f1343;
	add.f32 	%f1347, %f1, %f5611;
	fma.rn.f32 	%f1348, %f5612, %f1344, %f2;
	mul.f32 	%f1349, %f1347, %f1347;
	mul.f32 	%f1350, %f1348, %f1348;
	add.f32 	%f5613, %f1349, %f1350;
	setp.gt.f32 	%p138, %f5613, 0f40800000;
	mov.b32 	%r151, 82;
	mov.u32 	%r1332, %r151;
	@%p138 bra 	$L__BB0_1365;
	sub.f32 	%f5614, %f1349, %f1350;
	add.f32 	%f5615, %f1347, %f1347;
	add.f32 	%f1351, %f1, %f5614;
	fma.rn.f32 	%f1352, %f5615, %f1348, %f2;
	mul.f32 	%f1353, %f1351, %f1351;
	mul.f32 	%f1354, %f1352, %f1352;
	add.f32 	%f5616, %f1353, %f1354;
	setp.gt.f32 	%p139, %f5616, 0f40800000;
	mov.b32 	%r152, 83;
	mov.u32 	%r1332, %r152;
	@%p139 bra 	$L__BB0_1365;
	sub.f32 	%f5617, %f1353, %f1354;
	add.f32 	%f5618, %f1351, %f1351;
	add.f32 	%f1355, %f1, %f5617;
	fma.rn.f32 	%f1356, %f5618, %f1352, %f2;
	mul.f32 	%f1357, %f1355, %f1355;
	mul.f32 	%f1358, %f1356, %f1356;
	add.f32 	%f5619, %f1357, %f1358;
	setp.gt.f32 	%p140, %f5619, 0f40800000;
	mov.b32 	%r153, 84;
	mov.u32 	%r1332, %r153;
	@%p140 bra 	$L__BB0_1365;
	sub.f32 	%f5620, %f1357, %f1358;
	add.f32 	%f5621, %f1355, %f1355;
	add.f32 	%f1359, %f1, %f5620;
	fma.rn.f32 	%f1360, %f5621, %f1356, %f2;
	mul.f32 	%f1361, %f1359, %f1359;
	mul.f32 	%f1362, %f1360, %f1360;
	add.f32 	%f5622, %f1361, %f1362;
	setp.gt.f32 	%p141, %f5622, 0f40800000;
	mov.b32 	%r154, 85;
	mov.u32 	%r1332, %r154;
	@%p141 bra 	$L__BB0_1365;
	sub.f32 	%f5623, %f1361, %f1362;
	add.f32 	%f5624, %f1359, %f1359;
	add.f32 	%f1363, %f1, %f5623;
	fma.rn.f32 	%f1364, %f5624, %f1360, %f2;
	mul.f32 	%f1365, %f1363, %f1363;
	mul.f32 	%f1366, %f1364, %f1364;
	add.f32 	%f5625, %f1365, %f1366;
	setp.gt.f32 	%p142, %f5625, 0f40800000;
	mov.b32 	%r155, 86;
	mov.u32 	%r1332, %r155;
	@%p142 bra 	$L__BB0_1365;
	sub.f32 	%f5626, %f1365, %f1366;
	add.f32 	%f5627, %f1363, %f1363;
	add.f32 	%f1367, %f1, %f5626;
	fma.rn.f32 	%f1368, %f5627, %f1364, %f2;
	mul.f32 	%f1369, %f1367, %f1367;
	mul.f32 	%f1370, %f1368, %f1368;
	add.f32 	%f5628, %f1369, %f1370;
	setp.gt.f32 	%p143, %f5628, 0f40800000;
	mov.b32 	%r156, 87;
	mov.u32 	%r1332, %r156;
	@%p143 bra 	$L__BB0_1365;
	sub.f32 	%f5629, %f1369, %f1370;
	add.f32 	%f5630, %f1367, %f1367;
	add.f32 	%f1371, %f1, %f5629;
	fma.rn.f32 	%f1372, %f5630, %f1368, %f2;
	mul.f32 	%f1373, %f1371, %f1371;
	mul.f32 	%f1374, %f1372, %f1372;
	add.f32 	%f5631, %f1373, %f1374;
	setp.gt.f32 	%p144, %f5631, 0f40800000;
	mov.b32 	%r157, 88;
	mov.u32 	%r1332, %r157;
	@%p144 bra 	$L__BB0_1365;
	sub.f32 	%f5632, %f1373, %f1374;
	add.f32 	%f5633, %f1371, %f1371;
	add.f32 	%f1375, %f1, %f5632;
	fma.rn.f32 	%f1376, %f5633, %f1372, %f2;
	mul.f32 	%f1377, %f1375, %f1375;
	mul.f32 	%f1378, %f1376, %f1376;
	add.f32 	%f5634, %f1377, %f1378;
	setp.gt.f32 	%p145, %f5634, 0f40800000;
	mov.b32 	%r158, 89;
	mov.u32 	%r1332, %r158;
	@%p145 bra 	$L__BB0_1365;
	sub.f32 	%f5635, %f1377, %f1378;
	add.f32 	%f5636, %f1375, %f1375;
	add.f32 	%f1379, %f1, %f5635;
	fma.rn.f32 	%f1380, %f5636, %f1376, %f2;
	mul.f32 	%f1381, %f1379, %f1379;
	mul.f32 	%f1382, %f1380, %f1380;
	add.f32 	%f5637, %f1381, %f1382;
	setp.gt.f32 	%p146, %f5637, 0f40800000;
	mov.b32 	%r159, 90;
	mov.u32 	%r1332, %r159;
	@%p146 bra 	$L__BB0_1365;
	sub.f32 	%f5638, %f1381, %f1382;
	add.f32 	%f5639, %f1379, %f1379;
	add.f32 	%f1383, %f1, %f5638;
	fma.rn.f32 	%f1384, %f5639, %f1380, %f2;
	mul.f32 	%f1385, %f1383, %f1383;
	mul.f32 	%f1386, %f1384, %f1384;
	add.f32 	%f5640, %f1385, %f1386;
	setp.gt.f32 	%p147, %f5640, 0f40800000;
	mov.b32 	%r160, 91;
	mov.u32 	%r1332, %r160;
	@%p147 bra 	$L__BB0_1365;
	sub.f32 	%f5641, %f1385, %f1386;
	add.f32 	%f5642, %f1383, %f1383;
	add.f32 	%f1387, %f1, %f5641;
	fma.rn.f32 	%f1388, %f5642, %f1384, %f2;
	mul.f32 	%f1389, %f1387, %f1387;
	mul.f32 	%f1390, %f1388, %f1388;
	add.f32 	%f5643, %f1389, %f1390;
	setp.gt.f32 	%p148, %f5643, 0f40800000;
	mov.b32 	%r161, 92;
	mov.u32 	%r1332, %r161;
	@%p148 bra 	$L__BB0_1365;
	sub.f32 	%f5644, %f1389, %f1390;
	add.f32 	%f5645, %f1387, %f1387;
	add.f32 	%f1391, %f1, %f5644;
	fma.rn.f32 	%f1392, %f5645, %f1388, %f2;
	mul.f32 	%f1393, %f1391, %f1391;
	mul.f32 	%f1394, %f1392, %f1392;
	add.f32 	%f5646, %f1393, %f1394;
	setp.gt.f32 	%p149, %f5646, 0f40800000;
	mov.b32 	%r162, 93;
	mov.u32 	%r1332, %r162;
	@%p149 bra 	$L__BB0_1365;
	sub.f32 	%f5647, %f1393, %f1394;
	add.f32 	%f5648, %f1391, %f1391;
	add.f32 	%f1395, %f1, %f5647;
	fma.rn.f32 	%f1396, %f5648, %f1392, %f2;
	mul.f32 	%f1397, %f1395, %f1395;
	mul.f32 	%f1398, %f1396, %f1396;
	add.f32 	%f5649, %f1397, %f1398;
	setp.gt.f32 	%p150, %f5649, 0f40800000;
	mov.b32 	%r163, 94;
	mov.u32 	%r1332, %r163;
	@%p150 bra 	$L__BB0_1365;
	sub.f32 	%f5650, %f1397, %f1398;
	add.f32 	%f5651, %f1395, %f1395;
	add.f32 	%f1399, %f1, %f5650;
	fma.rn.f32 	%f1400, %f5651, %f1396, %f2;
	mul.f32 	%f1401, %f1399, %f1399;
	mul.f32 	%f1402, %f1400, %f1400;
	add.f32 	%f5652, %f1401, %f1402;
	setp.gt.f32 	%p151, %f5652, 0f40800000;
	mov.b32 	%r164, 95;
	mov.u32 	%r1332, %r164;
	@%p151 bra 	$L__BB0_1365;
	sub.f32 	%f5653, %f1401, %f1402;
	add.f32 	%f5654, %f1399, %f1399;
	add.f32 	%f1403, %f1, %f5653;
	fma.rn.f32 	%f1404, %f5654, %f1400, %f2;
	mul.f32 	%f1405, %f1403, %f1403;
	mul.f32 	%f1406, %f1404, %f1404;
	add.f32 	%f5655, %f1405, %f1406;
	setp.gt.f32 	%p152, %f5655, 0f40800000;
	mov.b32 	%r165, 96;
	mov.u32 	%r1332, %r165;
	@%p152 bra 	$L__BB0_1365;
	sub.f32 	%f5656, %f1405, %f1406;
	add.f32 	%f5657, %f1403, %f1403;
	add.f32 	%f1407, %f1, %f5656;
	fma.rn.f32 	%f1408, %f5657, %f1404, %f2;
	mul.f32 	%f1409, %f1407, %f1407;
	mul.f32 	%f1410, %f1408, %f1408;
	add.f32 	%f5658, %f1409, %f1410;
	setp.gt.f32 	%p153, %f5658, 0f40800000;
	mov.b32 	%r166, 97;
	mov.u32 	%r1332, %r166;
	@%p153 bra 	$L__BB0_1365;
	sub.f32 	%f5659, %f1409, %f1410;
	add.f32 	%f5660, %f1407, %f1407;
	add.f32 	%f1411, %f1, %f5659;
	fma.rn.f32 	%f1412, %f5660, %f1408, %f2;
	mul.f32 	%f1413, %f1411, %f1411;
	mul.f32 	%f1414, %f1412, %f1412;
	add.f32 	%f5661, %f1413, %f1414;
	setp.gt.f32 	%p154, %f5661, 0f40800000;
	mov.b32 	%r167, 98;
	mov.u32 	%r1332, %r167;
	@%p154 bra 	$L__BB0_1365;
	sub.f32 	%f5662, %f1413, %f1414;
	add.f32 	%f5663, %f1411, %f1411;
	add.f32 	%f1415, %f1, %f5662;
	fma.rn.f32 	%f1416, %f5663, %f1412, %f2;
	mul.f32 	%f1417, %f1415, %f1415;
	mul.f32 	%f1418, %f1416, %f1416;
	add.f32 	%f5664, %f1417, %f1418;
	setp.gt.f32 	%p155, %f5664, 0f40800000;
	mov.b32 	%r168, 99;
	mov.u32 	%r1332, %r168;
	@%p155 bra 	$L__BB0_1365;
	sub.f32 	%f5665, %f1417, %f1418;
	add.f32 	%f5666, %f1415, %f1415;
	add.f32 	%f1419, %f1, %f5665;
	fma.rn.f32 	%f1420, %f5666, %f1416, %f2;
	mul.f32 	%f1421, %f1419, %f1419;
	mul.f32 	%f1422, %f1420, %f1420;
	add.f32 	%f5667, %f1421, %f1422;
	setp.gt.f32 	%p156, %f5667, 0f40800000;
	mov.b32 	%r169, 100;
	mov.u32 	%r1332, %r169;
	@%p156 bra 	$L__BB0_1365;
	sub.f32 	%f5668, %f1421, %f1422;
	add.f32 	%f5669, %f1419, %f1419;
	add.f32 	%f1423, %f1, %f5668;
	fma.rn.f32 	%f1424, %f5669, %f1420, %f2;
	mul.f32 	%f1425, %f1423, %f1423;
	mul.f32 	%f1426, %f1424, %f1424;
	add.f32 	%f5670, %f1425, %f1426;
	setp.gt.f32 	%p157, %f5670, 0f40800000;
	mov.b32 	%r170, 101;
	mov.u32 	%r1332, %r170;
	@%p157 bra 	$L__BB0_1365;
	sub.f32 	%f5671, %f1425, %f1426;
	add.f32 	%f5672, %f1423, %f1423;
	add.f32 	%f1427, %f1, %f5671;
	fma.rn.f32 	%f1428, %f5672, %f1424, %f2;
	mul.f32 	%f1429, %f1427, %f1427;
	mul.f32 	%f1430, %f1428, %f1428;
	add.f32 	%f5673, %f1429, %f1430;
	setp.gt.f32 	%p158, %f5673, 0f40800000;
	mov.b32 	%r171, 102;
	mov.u32 	%r1332, %r171;
	@%p158 bra 	$L__BB0_1365;
	sub.f32 	%f5674, %f1429, %f1430;
	add.f32 	%f5675, %f1427, %f1427;
	add.f32 	%f1431, %f1, %f5674;
	fma.rn.f32 	%f1432, %f5675, %f1428, %f2;
	mul.f32 	%f1433, %f1431, %f1431;
	mul.f32 	%f1434, %f1432, %f1432;
	add.f32 	%f5676, %f1433, %f1434;
	setp.gt.f32 	%p159, %f5676, 0f40800000;
	mov.b32 	%r172, 103;
	mov.u32 	%r1332, %r172;
	@%p159 bra 	$L__BB0_1365;
	sub.f32 	%f5677, %f1433, %f1434;
	add.f32 	%f5678, %f1431, %f1431;
	add.f32 	%f1435, %f1, %f5677;
	fma.rn.f32 	%f1436, %f5678, %f1432, %f2;
	mul.f32 	%f1437, %f1435, %f1435;
	mul.f32 	%f1438, %f1436, %f1436;
	add.f32 	%f5679, %f1437, %f1438;
	setp.gt.f32 	%p160, %f5679, 0f40800000;
	mov.b32 	%r173, 104;
	mov.u32 	%r1332, %r173;
	@%p160 bra 	$L__BB0_1365;
	sub.f32 	%f5680, %f1437, %f1438;
	add.f32 	%f5681, %f1435, %f1435;
	add.f32 	%f1439, %f1, %f5680;
	fma.rn.f32 	%f1440, %f5681, %f1436, %f2;
	mul.f32 	%f1441, %f1439, %f1439;
	mul.f32 	%f1442, %f1440, %f1440;
	add.f32 	%f5682, %f1441, %f1442;
	setp.gt.f32 	%p161, %f5682, 0f40800000;
	mov.b32 	%r174, 105;
	mov.u32 	%r1332, %r174;
	@%p161 bra 	$L__BB0_1365;
	sub.f32 	%f5683, %f1441, %f1442;
	add.f32 	%f5684, %f1439, %f1439;
	add.f32 	%f1443, %f1, %f5683;
	fma.rn.f32 	%f1444, %f5684, %f1440, %f2;
	mul.f32 	%f1445, %f1443, %f1443;
	mul.f32 	%f1446, %f1444, %f1444;
	add.f32 	%f5685, %f1445, %f1446;
	setp.gt.f32 	%p162, %f5685, 0f40800000;
	mov.b32 	%r175, 106;
	mov.u32 	%r1332, %r175;
	@%p162 bra 	$L__BB0_1365;
	sub.f32 	%f5686, %f1445, %f1446;
	add.f32 	%f5687, %f1443, %f1443;
	add.f32 	%f1447, %f1, %f5686;
	fma.rn.f32 	%f1448, %f5687, %f1444, %f2;
	mul.f32 	%f1449, %f1447, %f1447;
	mul.f32 	%f1450, %f1448, %f1448;
	add.f32 	%f5688, %f1449, %f1450;
	setp.gt.f32 	%p163, %f5688, 0f40800000;
	mov.b32 	%r176, 107;
	mov.u32 	%r1332, %r176;
	@%p163 bra 	$L__BB0_1365;
	sub.f32 	%f5689, %f1449, %f1450;
	add.f32 	%f5690, %f1447, %f1447;
	add.f32 	%f1451, %f1, %f5689;
	fma.rn.f32 	%f1452, %f5690, %f1448, %f2;
	mul.f32 	%f1453, %f1451, %f1451;
	mul.f32 	%f1454, %f1452, %f1452;
	add.f32 	%f5691, %f1453, %f1454;
	setp.gt.f32 	%p164, %f5691, 0f40800000;
	mov.b32 	%r177, 108;
	mov.u32 	%r1332, %r177;
	@%p164 bra 	$L__BB0_1365;
	sub.f32 	%f5692, %f1453, %f1454;
	add.f32 	%f5693, %f1451, %f1451;
	add.f32 	%f1455, %f1, %f5692;
	fma.rn.f32 	%f1456, %f5693, %f1452, %f2;
	mul.f32 	%f1457, %f1455, %f1455;
	mul.f32 	%f1458, %f1456, %f1456;
	add.f32 	%f5694, %f1457, %f1458;
	setp.gt.f32 	%p165, %f5694, 0f40800000;
	mov.b32 	%r178, 109;
	mov.u32 	%r1332, %r178;
	@%p165 bra 	$L__BB0_1365;
	sub.f32 	%f5695, %f1457, %f1458;
	add.f32 	%f5696, %f1455, %f1455;
	add.f32 	%f1459, %f1, %f5695;
	fma.rn.f32 	%f1460, %f5696, %f1456, %f2;
	mul.f32 	%f1461, %f1459, %f1459;
	mul.f32 	%f1462, %f1460, %f1460;
	add.f32 	%f5697, %f1461, %f1462;
	setp.gt.f32 	%p166, %f5697, 0f40800000;
	mov.b32 	%r179, 110;
	mov.u32 	%r1332, %r179;
	@%p166 bra 	$L__BB0_1365;
	sub.f32 	%f5698, %f1461, %f1462;
	add.f32 	%f5699, %f1459, %f1459;
	add.f32 	%f1463, %f1, %f5698;
	fma.rn.f32 	%f1464, %f5699, %f1460, %f2;
	mul.f32 	%f1465, %f1463, %f1463;
	mul.f32 	%f1466, %f1464, %f1464;
	add.f32 	%f5700, %f1465, %f1466;
	setp.gt.f32 	%p167, %f5700, 0f40800000;
	mov.b32 	%r180, 111;
	mov.u32 	%r1332, %r180;
	@%p167 bra 	$L__BB0_1365;
	sub.f32 	%f5701, %f1465, %f1466;
	add.f32 	%f5702, %f1463, %f1463;
	add.f32 	%f1467, %f1, %f5701;
	fma.rn.f32 	%f1468, %f5702, %f1464, %f2;
	mul.f32 	%f1469, %f1467, %f1467;
	mul.f32 	%f1470, %f1468, %f1468;
	add.f32 	%f5703, %f1469, %f1470;
	setp.gt.f32 	%p168, %f5703, 0f40800000;
	mov.b32 	%r181, 112;
	mov.u32 	%r1332, %r181;
	@%p168 bra 	$L__BB0_1365;
	sub.f32 	%f5704, %f1469, %f1470;
	add.f32 	%f5705, %f1467, %f1467;
	add.f32 	%f1471, %f1, %f5704;
	fma.rn.f32 	%f1472, %f5705, %f1468, %f2;
	mul.f32 	%f1473, %f1471, %f1471;
	mul.f32 	%f1474, %f1472, %f1472;
	add.f32 	%f5706, %f1473, %f1474;
	setp.gt.f32 	%p169, %f5706, 0f40800000;
	mov.b32 	%r182, 113;
	mov.u32 	%r1332, %r182;
	@%p169 bra 	$L__BB0_1365;
	sub.f32 	%f5707, %f1473, %f1474;
	add.f32 	%f5708, %f1471, %f1471;
	add.f32 	%f1475, %f1, %f5707;
	fma.rn.f32 	%f1476, %f5708, %f1472, %f2;
	mul.f32 	%f1477, %f1475, %f1475;
	mul.f32 	%f1478, %f1476, %f1476;
	add.f32 	%f5709, %f1477, %f1478;
	setp.gt.f32 	%p170, %f5709, 0f40800000;
	mov.b32 	%r183, 114;
	mov.u32 	%r1332, %r183;
	@%p170 bra 	$L__BB0_1365;
	sub.f32 	%f5710, %f1477, %f1478;
	add.f32 	%f5711, %f1475, %f1475;
	add.f32 	%f1479, %f1, %f5710;
	fma.rn.f32 	%f1480, %f5711, %f1476, %f2;
	mul.f32 	%f1481, %f1479, %f1479;
	mul.f32 	%f1482, %f1480, %f1480;
	add.f32 	%f5712, %f1481, %f1482;
	setp.gt.f32 	%p171, %f5712, 0f40800000;
	mov.b32 	%r184, 115;
	mov.u32 	%r1332, %r184;
	@%p171 bra 	$L__BB0_1365;
	sub.f32 	%f5713, %f1481, %f1482;
	add.f32 	%f5714, %f1479, %f1479;
	add.f32 	%f1483, %f1, %f5713;
	fma.rn.f32 	%f1484, %f5714, %f1480, %f2;
	mul.f32 	%f1485, %f1483, %f1483;
	mul.f32 	%f1486, %f1484, %f1484;
	add.f32 	%f5715, %f1485, %f1486;
	setp.gt.f32 	%p172, %f5715, 0f40800000;
	mov.b32 	%r185, 116;
	mov.u32 	%r1332, %r185;
	@%p172 bra 	$L__BB0_1365;
	sub.f32 	%f5716, %f1485, %f1486;
	add.f32 	%f5717, %f1483, %f1483;
	add.f32 	%f1487, %f1, %f5716;
	fma.rn.f32 	%f1488, %f5717, %f1484, %f2;
	mul.f32 	%f1489, %f1487, %f1487;
	mul.f32 	%f1490, %f1488, %f1488;
	add.f32 	%f5718, %f1489, %f1490;
	setp.gt.f32 	%p173, %f5718, 0f40800000;
	mov.b32 	%r186, 117;
	mov.u32 	%r1332, %r186;
	@%p173 bra 	$L__BB0_1365;
	sub.f32 	%f5719, %f1489, %f1490;
	add.f32 	%f5720, %f1487, %f1487;
	add.f32 	%f1491, %f1, %f5719;
	fma.rn.f32 	%f1492, %f5720, %f1488, %f2;
	mul.f32 	%f1493, %f1491, %f1491;
	mul.f32 	%f1494, %f1492, %f1492;
	add.f32 	%f5721, %f1493, %f1494;
	setp.gt.f32 	%p174, %f5721, 0f40800000;
	mov.b32 	%r187, 118;
	mov.u32 	%r1332, %r187;
	@%p174 bra 	$L__BB0_1365;
	sub.f32 	%f5722, %f1493, %f1494;
	add.f32 	%f5723, %f1491, %f1491;
	add.f32 	%f1495, %f1, %f5722;
	fma.rn.f32 	%f1496, %f5723, %f1492, %f2;
	mul.f32 	%f1497, %f1495, %f1495;
	mul.f32 	%f1498, %f1496, %f1496;
	add.f32 	%f5724, %f1497, %f1498;
	setp.gt.f32 	%p175, %f5724, 0f40800000;
	mov.b32 	%r188, 119;
	mov.u32 	%r1332, %r188;
	@%p175 bra 	$L__BB0_1365;
	sub.f32 	%f5725, %f1497, %f1498;
	add.f32 	%f5726, %f1495, %f1495;
	add.f32 	%f1499, %f1, %f5725;
	fma.rn.f32 	%f1500, %f5726, %f1496, %f2;
	mul.f32 	%f1501, %f1499, %f1499;
	mul.f32 	%f1502, %f1500, %f1500;
	add.f32 	%f5727, %f1501, %f1502;
	setp.gt.f32 	%p176, %f5727, 0f40800000;
	mov.b32 	%r189, 120;
	mov.u32 	%r1332, %r189;
	@%p176 bra 	$L__BB0_1365;
	sub.f32 	%f5728, %f1501, %f1502;
	add.f32 	%f5729, %f1499, %f1499;
	add.f32 	%f1503, %f1, %f5728;
	fma.rn.f32 	%f1504, %f5729, %f1500, %f2;
	mul.f32 	%f1505, %f1503, %f1503;
	mul.f32 	%f1506, %f1504, %f1504;
	add.f32 	%f5730, %f1505, %f1506;
	setp.gt.f32 	%p177, %f5730, 0f40800000;
	mov.b32 	%r190, 121;
	mov.u32 	%r1332, %r190;
	@%p177 bra 	$L__BB0_1365;
	sub.f32 	%f5731, %f1505, %f1506;
	add.f32 	%f5732, %f1503, %f1503;
	add.f32 	%f1507, %f1, %f5731;
	fma.rn.f32 	%f1508, %f5732, %f1504, %f2;
	mul.f32 	%f1509, %f1507, %f1507;
	mul.f32 	%f1510, %f1508, %f1508;
	add.f32 	%f5733, %f1509, %f1510;
	setp.gt.f32 	%p178, %f5733, 0f40800000;
	mov.b32 	%r191, 122;
	mov.u32 	%r1332, %r191;
	@%p178 bra 	$L__BB0_1365;
	sub.f32 	%f5734, %f1509, %f1510;
	add.f32 	%f5735, %f1507, %f1507;
	add.f32 	%f1511, %f1, %f5734;
	fma.rn.f32 	%f1512, %f5735, %f1508, %f2;
	mul.f32 	%f1513, %f1511, %f1511;
	mul.f32 	%f1514, %f1512, %f1512;
	add.f32 	%f5736, %f1513, %f1514;
	setp.gt.f32 	%p179, %f5736, 0f40800000;
	mov.b32 	%r192, 123;
	mov.u32 	%r1332, %r192;
	@%p179 bra 	$L__BB0_1365;
	sub.f32 	%f5737, %f1513, %f1514;
	add.f32 	%f5738, %f1511, %f1511;
	add.f32 	%f1515, %f1, %f5737;
	fma.rn.f32 	%f1516, %f5738, %f1512, %f2;
	mul.f32 	%f1517, %f1515, %f1515;
	mul.f32 	%f1518, %f1516, %f1516;
	add.f32 	%f5739, %f1517, %f1518;
	setp.gt.f32 	%p180, %f5739, 0f40800000;
	mov.b32 	%r193, 124;
	mov.u32 	%r1332, %r193;
	@%p180 bra 	$L__BB0_1365;
	sub.f32 	%f5740, %f1517, %f1518;
	add.f32 	%f5741, %f1515, %f1515;
	add.f32 	%f1519, %f1, %f5740;
	fma.rn.f32 	%f1520, %f5741, %f1516, %f2;
	mul.f32 	%f1521, %f1519, %f1519;
	mul.f32 	%f1522, %f1520, %f1520;
	add.f32 	%f5742, %f1521, %f1522;
	setp.gt.f32 	%p181, %f5742, 0f40800000;
	mov.b32 	%r194, 125;
	mov.u32 	%r1332, %r194;
	@%p181 bra 	$L__BB0_1365;
	sub.f32 	%f5743, %f1521, %f1522;
	add.f32 	%f5744, %f1519, %f1519;
	add.f32 	%f1523, %f1, %f5743;
	fma.rn.f32 	%f1524, %f5744, %f1520, %f2;
	mul.f32 	%f1525, %f1523, %f1523;
	mul.f32 	%f1526, %f1524, %f1524;
	add.f32 	%f5745, %f1525, %f1526;
	setp.gt.f32 	%p182, %f5745, 0f40800000;
	mov.b32 	%r195, 126;
	mov.u32 	%r1332, %r195;
	@%p182 bra 	$L__BB0_1365;
	sub.f32 	%f5746, %f1525, %f1526;
	add.f32 	%f5747, %f1523, %f1523;
	add.f32 	%f1527, %f1, %f5746;
	fma.rn.f32 	%f1528, %f5747, %f1524, %f2;
	mul.f32 	%f1529, %f1527, %f1527;
	mul.f32 	%f1530, %f1528, %f1528;
	add.f32 	%f5748, %f1529, %f1530;
	setp.gt.f32 	%p183, %f5748, 0f40800000;
	mov.b32 	%r196, 127;
	mov.u32 	%r1332, %r196;
	@%p183 bra 	$L__BB0_1365;
	sub.f32 	%f5749, %f1529, %f1530;
	add.f32 	%f5750, %f1527, %f1527;
	add.f32 	%f1531, %f1, %f5749;
	fma.rn.f32 	%f1532, %f5750, %f1528, %f2;
	mul.f32 	%f1533, %f1531, %f1531;
	mul.f32 	%f1534, %f1532, %f1532;
	add.f32 	%f5751, %f1533, %f1534;
	setp.gt.f32 	%p184, %f5751, 0f40800000;
	mov.b32 	%r197, 128;
	mov.u32 	%r1332, %r197;
	@%p184 bra 	$L__BB0_1365;
	sub.f32 	%f5752, %f1533, %f1534;
	add.f32 	%f5753, %f1531, %f1531;
	add.f32 	%f1535, %f1, %f5752;
	fma.rn.f32 	%f1536, %f5753, %f1532, %f2;
	mul.f32 	%f1537, %f1535, %f1535;
	mul.f32 	%f1538, %f1536, %f1536;
	add.f32 	%f5754, %f1537, %f1538;
	setp.gt.f32 	%p185, %f5754, 0f40800000;
	mov.b32 	%r198, 129;
	mov.u32 	%r1332, %r198;
	@%p185 bra 	$L__BB0_1365;
	sub.f32 	%f5755, %f1537, %f1538;
	add.f32 	%f5756, %f1535, %f1535;
	add.f32 	%f1539, %f1, %f5755;
	fma.rn.f32 	%f1540, %f5756, %f1536, %f2;
	mul.f32 	%f1541, %f1539, %f1539;
	mul.f32 	%f1542, %f1540, %f1540;
	add.f32 	%f5757, %f1541, %f1542;
	setp.gt.f32 	%p186, %f5757, 0f40800000;
	mov.b32 	%r199, 130;
	mov.u32 	%r1332, %r199;
	@%p186 bra 	$L__BB0_1365;
	sub.f32 	%f5758, %f1541, %f1542;
	add.f32 	%f5759, %f1539, %f1539;
	add.f32 	%f1543, %f1, %f5758;
	fma.rn.f32 	%f1544, %f5759, %f1540, %f2;
	mul.f32 	%f1545, %f1543, %f1543;
	mul.f32 	%f1546, %f1544, %f1544;
	add.f32 	%f5760, %f1545, %f1546;
	setp.gt.f32 	%p187, %f5760, 0f40800000;
	mov.b32 	%r200, 131;
	mov.u32 	%r1332, %r200;
	@%p187 bra 	$L__BB0_1365;
	sub.f32 	%f5761, %f1545, %f1546;
	add.f32 	%f5762, %f1543, %f1543;
	add.f32 	%f1547, %f1, %f5761;
	fma.rn.f32 	%f1548, %f5762, %f1544, %f2;
	mul.f32 	%f1549, %f1547, %f1547;
	mul.f32 	%f1550, %f1548, %f1548;
	add.f32 	%f5763, %f1549, %f1550;
	setp.gt.f32 	%p188, %f5763, 0f40800000;
	mov.b32 	%r201, 132;
	mov.u32 	%r1332, %r201;
	@%p188 bra 	$L__BB0_1365;
	sub.f32 	%f5764, %f1549, %f1550;
	add.f32 	%f5765, %f1547, %f1547;
	add.f32 	%f1551, %f1, %f5764;
	fma.rn.f32 	%f1552, %f5765, %f1548, %f2;
	mul.f32 	%f1553, %f1551, %f1551;
	mul.f32 	%f1554, %f1552, %f1552;
	add.f32 	%f5766, %f1553, %f1554;
	setp.gt.f32 	%p189, %f5766, 0f40800000;
	mov.b32 	%r202, 133;
	mov.u32 	%r1332, %r202;
	@%p189 bra 	$L__BB0_1365;
	sub.f32 	%f5767, %f1553, %f1554;
	add.f32 	%f5768, %f1551, %f1551;
	add.f32 	%f1555, %f1, %f5767;
	fma.rn.f32 	%f1556, %f5768, %f1552, %f2;
	mul.f32 	%f1557, %f1555, %f1555;
	mul.f32 	%f1558, %f1556, %f1556;
	add.f32 	%f5769, %f1557, %f1558;
	setp.gt.f32 	%p190, %f5769, 0f40800000;
	mov.b32 	%r203, 134;
	mov.u32 	%r1332, %r203;
	@%p190 bra 	$L__BB0_1365;
	sub.f32 	%f5770, %f1557, %f1558;
	add.f32 	%f5771, %f1555, %f1555;
	add.f32 	%f1559, %f1, %f5770;
	fma.rn.f32 	%f1560, %f5771, %f1556, %f2;
	mul.f32 	%f1561, %f1559, %f1559;
	mul.f32 	%f1562, %f1560, %f1560;
	add.f32 	%f5772, %f1561, %f1562;
	setp.gt.f32 	%p191, %f5772, 0f40800000;
	mov.b32 	%r204, 135;
	mov.u32 	%r1332, %r204;
	@%p191 bra 	$L__BB0_1365;
	sub.f32 	%f5773, %f1561, %f1562;
	add.f32 	%f5774, %f1559, %f1559;
	add.f32 	%f1563, %f1, %f5773;
	fma.rn.f32 	%f1564, %f5774, %f1560, %f2;
	mul.f32 	%f1565, %f1563, %f1563;
	mul.f32 	%f1566, %f1564, %f1564;
	add.f32 	%f5775, %f1565, %f1566;
	setp.gt.f32 	%p192, %f5775, 0f40800000;
	mov.b32 	%r205, 136;
	mov.u32 	%r1332, %r205;
	@%p192 bra 	$L__BB0_1365;
	sub.f32 	%f5776, %f1565, %f1566;
	add.f32 	%f5777, %f1563, %f1563;
	add.f32 	%f1567, %f1, %f5776;
	fma.rn.f32 	%f1568, %f5777, %f1564, %f2;
	mul.f32 	%f1569, %f1567, %f1567;
	mul.f32 	%f1570, %f1568, %f1568;
	add.f32 	%f5778, %f1569, %f1570;
	setp.gt.f32 	%p193, %f5778, 0f40800000;
	mov.b32 	%r206, 137;
	mov.u32 	%r1332, %r206;
	@%p193 bra 	$L__BB0_1365;
	sub.f32 	%f5779, %f1569, %f1570;
	add.f32 	%f5780, %f1567, %f1567;
	add.f32 	%f1571, %f1, %f5779;
	fma.rn.f32 	%f1572, %f5780, %f1568, %f2;
	mul.f32 	%f1573, %f1571, %f1571;
	mul.f32 	%f1574, %f1572, %f1572;
	add.f32 	%f5781, %f1573, %f1574;
	setp.gt.f32 	%p194, %f5781, 0f40800000;
	mov.b32 	%r207, 138;
	mov.u32 	%r1332, %r207;
	@%p194 bra 	$L__BB0_1365;
	sub.f32 	%f5782, %f1573, %f1574;
	add.f32 	%f5783, %f1571, %f1571;
	add.f32 	%f1575, %f1, %f5782;
	fma.rn.f32 	%f1576, %f5783, %f1572, %f2;
	mul.f32 	%f1577, %f1575, %f1575;
	mul.f32 	%f1578, %f1576, %f1576;
	add.f32 	%f5784, %f1577, %f1578;
	setp.gt.f32 	%p195, %f5784, 0f40800000;
	mov.b32 	%r208, 139;
	mov.u32 	%r1332, %r208;
	@%p195 bra 	$L__BB0_1365;
	sub.f32 	%f5785, %f1577, %f1578;
	add.f32 	%f5786, %f1575, %f1575;
	add.f32 	%f1579, %f1, %f5785;
	fma.rn.f32 	%f1580, %f5786, %f1576, %f2;
	mul.f32 	%f1581, %f1579, %f1579;
	mul.f32 	%f1582, %f1580, %f1580;
	add.f32 	%f5787, %f1581, %f1582;
	setp.gt.f32 	%p196, %f5787, 0f40800000;
	mov.b32 	%r209, 140;
	mov.u32 	%r1332, %r209;
	@%p196 bra 	$L__BB0_1365;
	sub.f32 	%f5788, %f1581, %f1582;
	add.f32 	%f5789, %f1579, %f1579;
	add.f32 	%f1583, %f1, %f5788;
	fma.rn.f32 	%f1584, %f5789, %f1580, %f2;
	mul.f32 	%f1585, %f1583, %f1583;
	mul.f32 	%f1586, %f1584, %f1584;
	add.f32 	%f5790, %f1585, %f1586;
	setp.gt.f32 	%p197, %f5790, 0f40800000;
	mov.b32 	%r210, 141;
	mov.u32 	%r1332, %r210;
	@%p197 bra 	$L__BB0_1365;
	sub.f32 	%f5791, %f1585, %f1586;
	add.f32 	%f5792, %f1583, %f1583;
	add.f32 	%f1587, %f1, %f5791;
	fma.rn.f32 	%f1588, %f5792, %f1584, %f2;
	mul.f32 	%f1589, %f1587, %f1587;
	mul.f32 	%f1590, %f1588, %f1588;
	add.f32 	%f5793, %f1589, %f1590;
	setp.gt.f32 	%p198, %f5793, 0f40800000;
	mov.b32 	%r211, 142;
	mov.u32 	%r1332, %r211;
	@%p198 bra 	$L__BB0_1365;
	sub.f32 	%f5794, %f1589, %f1590;
	add.f32 	%f5795, %f1587, %f1587;
	add.f32 	%f1591, %f1, %f5794;
	fma.rn.f32 	%f1592, %f5795, %f1588, %f2;
	mul.f32 	%f1593, %f1591, %f1591;
	mul.f32 	%f1594, %f1592, %f1592;
	add.f32 	%f5796, %f1593, %f1594;
	setp.gt.f32 	%p199, %f5796, 0f40800000;
	mov.b32 	%r212, 143;
	mov.u32 	%r1332, %r212;
	@%p199 bra 	$L__BB0_1365;
	sub.f32 	%f5797, %f1593, %f1594;
	add.f32 	%f5798, %f1591, %f1591;
	add.f32 	%f1595, %f1, %f5797;
	fma.rn.f32 	%f1596, %f5798, %f1592, %f2;
	mul.f32 	%f1597, %f1595, %f1595;
	mul.f32 	%f1598, %f1596, %f1596;
	add.f32 	%f5799, %f1597, %f1598;
	setp.gt.f32 	%p200, %f5799, 0f40800000;
	mov.b32 	%r213, 144;
	mov.u32 	%r1332, %r213;
	@%p200 bra 	$L__BB0_1365;
	sub.f32 	%f5800, %f1597, %f1598;
	add.f32 	%f5801, %f1595, %f1595;
	add.f32 	%f1599, %f1, %f5800;
	fma.rn.f32 	%f1600, %f5801, %f1596, %f2;
	mul.f32 	%f1601, %f1599, %f1599;
	mul.f32 	%f1602, %f1600, %f1600;
	add.f32 	%f5802, %f1601, %f1602;
	setp.gt.f32 	%p201, %f5802, 0f40800000;
	mov.b32 	%r214, 145;
	mov.u32 	%r1332, %r214;
	@%p201 bra 	$L__BB0_1365;
	sub.f32 	%f5803, %f1601, %f1602;
	add.f32 	%f5804, %f1599, %f1599;
	add.f32 	%f1603, %f1, %f5803;
	fma.rn.f32 	%f1604, %f5804, %f1600, %f2;
	mul.f32 	%f1605, %f1603, %f1603;
	mul.f32 	%f1606, %f1604, %f1604;
	add.f32 	%f5805, %f1605, %f1606;
	setp.gt.f32 	%p202, %f5805, 0f40800000;
	mov.b32 	%r215, 146;
	mov.u32 	%r1332, %r215;
	@%p202 bra 	$L__BB0_1365;
	sub.f32 	%f5806, %f1605, %f1606;
	add.f32 	%f5807, %f1603, %f1603;
	add.f32 	%f1607, %f1, %f5806;
	fma.rn.f32 	%f1608, %f5807, %f1604, %f2;
	mul.f32 	%f1609, %f1607, %f1607;
	mul.f32 	%f1610, %f1608, %f1608;
	add.f32 	%f5808, %f1609, %f1610;
	setp.gt.f32 	%p203, %f5808, 0f40800000;
	mov.b32 	%r216, 147;
	mov.u32 	%r1332, %r216;
	@%p203 bra 	$L__BB0_1365;
	sub.f32 	%f5809, %f1609, %f1610;
	add.f32 	%f5810, %f1607, %f1607;
	add.f32 	%f1611, %f1, %f5809;
	fma.rn.f32 	%f1612, %f5810, %f1608, %f2;
	mul.f32 	%f1613, %f1611, %f1611;
	mul.f32 	%f1614, %f1612, %f1612;
	add.f32 	%f5811, %f1613, %f1614;
	setp.gt.f32 	%p204, %f5811, 0f40800000;
	mov.b32 	%r217, 148;
	mov.u32 	%r1332, %r217;
	@%p204 bra 	$L__BB0_1365;
	sub.f32 	%f5812, %f1613, %f1614;
	add.f32 	%f5813, %f1611, %f1611;
	add.f32 	%f1615, %f1, %f5812;
	fma.rn.f32 	%f1616, %f5813, %f1612, %f2;
	mul.f32 	%f1617, %f1615, %f1615;
	mul.f32 	%f1618, %f1616, %f1616;
	add.f32 	%f5814, %f1617, %f1618;
	setp.gt.f32 	%p205, %f5814, 0f40800000;
	mov.b32 	%r218, 149;
	mov.u32 	%r1332, %r218;
	@%p205 bra 	$L__BB0_1365;
	sub.f32 	%f5815, %f1617, %f1618;
	add.f32 	%f5816, %f1615, %f1615;
	add.f32 	%f1619, %f1, %f5815;
	fma.rn.f32 	%f1620, %f5816, %f1616, %f2;
	mul.f32 	%f1621, %f1619, %f1619;
	mul.f32 	%f1622, %f1620, %f1620;
	add.f32 	%f5817, %f1621, %f1622;
	setp.gt.f32 	%p206, %f5817, 0f40800000;
	mov.b32 	%r219, 150;
	mov.u32 	%r1332, %r219;
	@%p206 bra 	$L__BB0_1365;
	sub.f32 	%f5818, %f1621, %f1622;
	add.f32 	%f5819, %f1619, %f1619;
	add.f32 	%f1623, %f1, %f5818;
	fma.rn.f32 	%f1624, %f5819, %f1620, %f2;
	mul.f32 	%f1625, %f1623, %f1623;
	mul.f32 	%f1626, %f1624, %f1624;
	add.f32 	%f5820, %f1625, %f1626;
	setp.gt.f32 	%p207, %f5820, 0f40800000;
	mov.b32 	%r220, 151;
	mov.u32 	%r1332, %r220;
	@%p207 bra 	$L__BB0_1365;
	sub.f32 	%f5821, %f1625, %f1626;
	add.f32 	%f5822, %f1623, %f1623;
	add.f32 	%f1627, %f1, %f5821;
	fma.rn.f32 	%f1628, %f5822, %f1624, %f2;
	mul.f32 	%f1629, %f1627, %f1627;
	mul.f32 	%f1630, %f1628, %f1628;
	add.f32 	%f5823, %f1629, %f1630;
	setp.gt.f32 	%p208, %f5823, 0f40800000;
	mov.b32 	%r221, 152;
	mov.u32 	%r1332, %r221;
	@%p208 bra 	$L__BB0_1365;
	sub.f32 	%f5824, %f1629, %f1630;
	add.f32 	%f5825, %f1627, %f1627;
	add.f32 	%f1631, %f1, %f5824;
	fma.rn.f32 	%f1632, %f5825, %f1628, %f2;
	mul.f32 	%f1633, %f1631, %f1631;
	mul.f32 	%f1634, %f1632, %f1632;
	add.f32 	%f5826, %f1633, %f1634;
	setp.gt.f32 	%p209, %f5826, 0f40800000;
	mov.b32 	%r222, 153;
	mov.u32 	%r1332, %r222;
	@%p209 bra 	$L__BB0_1365;
	sub.f32 	%f5827, %f1633, %f1634;
	add.f32 	%f5828, %f1631, %f1631;
	add.f32 	%f1635, %f1, %f5827;
	fma.rn.f32 	%f1636, %f5828, %f1632, %f2;
	mul.f32 	%f1637, %f1635, %f1635;
	mul.f32 	%f1638, %f1636, %f1636;
	add.f32 	%f5829, %f1637, %f1638;
	setp.gt.f32 	%p210, %f5829, 0f40800000;
	mov.b32 	%r223, 154;
	mov.u32 	%r1332, %r223;
	@%p210 bra 	$L__BB0_1365;
	sub.f32 	%f5830, %f1637, %f1638;
	add.f32 	%f5831, %f1635, %f1635;
	add.f32 	%f1639, %f1, %f5830;
	fma.rn.f32 	%f1640, %f5831, %f1636, %f2;
	mul.f32 	%f1641, %f1639, %f1639;
	mul.f32 	%f1642, %f1640, %f1640;
	add.f32 	%f5832, %f1641, %f1642;
	setp.gt.f32 	%p211, %f5832, 0f40800000;
	mov.b32 	%r224, 155;
	mov.u32 	%r1332, %r224;
	@%p211 bra 	$L__BB0_1365;
	sub.f32 	%f5833, %f1641, %f1642;
	add.f32 	%f5834, %f1639, %f1639;
	add.f32 	%f1643, %f1, %f5833;
	fma.rn.f32 	%f1644, %f5834, %f1640, %f2;
	mul.f32 	%f1645, %f1643, %f1643;
	mul.f32 	%f1646, %f1644, %f1644;
	add.f32 	%f5835, %f1645, %f1646;
	setp.gt.f32 	%p212, %f5835, 0f40800000;
	mov.b32 	%r225, 156;
	mov.u32 	%r1332, %r225;
	@%p212 bra 	$L__BB0_1365;
	sub.f32 	%f5836, %f1645, %f1646;
	add.f32 	%f5837, %f1643, %f1643;
	add.f32 	%f1647, %f1, %f5836;
	fma.rn.f32 	%f1648, %f5837, %f1644, %f2;
	mul.f32 	%f1649, %f1647, %f1647;
	mul.f32 	%f1650, %f1648, %f1648;
	add.f32 	%f5838, %f1649, %f1650;
	setp.gt.f32 	%p213, %f5838, 0f40800000;
	mov.b32 	%r226, 157;
	mov.u32 	%r1332, %r226;
	@%p213 bra 	$L__BB0_1365;
	sub.f32 	%f5839, %f1649, %f1650;
	add.f32 	%f5840, %f1647, %f1647;
	add.f32 	%f1651, %f1, %f5839;
	fma.rn.f32 	%f1652, %f5840, %f1648, %f2;
	mul.f32 	%f1653, %f1651, %f1651;
	mul.f32 	%f1654, %f1652, %f1652;
	add.f32 	%f5841, %f1653, %f1654;
	setp.gt.f32 	%p214, %f5841, 0f40800000;
	mov.b32 	%r227, 158;
	mov.u32 	%r1332, %r227;
	@%p214 bra 	$L__BB0_1365;
	sub.f32 	%f5842, %f1653, %f1654;
	add.f32 	%f5843, %f1651, %f1651;
	add.f32 	%f1655, %f1, %f5842;
	fma.rn.f32 	%f1656, %f5843, %f1652, %f2;
	mul.f32 	%f1657, %f1655, %f1655;
	mul.f32 	%f1658, %f1656, %f1656;
	add.f32 	%f5844, %f1657, %f1658;
	setp.gt.f32 	%p215, %f5844, 0f40800000;
	mov.b32 	%r228, 159;
	mov.u32 	%r1332, %r228;
	@%p215 bra 	$L__BB0_1365;
	sub.f32 	%f5845, %f1657, %f1658;
	add.f32 	%f5846, %f1655, %f1655;
	add.f32 	%f1659, %f1, %f5845;
	fma.rn.f32 	%f1660, %f5846, %f1656, %f2;
	mul.f32 	%f1661, %f1659, %f1659;
	mul.f32 	%f1662, %f1660, %f1660;
	add.f32 	%f5847, %f1661, %f1662;
	setp.gt.f32 	%p216, %f5847, 0f40800000;
	mov.b32 	%r229, 160;
	mov.u32 	%r1332, %r229;
	@%p216 bra 	$L__BB0_1365;
	sub.f32 	%f5848, %f1661, %f1662;
	add.f32 	%f5849, %f1659, %f1659;
	add.f32 	%f1663, %f1, %f5848;
	fma.rn.f32 	%f1664, %f5849, %f1660, %f2;
	mul.f32 	%f1665, %f1663, %f1663;
	mul.f32 	%f1666, %f1664, %f1664;
	add.f32 	%f5850, %f1665, %f1666;
	setp.gt.f32 	%p217, %f5850, 0f40800000;
	mov.b32 	%r230, 161;
	mov.u32 	%r1332, %r230;
	@%p217 bra 	$L__BB0_1365;
	sub.f32 	%f5851, %f1665, %f1666;
	add.f32 	%f5852, %f1663, %f1663;
	add.f32 	%f1667, %f1, %f5851;
	fma.rn.f32 	%f1668, %f5852, %f1664, %f2;
	mul.f32 	%f1669, %f1667, %f1667;
	mul.f32 	%f1670, %f1668, %f1668;
	add.f32 	%f5853, %f1669, %f1670;
	setp.gt.f32 	%p218, %f5853, 0f40800000;
	mov.b32 	%r231, 162;
	mov.u32 	%r1332, %r231;
	@%p218 bra 	$L__BB0_1365;
	sub.f32 	%f5854, %f1669, %f1670;
	add.f32 	%f5855, %f1667, %f1667;
	add.f32 	%f1671, %f1, %f5854;
	fma.rn.f32 	%f1672, %f5855, %f1668, %f2;
	mul.f32 	%f1673, %f1671, %f1671;
	mul.f32 	%f1674, %f1672, %f1672;
	add.f32 	%f5856, %f1673, %f1674;
	setp.gt.f32 	%p219, %f5856, 0f40800000;
	mov.b32 	%r232, 163;
	mov.u32 	%r1332, %r232;
	@%p219 bra 	$L__BB0_1365;
	sub.f32 	%f5857, %f1673, %f1674;
	add.f32 	%f5858, %f1671, %f1671;
	add.f32 	%f1675, %f1, %f5857;
	fma.rn.f32 	%f1676, %f5858, %f1672, %f2;
	mul.f32 	%f1677, %f1675, %f1675;
	mul.f32 	%f1678, %f1676, %f1676;
	add.f32 	%f5859, %f1677, %f1678;
	setp.gt.f32 	%p220, %f5859, 0f40800000;
	mov.b32 	%r233, 164;
	mov.u32 	%r1332, %r233;
	@%p220 bra 	$L__BB0_1365;
	sub.f32 	%f5860, %f1677, %f1678;
	add.f32 	%f5861, %f1675, %f1675;
	add.f32 	%f1679, %f1, %f5860;
	fma.rn.f32 	%f1680, %f5861, %f1676, %f2;
	mul.f32 	%f1681, %f1679, %f1679;
	mul.f32 	%f1682, %f1680, %f1680;
	add.f32 	%f5862, %f1681, %f1682;
	setp.gt.f32 	%p221, %f5862, 0f40800000;
	mov.b32 	%r234, 165;
	mov.u32 	%r1332, %r234;
	@%p221 bra 	$L__BB0_1365;
	sub.f32 	%f5863, %f1681, %f1682;
	add.f32 	%f5864, %f1679, %f1679;
	add.f32 	%f1683, %f1, %f5863;
	fma.rn.f32 	%f1684, %f5864, %f1680, %f2;
	mul.f32 	%f1685, %f1683, %f1683;
	mul.f32 	%f1686, %f1684, %f1684;
	add.f32 	%f5865, %f1685, %f1686;
	setp.gt.f32 	%p222, %f5865, 0f40800000;
	mov.b32 	%r235, 166;
	mov.u32 	%r1332, %r235;
	@%p222 bra 	$L__BB0_1365;
	sub.f32 	%f5866, %f1685, %f1686;
	add.f32 	%f5867, %f1683, %f1683;
	add.f32 	%f1687, %f1, %f5866;
	fma.rn.f32 	%f1688, %f5867, %f1684, %f2;
	mul.f32 	%f1689, %f1687, %f1687;
	mul.f32 	%f1690, %f1688, %f1688;
	add.f32 	%f5868, %f1689, %f1690;
	setp.gt.f32 	%p223, %f5868, 0f40800000;
	mov.b32 	%r236, 167;
	mov.u32 	%r1332, %r236;
	@%p223 bra 	$L__BB0_1365;
	sub.f32 	%f5869, %f1689, %f1690;
	add.f32 	%f5870, %f1687, %f1687;
	add.f32 	%f1691, %f1, %f5869;
	fma.rn.f32 	%f1692, %f5870, %f1688, %f2;
	mul.f32 	%f1693, %f1691, %f1691;
	mul.f32 	%f1694, %f1692, %f1692;
	add.f32 	%f5871, %f1693, %f1694;
	setp.gt.f32 	%p224, %f5871, 0f40800000;
	mov.b32 	%r237, 168;
	mov.u32 	%r1332, %r237;
	@%p224 bra 	$L__BB0_1365;
	sub.f32 	%f5872, %f1693, %f1694;
	add.f32 	%f5873, %f1691, %f1691;
	add.f32 	%f1695, %f1, %f5872;
	fma.rn.f32 	%f1696, %f5873, %f1692, %f2;
	mul.f32 	%f1697, %f1695, %f1695;
	mul.f32 	%f1698, %f1696, %f1696;
	add.f32 	%f5874, %f1697, %f1698;
	setp.gt.f32 	%p225, %f5874, 0f40800000;
	mov.b32 	%r238, 169;
	mov.u32 	%r1332, %r238;
	@%p225 bra 	$L__BB0_1365;
	sub.f32 	%f5875, %f1697, %f1698;
	add.f32 	%f5876, %f1695, %f1695;
	add.f32 	%f1699, %f1, %f5875;
	fma.rn.f32 	%f1700, %f5876, %f1696, %f2;
	mul.f32 	%f1701, %f1699, %f1699;
	mul.f32 	%f1702, %f1700, %f1700;
	add.f32 	%f5877, %f1701, %f1702;
	setp.gt.f32 	%p226, %f5877, 0f40800000;
	mov.b32 	%r239, 170;
	mov.u32 	%r1332, %r239;
	@%p226 bra 	$L__BB0_1365;
	sub.f32 	%f5878, %f1701, %f1702;
	add.f32 	%f5879, %f1699, %f1699;
	add.f32 	%f1703, %f1, %f5878;
	fma.rn.f32 	%f1704, %f5879, %f1700, %f2;
	mul.f32 	%f1705, %f1703, %f1703;
	mul.f32 	%f1706, %f1704, %f1704;
	add.f32 	%f5880, %f1705, %f1706;
	setp.gt.f32 	%p227, %f5880, 0f40800000;
	mov.b32 	%r240, 171;
	mov.u32 	%r1332, %r240;
	@%p227 bra 	$L__BB0_1365;
	sub.f32 	%f5881, %f1705, %f1706;
	add.f32 	%f5882, %f1703, %f1703;
	add.f32 	%f1707, %f1, %f5881;
	fma.rn.f32 	%f1708, %f5882, %f1704, %f2;
	mul.f32 	%f1709, %f1707, %f1707;
	mul.f32 	%f1710, %f1708, %f1708;
	add.f32 	%f5883, %f1709, %f1710;
	setp.gt.f32 	%p228, %f5883, 0f40800000;
	mov.b32 	%r241, 172;
	mov.u32 	%r1332, %r241;
	@%p228 bra 	$L__BB0_1365;
	sub.f32 	%f5884, %f1709, %f1710;
	add.f32 	%f5885, %f1707, %f1707;
	add.f32 	%f1711, %f1, %f5884;
	fma.rn.f32 	%f1712, %f5885, %f1708, %f2;
	mul.f32 	%f1713, %f1711, %f1711;
	mul.f32 	%f1714, %f1712, %f1712;
	add.f32 	%f5886, %f1713, %f1714;
	setp.gt.f32 	%p229, %f5886, 0f40800000;
	mov.b32 	%r242, 173;
	mov.u32 	%r1332, %r242;
	@%p229 bra 	$L__BB0_1365;
	sub.f32 	%f5887, %f1713, %f1714;
	add.f32 	%f5888, %f1711, %f1711;
	add.f32 	%f1715, %f1, %f5887;
	fma.rn.f32 	%f1716, %f5888, %f1712, %f2;
	mul.f32 	%f1717, %f1715, %f1715;
	mul.f32 	%f1718, %f1716, %f1716;
	add.f32 	%f5889, %f1717, %f1718;
	setp.gt.f32 	%p230, %f5889, 0f40800000;
	mov.b32 	%r243, 174;
	mov.u32 	%r1332, %r243;
	@%p230 bra 	$L__BB0_1365;
	sub.f32 	%f5890, %f1717, %f1718;
	add.f32 	%f5891, %f1715, %f1715;
	add.f32 	%f1719, %f1, %f5890;
	fma.rn.f32 	%f1720, %f5891, %f1716, %f2;
	mul.f32 	%f1721, %f1719, %f1719;
	mul.f32 	%f1722, %f1720, %f1720;
	add.f32 	%f5892, %f1721, %f1722;
	setp.gt.f32 	%p231, %f5892, 0f40800000;
	mov.b32 	%r244, 175;
	mov.u32 	%r1332, %r244;
	@%p231 bra 	$L__BB0_1365;
	sub.f32 	%f5893, %f1721, %f1722;
	add.f32 	%f5894, %f1719, %f1719;
	add.f32 	%f1723, %f1, %f5893;
	fma.rn.f32 	%f1724, %f5894, %f1720, %f2;
	mul.f32 	%f1725, %f1723, %f1723;
	mul.f32 	%f1726, %f1724, %f1724;
	add.f32 	%f5895, %f1725, %f1726;
	setp.gt.f32 	%p232, %f5895, 0f40800000;
	mov.b32 	%r245, 176;
	mov.u32 	%r1332, %r245;
	@%p232 bra 	$L__BB0_1365;
	sub.f32 	%f5896, %f1725, %f1726;
	add.f32 	%f5897, %f1723, %f1723;
	add.f32 	%f1727, %f1, %f5896;
	fma.rn.f32 	%f1728, %f5897, %f1724, %f2;
	mul.f32 	%f1729, %f1727, %f1727;
	mul.f32 	%f1730, %f1728, %f1728;
	add.f32 	%f5898, %f1729, %f1730;
	setp.gt.f32 	%p233, %f5898, 0f40800000;
	mov.b32 	%r246, 177;
	mov.u32 	%r1332, %r246;
	@%p233 bra 	$L__BB0_1365;
	sub.f32 	%f5899, %f1729, %f1730;
	add.f32 	%f5900, %f1727, %f1727;
	add.f32 	%f1731, %f1, %f5899;
	fma.rn.f32 	%f1732, %f5900, %f1728, %f2;
	mul.f32 	%f1733, %f1731, %f1731;
	mul.f32 	%f1734, %f1732, %f1732;
	add.f32 	%f5901, %f1733, %f1734;
	setp.gt.f32 	%p234, %f5901, 0f40800000;
	mov.b32 	%r247, 178;
	mov.u32 	%r1332, %r247;
	@%p234 bra 	$L__BB0_1365;
	sub.f32 	%f5902, %f1733, %f1734;
	add.f32 	%f5903, %f1731, %f1731;
	add.f32 	%f1735, %f1, %f5902;
	fma.rn.f32 	%f1736, %f5903, %f1732, %f2;
	mul.f32 	%f1737, %f1735, %f1735;
	mul.f32 	%f1738, %f1736, %f1736;
	add.f32 	%f5904, %f1737, %f1738;
	setp.gt.f32 	%p235, %f5904, 0f40800000;
	mov.b32 	%r248, 179;
	mov.u32 	%r1332, %r248;
	@%p235 bra 	$L__BB0_1365;
	sub.f32 	%f5905, %f1737, %f1738;
	add.f32 	%f5906, %f1735, %f1735;
	add.f32 	%f1739, %f1, %f5905;
	fma.rn.f32 	%f1740, %f5906, %f1736, %f2;
	mul.f32 	%f1741, %f1739, %f1739;
	mul.f32 	%f1742, %f1740, %f1740;
	add.f32 	%f5907, %f1741, %f1742;
	setp.gt.f32 	%p236, %f5907, 0f40800000;
	mov.b32 	%r249, 180;
	mov.u32 	%r1332, %r249;
	@%p236 bra 	$L__BB0_1365;
	sub.f32 	%f5908, %f1741, %f1742;
	add.f32 	%f5909, %f1739, %f1739;
	add.f32 	%f1743, %f1, %f5908;
	fma.rn.f32 	%f1744, %f5909, %f1740, %f2;
	mul.f32 	%f1745, %f1743, %f1743;
	mul.f32 	%f1746, %f1744, %f1744;
	add.f32 	%f5910, %f1745, %f1746;
	setp.gt.f32 	%p237, %f5910, 0f40800000;
	mov.b32 	%r250, 181;
	mov.u32 	%r1332, %r250;
	@%p237 bra 	$L__BB0_1365;
	sub.f32 	%f5911, %f1745, %f1746;
	add.f32 	%f5912, %f1743, %f1743;
	add.f32 	%f1747, %f1, %f5911;
	fma.rn.f32 	%f1748, %f5912, %f1744, %f2;
	mul.f32 	%f1749, %f1747, %f1747;
	mul.f32 	%f1750, %f1748, %f1748;
	add.f32 	%f5913, %f1749, %f1750;
	setp.gt.f32 	%p238, %f5913, 0f40800000;
	mov.b32 	%r251, 182;
	mov.u32 	%r1332, %r251;
	@%p238 bra 	$L__BB0_1365;
	sub.f32 	%f5914, %f1749, %f1750;
	add.f32 	%f5915, %f1747, %f1747;
	add.f32 	%f1751, %f1, %f5914;
	fma.rn.f32 	%f1752, %f5915, %f1748, %f2;
	mul.f32 	%f1753, %f1751, %f1751;
	mul.f32 	%f1754, %f1752, %f1752;
	add.f32 	%f5916, %f1753, %f1754;
	setp.gt.f32 	%p239, %f5916, 0f40800000;
	mov.b32 	%r252, 183;
	mov.u32 	%r1332, %r252;
	@%p239 bra 	$L__BB0_1365;
	sub.f32 	%f5917, %f1753, %f1754;
	add.f32 	%f5918, %f1751, %f1751;
	add.f32 	%f1755, %f1, %f5917;
	fma.rn.f32 	%f1756, %f5918, %f1752, %f2;
	mul.f32 	%f1757, %f1755, %f1755;
	mul.f32 	%f1758, %f1756, %f1756;
	add.f32 	%f5919, %f1757, %f1758;
	setp.gt.f32 	%p240, %f5919, 0f40800000;
	mov.b32 	%r253, 184;
	mov.u32 	%r1332, %r253;
	@%p240 bra 	$L__BB0_1365;
	sub.f32 	%f5920, %f1757, %f1758;
	add.f32 	%f5921, %f1755, %f1755;
	add.f32 	%f1759, %f1, %f5920;
	fma.rn.f32 	%f1760, %f5921, %f1756, %f2;
	mul.f32 	%f1761, %f1759, %f1759;
	mul.f32 	%f1762, %f1760, %f1760;
	add.f32 	%f5922, %f1761, %f1762;
	setp.gt.f32 	%p241, %f5922, 0f40800000;
	mov.b32 	%r254, 185;
	mov.u32 	%r1332, %r254;
	@%p241 bra 	$L__BB0_1365;
	sub.f32 	%f5923, %f1761, %f1762;
	add.f32 	%f5924, %f1759, %f1759;
	add.f32 	%f1763, %f1, %f5923;
	fma.rn.f32 	%f1764, %f5924, %f1760, %f2;
	mul.f32 	%f1765, %f1763, %f1763;
	mul.f32 	%f1766, %f1764, %f1764;
	add.f32 	%f5925, %f1765, %f1766;
	setp.gt.f32 	%p242, %f5925, 0f40800000;
	mov.b32 	%r255, 186;
	mov.u32 	%r1332, %r255;
	@%p242 bra 	$L__BB0_1365;
	sub.f32 	%f5926, %f1765, %f1766;
	add.f32 	%f5927, %f1763, %f1763;
	add.f32 	%f1767, %f1, %f5926;
	fma.rn.f32 	%f1768, %f5927, %f1764, %f2;
	mul.f32 	%f1769, %f1767, %f1767;
	mul.f32 	%f1770, %f1768, %f1768;
	add.f32 	%f5928, %f1769, %f1770;
	setp.gt.f32 	%p243, %f5928, 0f40800000;
	mov.b32 	%r256, 187;
	mov.u32 	%r1332, %r256;
	@%p243 bra 	$L__BB0_1365;
	sub.f32 	%f5929, %f1769, %f1770;
	add.f32 	%f5930, %f1767, %f1767;
	add.f32 	%f1771, %f1, %f5929;
	fma.rn.f32 	%f1772, %f5930, %f1768, %f2;
	mul.f32 	%f1773, %f1771, %f1771;
	mul.f32 	%f1774, %f1772, %f1772;
	add.f32 	%f5931, %f1773, %f1774;
	setp.gt.f32 	%p244, %f5931, 0f40800000;
	mov.b32 	%r257, 188;
	mov.u32 	%r1332, %r257;
	@%p244 bra 	$L__BB0_1365;
	sub.f32 	%f5932, %f1773, %f1774;
	add.f32 	%f5933, %f1771, %f1771;
	add.f32 	%f1775, %f1, %f5932;
	fma.rn.f32 	%f1776, %f5933, %f1772, %f2;
	mul.f32 	%f1777, %f1775, %f1775;
	mul.f32 	%f1778, %f1776, %f1776;
	add.f32 	%f5934, %f1777, %f1778;
	setp.gt.f32 	%p245, %f5934, 0f40800000;
	mov.b32 	%r258, 189;
	mov.u32 	%r1332, %r258;
	@%p245 bra 	$L__BB0_1365;
	sub.f32 	%f5935, %f1777, %f1778;
	add.f32 	%f5936, %f1775, %f1775;
	add.f32 	%f1779, %f1, %f5935;
	fma.rn.f32 	%f1780, %f5936, %f1776, %f2;
	mul.f32 	%f1781, %f1779, %f1779;
	mul.f32 	%f1782, %f1780, %f1780;
	add.f32 	%f5937, %f1781, %f1782;
	setp.gt.f32 	%p246, %f5937, 0f40800000;
	mov.b32 	%r259, 190;
	mov.u32 	%r1332, %r259;
	@%p246 bra 	$L__BB0_1365;
	sub.f32 	%f5938, %f1781, %f1782;
	add.f32 	%f5939, %f1779, %f1779;
	add.f32 	%f1783, %f1, %f5938;
	fma.rn.f32 	%f1784, %f5939, %f1780, %f2;
	mul.f32 	%f1785, %f1783, %f1783;
	mul.f32 	%f1786, %f1784, %f1784;
	add.f32 	%f5940, %f1785, %f1786;
	setp.gt.f32 	%p247, %f5940, 0f40800000;
	mov.b32 	%r260, 191;
	mov.u32 	%r1332, %r260;
	@%p247 bra 	$L__BB0_1365;
	sub.f32 	%f5941, %f1785, %f1786;
	add.f32 	%f5942, %f1783, %f1783;
	add.f32 	%f1787, %f1, %f5941;
	fma.rn.f32 	%f1788, %f5942, %f1784, %f2;
	mul.f32 	%f1789, %f1787, %f1787;
	mul.f32 	%f1790, %f1788, %f1788;
	add.f32 	%f5943, %f1789, %f1790;
	setp.gt.f32 	%p248, %f5943, 0f40800000;
	mov.b32 	%r261, 192;
	mov.u32 	%r1332, %r261;
	@%p248 bra 	$L__BB0_1365;
	sub.f32 	%f5944, %f1789, %f1790;
	add.f32 	%f5945, %f1787, %f1787;
	add.f32 	%f1791, %f1, %f5944;
	fma.rn.f32 	%f1792, %f5945, %f1788, %f2;
	mul.f32 	%f1793, %f1791, %f1791;
	mul.f32 	%f1794, %f1792, %f1792;
	add.f32 	%f5946, %f1793, %f1794;
	setp.gt.f32 	%p249, %f5946, 0f40800000;
	mov.b32 	%r262, 193;
	mov.u32 	%r1332, %r262;
	@%p249 bra 	$L__BB0_1365;
	sub.f32 	%f5947, %f1793, %f1794;
	add.f32 	%f5948, %f1791, %f1791;
	add.f32 	%f1795, %f1, %f5947;
	fma.rn.f32 	%f1796, %f5948, %f1792, %f2;
	mul.f32 	%f1797, %f1795, %f1795;
	mul.f32 	%f1798, %f1796, %f1796;
	add.f32 	%f5949, %f1797, %f1798;
	setp.gt.f32 	%p250, %f5949, 0f40800000;
	mov.b32 	%r263, 194;
	mov.u32 	%r1332, %r263;
	@%p250 bra 	$L__BB0_1365;
	sub.f32 	%f5950, %f1797, %f1798;
	add.f32 	%f5951, %f1795, %f1795;
	add.f32 	%f1799, %f1, %f5950;
	fma.rn.f32 	%f1800, %f5951, %f1796, %f2;
	mul.f32 	%f1801, %f1799, %f1799;
	mul.f32 	%f1802, %f1800, %f1800;
	add.f32 	%f5952, %f1801, %f1802;
	setp.gt.f32 	%p251, %f5952, 0f40800000;
	mov.b32 	%r264, 195;
	mov.u32 	%r1332, %r264;
	@%p251 bra 	$L__BB0_1365;
	sub.f32 	%f5953, %f1801, %f1802;
	add.f32 	%f5954, %f1799, %f1799;
	add.f32 	%f1803, %f1, %f5953;
	fma.rn.f32 	%f1804, %f5954, %f1800, %f2;
	mul.f32 	%f1805, %f1803, %f1803;
	mul.f32 	%f1806, %f1804, %f1804;
	add.f32 	%f5955, %f1805, %f1806;
	setp.gt.f32 	%p252, %f5955, 0f40800000;
	mov.b32 	%r265, 196;
	mov.u32 	%r1332, %r265;
	@%p252 bra 	$L__BB0_1365;
	sub.f32 	%f5956, %f1805, %f1806;
	add.f32 	%f5957, %f1803, %f1803;
	add.f32 	%f1807, %f1, %f5956;
	fma.rn.f32 	%f1808, %f5957, %f1804, %f2;
	mul.f32 	%f1809, %f1807, %f1807;
	mul.f32 	%f1810, %f1808, %f1808;
	add.f32 	%f5958, %f1809, %f1810;
	setp.gt.f32 	%p253, %f5958, 0f40800000;
	mov.b32 	%r266, 197;
	mov.u32 	%r1332, %r266;
	@%p253 bra 	$L__BB0_1365;
	sub.f32 	%f5959, %f1809, %f1810;
	add.f32 	%f5960, %f1807, %f1807;
	add.f32 	%f1811, %f1, %f5959;
	fma.rn.f32 	%f1812, %f5960, %f1808, %f2;
	mul.f32 	%f1813, %f1811, %f1811;
	mul.f32 	%f1814, %f1812, %f1812;
	add.f32 	%f5961, %f1813, %f1814;
	setp.gt.f32 	%p254, %f5961, 0f40800000;
	mov.b32 	%r267, 198;
	mov.u32 	%r1332, %r267;
	@%p254 bra 	$L__BB0_1365;
	sub.f32 	%f5962, %f1813, %f1814;
	add.f32 	%f5963, %f1811, %f1811;
	add.f32 	%f1815, %f1, %f5962;
	fma.rn.f32 	%f1816, %f5963, %f1812, %f2;
	mul.f32 	%f1817, %f1815, %f1815;
	mul.f32 	%f1818, %f1816, %f1816;
	add.f32 	%f5964, %f1817, %f1818;
	setp.gt.f32 	%p255, %f5964, 0f40800000;
	mov.b32 	%r268, 199;
	mov.u32 	%r1332, %r268;
	@%p255 bra 	$L__BB0_1365;
	sub.f32 	%f5965, %f1817, %f1818;
	add.f32 	%f5966, %f1815, %f1815;
	add.f32 	%f1819, %f1, %f5965;
	fma.rn.f32 	%f1820, %f5966, %f1816, %f2;
	mul.f32 	%f1821, %f1819, %f1819;
	mul.f32 	%f1822, %f1820, %f1820;
	add.f32 	%f5967, %f1821, %f1822;
	setp.gt.f32 	%p256, %f5967, 0f40800000;
	mov.b32 	%r269, 200;
	mov.u32 	%r1332, %r269;
	@%p256 bra 	$L__BB0_1365;
	sub.f32 	%f5968, %f1821, %f1822;
	add.f32 	%f5969, %f1819, %f1819;
	add.f32 	%f1823, %f1, %f5968;
	fma.rn.f32 	%f1824, %f5969, %f1820, %f2;
	mul.f32 	%f1825, %f1823, %f1823;
	mul.f32 	%f1826, %f1824, %f1824;
	add.f32 	%f5970, %f1825, %f1826;
	setp.gt.f32 	%p257, %f5970, 0f40800000;
	mov.b32 	%r270, 201;
	mov.u32 	%r1332, %r270;
	@%p257 bra 	$L__BB0_1365;
	sub.f32 	%f5971, %f1825, %f1826;
	add.f32 	%f5972, %f1823, %f1823;
	add.f32 	%f1827, %f1, %f5971;
	fma.rn.f32 	%f1828, %f5972, %f1824, %f2;
	mul.f32 	%f1829, %f1827, %f1827;
	mul.f32 	%f1830, %f1828, %f1828;
	add.f32 	%f5973, %f1829, %f1830;
	setp.gt.f32 	%p258, %f5973, 0f40800000;
	mov.b32 	%r271, 202;
	mov.u32 	%r1332, %r271;
	@%p258 bra 	$L__BB0_1365;
	sub.f32 	%f5974, %f1829, %f1830;
	add.f32 	%f5975, %f1827, %f1827;
	add.f32 	%f1831, %f1, %f5974;
	fma.rn.f32 	%f1832, %f5975, %f1828, %f2;
	mul.f32 	%f1833, %f1831, %f1831;
	mul.f32 	%f1834, %f1832, %f1832;
	add.f32 	%f5976, %f1833, %f1834;
	setp.gt.f32 	%p259, %f5976, 0f40800000;
	mov.b32 	%r272, 203;
	mov.u32 	%r1332, %r272;
	@%p259 bra 	$L__BB0_1365;
	sub.f32 	%f5977, %f1833, %f1834;
	add.f32 	%f5978, %f1831, %f1831;
	add.f32 	%f1835, %f1, %f5977;
	fma.rn.f32 	%f1836, %f5978, %f1832, %f2;
	mul.f32 	%f1837, %f1835, %f1835;
	mul.f32 	%f1838, %f1836, %f1836;
	add.f32 	%f5979, %f1837, %f1838;
	setp.gt.f32 	%p260, %f5979, 0f40800000;
	mov.b32 	%r273, 204;
	mov.u32 	%r1332, %r273;
	@%p260 bra 	$L__BB0_1365;
	sub.f32 	%f5980, %f1837, %f1838;
	add.f32 	%f5981, %f1835, %f1835;
	add.f32 	%f1839, %f1, %f5980;
	fma.rn.f32 	%f1840, %f5981, %f1836, %f2;
	mul.f32 	%f1841, %f1839, %f1839;
	mul.f32 	%f1842, %f1840, %f1840;
	add.f32 	%f5982, %f1841, %f1842;
	setp.gt.f32 	%p261, %f5982, 0f40800000;
	mov.b32 	%r274, 205;
	mov.u32 	%r1332, %r274;
	@%p261 bra 	$L__BB0_1365;
	sub.f32 	%f5983, %f1841, %f1842;
	add.f32 	%f5984, %f1839, %f1839;
	add.f32 	%f1843, %f1, %f5983;
	fma.rn.f32 	%f1844, %f5984, %f1840, %f2;
	mul.f32 	%f1845, %f1843, %f1843;
	mul.f32 	%f1846, %f1844, %f1844;
	add.f32 	%f5985, %f1845, %f1846;
	setp.gt.f32 	%p262, %f5985, 0f40800000;
	mov.b32 	%r275, 206;
	mov.u32 	%r1332, %r275;
	@%p262 bra 	$L__BB0_1365;
	sub.f32 	%f5986, %f1845, %f1846;
	add.f32 	%f5987, %f1843, %f1843;
	add.f32 	%f1847, %f1, %f5986;
	fma.rn.f32 	%f1848, %f5987, %f1844, %f2;
	mul.f32 	%f1849, %f1847, %f1847;
	mul.f32 	%f1850, %f1848, %f1848;
	add.f32 	%f5988, %f1849, %f1850;
	setp.gt.f32 	%p263, %f5988, 0f40800000;
	mov.b32 	%r276, 207;
	mov.u32 	%r1332, %r276;
	@%p263 bra 	$L__BB0_1365;
	sub.f32 	%f5989, %f1849, %f1850;
	add.f32 	%f5990, %f1847, %f1847;
	add.f32 	%f1851, %f1, %f5989;
	fma.rn.f32 	%f1852, %f5990, %f1848, %f2;
	mul.f32 	%f1853, %f1851, %f1851;
	mul.f32 	%f1854, %f1852, %f1852;
	add.f32 	%f5991, %f1853, %f1854;
	setp.gt.f32 	%p264, %f5991, 0f40800000;
	mov.b32 	%r277, 208;
	mov.u32 	%r1332, %r277;
	@%p264 bra 	$L__BB0_1365;
	sub.f32 	%f5992, %f1853, %f1854;
	add.f32 	%f5993, %f1851, %f1851;
	add.f32 	%f1855, %f1, %f5992;
	fma.rn.f32 	%f1856, %f5993, %f1852, %f2;
	mul.f32 	%f1857, %f1855, %f1855;
	mul.f32 	%f1858, %f1856, %f1856;
	add.f32 	%f5994, %f1857, %f1858;
	setp.gt.f32 	%p265, %f5994, 0f40800000;
	mov.b32 	%r278, 209;
	mov.u32 	%r1332, %r278;
	@%p265 bra 	$L__BB0_1365;
	sub.f32 	%f5995, %f1857, %f1858;
	add.f32 	%f5996, %f1855, %f1855;
	add.f32 	%f1859, %f1, %f5995;
	fma.rn.f32 	%f1860, %f5996, %f1856, %f2;
	mul.f32 	%f1861, %f1859, %f1859;
	mul.f32 	%f1862, %f1860, %f1860;
	add.f32 	%f5997, %f1861, %f1862;
	setp.gt.f32 	%p266, %f5997, 0f40800000;
	mov.b32 	%r279, 210;
	mov.u32 	%r1332, %r279;
	@%p266 bra 	$L__BB0_1365;
	sub.f32 	%f5998, %f1861, %f1862;
	add.f32 	%f5999, %f1859, %f1859;
	add.f32 	%f1863, %f1, %f5998;
	fma.rn.f32 	%f1864, %f5999, %f1860, %f2;
	mul.f32 	%f1865, %f1863, %f1863;
	mul.f32 	%f1866, %f1864, %f1864;
	add.f32 	%f6000, %f1865, %f1866;
	setp.gt.f32 	%p267, %f6000, 0f40800000;
	mov.b32 	%r280, 211;
	mov.u32 	%r1332, %r280;
	@%p267 bra 	$L__BB0_1365;
	sub.f32 	%f6001, %f1865, %f1866;
	add.f32 	%f6002, %f1863, %f1863;
	add.f32 	%f1867, %f1, %f6001;
	fma.rn.f32 	%f1868, %f6002, %f1864, %f2;
	mul.f32 	%f1869, %f1867, %f1867;
	mul.f32 	%f1870, %f1868, %f1868;
	add.f32 	%f6003, %f1869, %f1870;
	setp.gt.f32 	%p268, %f6003, 0f40800000;
	mov.b32 	%r281, 212;
	mov.u32 	%r1332, %r281;
	@%p268 bra 	$L__BB0_1365;
	sub.f32 	%f6004, %f1869, %f1870;
	add.f32 	%f6005, %f1867, %f1867;
	add.f32 	%f1871, %f1, %f6004;
	fma.rn.f32 	%f1872, %f6005, %f1868, %f2;
	mul.f32 	%f1873, %f1871, %f1871;
	mul.f32 	%f1874, %f1872, %f1872;
	add.f32 	%f6006, %f1873, %f1874;
	setp.gt.f32 	%p269, %f6006, 0f40800000;
	mov.b32 	%r282, 213;
	mov.u32 	%r1332, %r282;
	@%p269 bra 	$L__BB0_1365;
	sub.f32 	%f6007, %f1873, %f1874;
	add.f32 	%f6008, %f1871, %f1871;
	add.f32 	%f1875, %f1, %f6007;
	fma.rn.f32 	%f1876, %f6008, %f1872, %f2;
	mul.f32 	%f1877, %f1875, %f1875;
	mul.f32 	%f1878, %f1876, %f1876;
	add.f32 	%f6009, %f1877, %f1878;
	setp.gt.f32 	%p270, %f6009, 0f40800000;
	mov.b32 	%r283, 214;
	mov.u32 	%r1332, %r283;
	@%p270 bra 	$L__BB0_1365;
	sub.f32 	%f6010, %f1877, %f1878;
	add.f32 	%f6011, %f1875, %f1875;
	add.f32 	%f1879, %f1, %f6010;
	fma.rn.f32 	%f1880, %f6011, %f1876, %f2;
	mul.f32 	%f1881, %f1879, %f1879;
	mul.f32 	%f1882, %f1880, %f1880;
	add.f32 	%f6012, %f1881, %f1882;
	setp.gt.f32 	%p271, %f6012, 0f40800000;
	mov.b32 	%r284, 215;
	mov.u32 	%r1332, %r284;
	@%p271 bra 	$L__BB0_1365;
	sub.f32 	%f6013, %f1881, %f1882;
	add.f32 	%f6014, %f1879, %f1879;
	add.f32 	%f1883, %f1, %f6013;
	fma.rn.f32 	%f1884, %f6014, %f1880, %f2;
	mul.f32 	%f1885, %f1883, %f1883;
	mul.f32 	%f1886, %f1884, %f1884;
	add.f32 	%f6015, %f1885, %f1886;
	setp.gt.f32 	%p272, %f6015, 0f40800000;
	mov.b32 	%r285, 216;
	mov.u32 	%r1332, %r285;
	@%p272 bra 	$L__BB0_1365;
	sub.f32 	%f6016, %f1885, %f1886;
	add.f32 	%f6017, %f1883, %f1883;
	add.f32 	%f1887, %f1, %f6016;
	fma.rn.f32 	%f1888, %f6017, %f1884, %f2;
	mul.f32 	%f1889, %f1887, %f1887;
	mul.f32 	%f1890, %f1888, %f1888;
	add.f32 	%f6018, %f1889, %f1890;
	setp.gt.f32 	%p273, %f6018, 0f40800000;
	mov.b32 	%r286, 217;
	mov.u32 	%r1332, %r286;
	@%p273 bra 	$L__BB0_1365;
	sub.f32 	%f6019, %f1889, %f1890;
	add.f32 	%f6020, %f1887, %f1887;
	add.f32 	%f1891, %f1, %f6019;
	fma.rn.f32 	%f1892, %f6020, %f1888, %f2;
	mul.f32 	%f1893, %f1891, %f1891;
	mul.f32 	%f1894, %f1892, %f1892;
	add.f32 	%f6021, %f1893, %f1894;
	setp.gt.f32 	%p274, %f6021, 0f40800000;
	mov.b32 	%r287, 218;
	mov.u32 	%r1332, %r287;
	@%p274 bra 	$L__BB0_1365;
	sub.f32 	%f6022, %f1893, %f1894;
	add.f32 	%f6023, %f1891, %f1891;
	add.f32 	%f1895, %f1, %f6022;
	fma.rn.f32 	%f1896, %f6023, %f1892, %f2;
	mul.f32 	%f1897, %f1895, %f1895;
	mul.f32 	%f1898, %f1896, %f1896;
	add.f32 	%f6024, %f1897, %f1898;
	setp.gt.f32 	%p275, %f6024, 0f40800000;
	mov.b32 	%r288, 219;
	mov.u32 	%r1332, %r288;
	@%p275 bra 	$L__BB0_1365;
	sub.f32 	%f6025, %f1897, %f1898;
	add.f32 	%f6026, %f1895, %f1895;
	add.f32 	%f1899, %f1, %f6025;
	fma.rn.f32 	%f1900, %f6026, %f1896, %f2;
	mul.f32 	%f1901, %f1899, %f1899;
	mul.f32 	%f1902, %f1900, %f1900;
	add.f32 	%f6027, %f1901, %f1902;
	setp.gt.f32 	%p276, %f6027, 0f40800000;
	mov.b32 	%r289, 220;
	mov.u32 	%r1332, %r289;
	@%p276 bra 	$L__BB0_1365;
	sub.f32 	%f6028, %f1901, %f1902;
	add.f32 	%f6029, %f1899, %f1899;
	add.f32 	%f1903, %f1, %f6028;
	fma.rn.f32 	%f1904, %f6029, %f1900, %f2;
	mul.f32 	%f1905, %f1903, %f1903;
	mul.f32 	%f1906, %f1904, %f1904;
	add.f32 	%f6030, %f1905, %f1906;
	setp.gt.f32 	%p277, %f6030, 0f40800000;
	mov.b32 	%r290, 221;
	mov.u32 	%r1332, %r290;
	@%p277 bra 	$L__BB0_1365;
	sub.f32 	%f6031, %f1905, %f1906;
	add.f32 	%f6032, %f1903, %f1903;
	add.f32 	%f1907, %f1, %f6031;
	fma.rn.f32 	%f1908, %f6032, %f1904, %f2;
	mul.f32 	%f1909, %f1907, %f1907;
	mul.f32 	%f1910, %f1908, %f1908;
	add.f32 	%f6033, %f1909, %f1910;
	setp.gt.f32 	%p278, %f6033, 0f40800000;
	mov.b32 	%r291, 222;
	mov.u32 	%r1332, %r291;
	@%p278 bra 	$L__BB0_1365;
	sub.f32 	%f6034, %f1909, %f1910;
	add.f32 	%f6035, %f1907, %f1907;
	add.f32 	%f1911, %f1, %f6034;
	fma.rn.f32 	%f1912, %f6035, %f1908, %f2;
	mul.f32 	%f1913, %f1911, %f1911;
	mul.f32 	%f1914, %f1912, %f1912;
	add.f32 	%f6036, %f1913, %f1914;
	setp.gt.f32 	%p279, %f6036, 0f40800000;
	mov.b32 	%r292, 223;
	mov.u32 	%r1332, %r292;
	@%p279 bra 	$L__BB0_1365;
	sub.f32 	%f6037, %f1913, %f1914;
	add.f32 	%f6038, %f1911, %f1911;
	add.f32 	%f1915, %f1, %f6037;
	fma.rn.f32 	%f1916, %f6038, %f1912, %f2;
	mul.f32 	%f1917, %f1915, %f1915;
	mul.f32 	%f1918, %f1916, %f1916;
	add.f32 	%f6039, %f1917, %f1918;
	setp.gt.f32 	%p280, %f6039, 0f40800000;
	mov.b32 	%r293, 224;
	mov.u32 	%r1332, %r293;
	@%p280 bra 	$L__BB0_1365;
	sub.f32 	%f6040, %f1917, %f1918;
	add.f32 	%f6041, %f1915, %f1915;
	add.f32 	%f1919, %f1, %f6040;
	fma.rn.f32 	%f1920, %f6041, %f1916, %f2;
	mul.f32 	%f1921, %f1919, %f1919;
	mul.f32 	%f1922, %f1920, %f1920;
	add.f32 	%f6042, %f1921, %f1922;
	setp.gt.f32 	%p281, %f6042, 0f40800000;
	mov.b32 	%r294, 225;
	mov.u32 	%r1332, %r294;
	@%p281 bra 	$L__BB0_1365;
	sub.f32 	%f6043, %f1921, %f1922;
	add.f32 	%f6044, %f1919, %f1919;
	add.f32 	%f1923, %f1, %f6043;
	fma.rn.f32 	%f1924, %f6044, %f1920, %f2;
	mul.f32 	%f1925, %f1923, %f1923;
	mul.f32 	%f1926, %f1924, %f1924;
	add.f32 	%f6045, %f1925, %f1926;
	setp.gt.f32 	%p282, %f6045, 0f40800000;
	mov.b32 	%r295, 226;
	mov.u32 	%r1332, %r295;
	@%p282 bra 	$L__BB0_1365;
	sub.f32 	%f6046, %f1925, %f1926;
	add.f32 	%f6047, %f1923, %f1923;
	add.f32 	%f1927, %f1, %f6046;
	fma.rn.f32 	%f1928, %f6047, %f1924, %f2;
	mul.f32 	%f1929, %f1927, %f1927;
	mul.f32 	%f1930, %f1928, %f1928;
	add.f32 	%f6048, %f1929, %f1930;
	setp.gt.f32 	%p283, %f6048, 0f40800000;
	mov.b32 	%r296, 227;
	mov.u32 	%r1332, %r296;
	@%p283 bra 	$L__BB0_1365;
	sub.f32 	%f6049, %f1929, %f1930;
	add.f32 	%f6050, %f1927, %f1927;
	add.f32 	%f1931, %f1, %f6049;
	fma.rn.f32 	%f1932, %f6050, %f1928, %f2;
	mul.f32 	%f1933, %f1931, %f1931;
	mul.f32 	%f1934, %f1932, %f1932;
	add.f32 	%f6051, %f1933, %f1934;
	setp.gt.f32 	%p284, %f6051, 0f40800000;
	mov.b32 	%r297, 228;
	mov.u32 	%r1332, %r297;
	@%p284 bra 	$L__BB0_1365;
	sub.f32 	%f6052, %f1933, %f1934;
	add.f32 	%f6053, %f1931, %f1931;
	add.f32 	%f1935, %f1, %f6052;
	fma.rn.f32 	%f1936, %f6053, %f1932, %f2;
	mul.f32 	%f1937, %f1935, %f1935;
	mul.f32 	%f1938, %f1936, %f1936;
	add.f32 	%f6054, %f1937, %f1938;
	setp.gt.f32 	%p285, %f6054, 0f40800000;
	mov.b32 	%r298, 229;
	mov.u32 	%r1332, %r298;
	@%p285 bra 	$L__BB0_1365;
	sub.f32 	%f6055, %f1937, %f1938;
	add.f32 	%f6056, %f1935, %f1935;
	add.f32 	%f1939, %f1, %f6055;
	fma.rn.f32 	%f1940, %f6056, %f1936, %f2;
	mul.f32 	%f1941, %f1939, %f1939;
	mul.f32 	%f1942, %f1940, %f1940;
	add.f32 	%f6057, %f1941, %f1942;
	setp.gt.f32 	%p286, %f6057, 0f40800000;
	mov.b32 	%r299, 230;
	mov.u32 	%r1332, %r299;
	@%p286 bra 	$L__BB0_1365;
	sub.f32 	%f6058, %f1941, %f1942;
	add.f32 	%f6059, %f1939, %f1939;
	add.f32 	%f1943, %f1, %f6058;
	fma.rn.f32 	%f1944, %f6059, %f1940, %f2;
	mul.f32 	%f1945, %f1943, %f1943;
	mul.f32 	%f1946, %f1944, %f1944;
	add.f32 	%f6060, %f1945, %f1946;
	setp.gt.f32 	%p287, %f6060, 0f40800000;
	mov.b32 	%r300, 231;
	mov.u32 	%r1332, %r300;
	@%p287 bra 	$L__BB0_1365;
	sub.f32 	%f6061, %f1945, %f1946;
	add.f32 	%f6062, %f1943, %f1943;
	add.f32 	%f1947, %f1, %f6061;
	fma.rn.f32 	%f1948, %f6062, %f1944, %f2;
	mul.f32 	%f1949, %f1947, %f1947;
	mul.f32 	%f1950, %f1948, %f1948;
	add.f32 	%f6063, %f1949, %f1950;
	setp.gt.f32 	%p288, %f6063, 0f40800000;
	mov.b32 	%r301, 232;
	mov.u32 	%r1332, %r301;
	@%p288 bra 	$L__BB0_1365;
	sub.f32 	%f6064, %f1949, %f1950;
	add.f32 	%f6065, %f1947, %f1947;
	add.f32 	%f1951, %f1, %f6064;
	fma.rn.f32 	%f1952, %f6065, %f1948, %f2;
	mul.f32 	%f1953, %f1951, %f1951;
	mul.f32 	%f1954, %f1952, %f1952;
	add.f32 	%f6066, %f1953, %f1954;
	setp.gt.f32 	%p289, %f6066, 0f40800000;
	mov.b32 	%r302, 233;
	mov.u32 	%r1332, %r302;
	@%p289 bra 	$L__BB0_1365;
	sub.f32 	%f6067, %f1953, %f1954;
	add.f32 	%f6068, %f1951, %f1951;
	add.f32 	%f1955, %f1, %f6067;
	fma.rn.f32 	%f1956, %f6068, %f1952, %f2;
	mul.f32 	%f1957, %f1955, %f1955;
	mul.f32 	%f1958, %f1956, %f1956;
	add.f32 	%f6069, %f1957, %f1958;
	setp.gt.f32 	%p290, %f6069, 0f40800000;
	mov.b32 	%r303, 234;
	mov.u32 	%r1332, %r303;
	@%p290 bra 	$L__BB0_1365;
	sub.f32 	%f6070, %f1957, %f1958;
	add.f32 	%f6071, %f1955, %f1955;
	add.f32 	%f1959, %f1, %f6070;
	fma.rn.f32 	%f1960, %f6071, %f1956, %f2;
	mul.f32 	%f1961, %f1959, %f1959;
	mul.f32 	%f1962, %f1960, %f1960;
	add.f32 	%f6072, %f1961, %f1962;
	setp.gt.f32 	%p291, %f6072, 0f40800000;
	mov.b32 	%r304, 235;
	mov.u32 	%r1332, %r304;
	@%p291 bra 	$L__BB0_1365;
	sub.f32 	%f6073, %f1961, %f1962;
	add.f32 	%f6074, %f1959, %f1959;
	add.f32 	%f1963, %f1, %f6073;
	fma.rn.f32 	%f1964, %f6074, %f1960, %f2;
	mul.f32 	%f1965, %f1963, %f1963;
	mul.f32 	%f1966, %f1964, %f1964;
	add.f32 	%f6075, %f1965, %f1966;
	setp.gt.f32 	%p292, %f6075, 0f40800000;
	mov.b32 	%r305, 236;
	mov.u32 	%r1332, %r305;
	@%p292 bra 	$L__BB0_1365;
	sub.f32 	%f6076, %f1965, %f1966;
	add.f32 	%f6077, %f1963, %f1963;
	add.f32 	%f1967, %f1, %f6076;
	fma.rn.f32 	%f1968, %f6077, %f1964, %f2;
	mul.f32 	%f1969, %f1967, %f1967;
	mul.f32 	%f1970, %f1968, %f1968;
	add.f32 	%f6078, %f1969, %f1970;
	setp.gt.f32 	%p293, %f6078, 0f40800000;
	mov.b32 	%r306, 237;
	mov.u32 	%r1332, %r306;
	@%p293 bra 	$L__BB0_1365;
	sub.f32 	%f6079, %f1969, %f1970;
	add.f32 	%f6080, %f1967, %f1967;
	add.f32 	%f1971, %f1, %f6079;
	fma.rn.f32 	%f1972, %f6080, %f1968, %f2;
	mul.f32 	%f1973, %f1971, %f1971;
	mul.f32 	%f1974, %f1972, %f1972;
	add.f32 	%f6081, %f1973, %f1974;
	setp.gt.f32 	%p294, %f6081, 0f40800000;
	mov.b32 	%r307, 238;
	mov.u32 	%r1332, %r307;
	@%p294 bra 	$L__BB0_1365;
	sub.f32 	%f6082, %f1973, %f1974;
	add.f32 	%f6083, %f1971, %f1971;
	add.f32 	%f1975, %f1, %f6082;
	fma.rn.f32 	%f1976, %f6083, %f1972, %f2;
	mul.f32 	%f1977, %f1975, %f1975;
	mul.f32 	%f1978, %f1976, %f1976;
	add.f32 	%f6084, %f1977, %f1978;
	setp.gt.f32 	%p295, %f6084, 0f40800000;
	mov.b32 	%r308, 239;
	mov.u32 	%r1332, %r308;
	@%p295 bra 	$L__BB0_1365;
	sub.f32 	%f6085, %f1977, %f1978;
	add.f32 	%f6086, %f1975, %f1975;
	add.f32 	%f1979, %f1, %f6085;
	fma.rn.f32 	%f1980, %f6086, %f1976, %f2;
	mul.f32 	%f1981, %f1979, %f1979;
	mul.f32 	%f1982, %f1980, %f1980;
	add.f32 	%f6087, %f1981, %f1982;
	setp.gt.f32 	%p296, %f6087, 0f40800000;
	mov.b32 	%r309, 240;
	mov.u32 	%r1332, %r309;
	@%p296 bra 	$L__BB0_1365;
	sub.f32 	%f6088, %f1981, %f1982;
	add.f32 	%f6089, %f1979, %f1979;
	add.f32 	%f1983, %f1, %f6088;
	fma.rn.f32 	%f1984, %f6089, %f1980, %f2;
	mul.f32 	%f1985, %f1983, %f1983;
	mul.f32 	%f1986, %f1984, %f1984;
	add.f32 	%f6090, %f1985, %f1986;
	setp.gt.f32 	%p297, %f6090, 0f40800000;
	mov.b32 	%r310, 241;
	mov.u32 	%r1332, %r310;
	@%p297 bra 	$L__BB0_1365;
	sub.f32 	%f6091, %f1985, %f1986;
	add.f32 	%f6092, %f1983, %f1983;
	add.f32 	%f1987, %f1, %f6091;
	fma.rn.f32 	%f1988, %f6092, %f1984, %f2;
	mul.f32 	%f1989, %f1987, %f1987;
	mul.f32 	%f1990, %f1988, %f1988;
	add.f32 	%f6093, %f1989, %f1990;
	setp.gt.f32 	%p298, %f6093, 0f40800000;
	mov.b32 	%r311, 242;
	mov.u32 	%r1332, %r311;
	@%p298 bra 	$L__BB0_1365;
	sub.f32 	%f6094, %f1989, %f1990;
	add.f32 	%f6095, %f1987, %f1987;
	add.f32 	%f1991, %f1, %f6094;
	fma.rn.f32 	%f1992, %f6095, %f1988, %f2;
	mul.f32 	%f1993, %f1991, %f1991;
	mul.f32 	%f1994, %f1992, %f1992;
	add.f32 	%f6096, %f1993, %f1994;
	setp.gt.f32 	%p299, %f6096, 0f40800000;
	mov.b32 	%r312, 243;
	mov.u32 	%r1332, %r312;
	@%p299 bra 	$L__BB0_1365;
	sub.f32 	%f6097, %f1993, %f1994;
	add.f32 	%f6098, %f1991, %f1991;
	add.f32 	%f1995, %f1, %f6097;
	fma.rn.f32 	%f1996, %f6098, %f1992, %f2;
	mul.f32 	%f1997, %f1995, %f1995;
	mul.f32 	%f1998, %f1996, %f1996;
	add.f32 	%f6099, %f1997, %f1998;
	setp.gt.f32 	%p300, %f6099, 0f40800000;
	mov.b32 	%r313, 244;
	mov.u32 	%r1332, %r313;
	@%p300 bra 	$L__BB0_1365;
	sub.f32 	%f6100, %f1997, %f1998;
	add.f32 	%f6101, %f1995, %f1995;
	add.f32 	%f1999, %f1, %f6100;
	fma.rn.f32 	%f2000, %f6101, %f1996, %f2;
	mul.f32 	%f2001, %f1999, %f1999;
	mul.f32 	%f2002, %f2000, %f2000;
	add.f32 	%f6102, %f2001, %f2002;
	setp.gt.f32 	%p301, %f6102, 0f40800000;
	mov.b32 	%r314, 245;
	mov.u32 	%r1332, %r314;
	@%p301 bra 	$L__BB0_1365;
	sub.f32 	%f6103, %f2001, %f2002;
	add.f32 	%f6104, %f1999, %f1999;
	add.f32 	%f2003, %f1, %f6103;
	fma.rn.f32 	%f2004, %f6104, %f2000, %f2;
	mul.f32 	%f2005, %f2003, %f2003;
	mul.f32 	%f2006, %f2004, %f2004;
	add.f32 	%f6105, %f2005, %f2006;
	setp.gt.f32 	%p302, %f6105, 0f40800000;
	mov.b32 	%r315, 246;
	mov.u32 	%r1332, %r315;
	@%p302 bra 	$L__BB0_1365;
	sub.f32 	%f6106, %f2005, %f2006;
	add.f32 	%f6107, %f2003, %f2003;
	add.f32 	%f2007, %f1, %f6106;
	fma.rn.f32 	%f2008, %f6107, %f2004, %f2;
	mul.f32 	%f2009, %f2007, %f2007;
	mul.f32 	%f2010, %f2008, %f2008;
	add.f32 	%f6108, %f2009, %f2010;
	setp.gt.f32 	%p303, %f6108, 0f40800000;
	mov.b32 	%r316, 247;
	mov.u32 	%r1332, %r316;
	@%p303 bra 	$L__BB0_1365;
	sub.f32 	%f6109, %f2009, %f2010;
	add.f32 	%f6110, %f2007, %f2007;
	add.f32 	%f2011, %f1, %f6109;
	fma.rn.f32 	%f2012, %f6110, %f2008, %f2;
	mul.f32 	%f2013, %f2011, %f2011;
	mul.f32 	%f2014, %f2012, %f2012;
	add.f32 	%f6111, %f2013, %f2014;
	setp.gt.f32 	%p304, %f6111, 0f40800000;
	mov.b32 	%r317, 248;
	mov.u32 	%r1332, %r317;
	@%p304 bra 	$L__BB0_1365;
	sub.f32 	%f6112, %f2013, %f2014;
	add.f32 	%f6113, %f2011, %f2011;
	add.f32 	%f2015, %f1, %f6112;
	fma.rn.f32 	%f2016, %f6113, %f2012, %f2;
	mul.f32 	%f2017, %f2015, %f2015;
	mul.f32 	%f2018, %f2016, %f2016;
	add.f32 	%f6114, %f2017, %f2018;
	setp.gt.f32 	%p305, %f6114, 0f40800000;
	mov.b32 	%r318, 249;
	mov.u32 	%r1332, %r318;
	@%p305 bra 	$L__BB0_1365;
	sub.f32 	%f6115, %f2017, %f2018;
	add.f32 	%f6116, %f2015, %f2015;
	add.f32 	%f2019, %f1, %f6115;
	fma.rn.f32 	%f2020, %f6116, %f2016, %f2;
	mul.f32 	%f2021, %f2019, %f2019;
	mul.f32 	%f2022, %f2020, %f2020;
	add.f32 	%f6117, %f2021, %f2022;
	setp.gt.f32 	%p306, %f6117, 0f40800000;
	mov.b32 	%r319, 250;
	mov.u32 	%r1332, %r319;
	@%p306 bra 	$L__BB0_1365;
	sub.f32 	%f6118, %f2021, %f2022;
	add.f32 	%f6119, %f2019, %f2019;
	add.f32 	%f2023, %f1, %f6118;
	fma.rn.f32 	%f2024, %f6119, %f2020, %f2;
	mul.f32 	%f2025, %f2023, %f2023;
	mul.f32 	%f2026, %f2024, %f2024;
	add.f32 	%f6120, %f2025, %f2026;
	setp.gt.f32 	%p307, %f6120, 0f40800000;
	mov.b32 	%r320, 251;
	mov.u32 	%r1332, %r320;
	@%p307 bra 	$L__BB0_1365;
	sub.f32 	%f6121, %f2025, %f2026;
	add.f32 	%f6122, %f2023, %f2023;
	add.f32 	%f2027, %f1, %f6121;
	fma.rn.f32 	%f2028, %f6122, %f2024, %f2;
	mul.f32 	%f2029, %f2027, %f2027;
	mul.f32 	%f2030, %f2028, %f2028;
	add.f32 	%f6123, %f2029, %f2030;
	setp.gt.f32 	%p308, %f6123, 0f40800000;
	mov.b32 	%r321, 252;
	mov.u32 	%r1332, %r321;
	@%p308 bra 	$L__BB0_1365;
	sub.f32 	%f6124, %f2029, %f2030;
	add.f32 	%f6125, %f2027, %f2027;
	add.f32 	%f2031, %f1, %f6124;
	fma.rn.f32 	%f2032, %f6125, %f2028, %f2;
	mul.f32 	%f2033, %f2031, %f2031;
	mul.f32 	%f2034, %f2032, %f2032;
	add.f32 	%f6126, %f2033, %f2034;
	setp.gt.f32 	%p309, %f6126, 0f40800000;
	mov.b32 	%r322, 253;
	mov.u32 	%r1332, %r322;
	@%p309 bra 	$L__BB0_1365;
	sub.f32 	%f6127, %f2033, %f2034;
	add.f32 	%f6128, %f2031, %f2031;
	add.f32 	%f2035, %f1, %f6127;
	fma.rn.f32 	%f2036, %f6128, %f2032, %f2;
	mul.f32 	%f2037, %f2035, %f2035;
	mul.f32 	%f2038, %f2036, %f2036;
	add.f32 	%f6129, %f2037, %f2038;
	setp.gt.f32 	%p310, %f6129, 0f40800000;
	mov.b32 	%r323, 254;
	mov.u32 	%r1332, %r323;
	@%p310 bra 	$L__BB0_1365;
	sub.f32 	%f6130, %f2037, %f2038;
	add.f32 	%f6131, %f2035, %f2035;
	add.f32 	%f2039, %f1, %f6130;
	fma.rn.f32 	%f2040, %f6131, %f2036, %f2;
	mul.f32 	%f2041, %f2039, %f2039;
	mul.f32 	%f2042, %f2040, %f2040;
	add.f32 	%f6132, %f2041, %f2042;
	setp.gt.f32 	%p311, %f6132, 0f40800000;
	mov.b32 	%r324, 255;
	mov.u32 	%r1332, %r324;
	@%p311 bra 	$L__BB0_1365;
	sub.f32 	%f6133, %f2041, %f2042;
	add.f32 	%f6134, %f2039, %f2039;
	add.f32 	%f2043, %f1, %f6133;
	fma.rn.f32 	%f2044, %f6134, %f2040, %f2;
	mul.f32 	%f2045, %f2043, %f2043;
	mul.f32 	%f2046, %f2044, %f2044;
	add.f32 	%f6135, %f2045, %f2046;
	setp.gt.f32 	%p312, %f6135, 0f40800000;
	mov.b32 	%r325, 256;
	mov.u32 	%r1332, %r325;
	@%p312 bra 	$L__BB0_1365;
	sub.f32 	%f6136, %f2045, %f2046;
	add.f32 	%f6137, %f2043, %f2043;
	add.f32 	%f2047, %f1, %f6136;
	fma.rn.f32 	%f2048, %f6137, %f2044, %f2;
	mul.f32 	%f2049, %f2047, %f2047;
	mul.f32 	%f2050, %f2048, %f2048;
	add.f32 	%f6138, %f2049, %f2050;
	setp.gt.f32 	%p313, %f6138, 0f40800000;
	mov.b32 	%r326, 257;
	mov.u32 	%r1332, %r326;
	@%p313 bra 	$L__BB0_1365;
	sub.f32 	%f6139, %f2049, %f2050;
	add.f32 	%f6140, %f2047, %f2047;
	add.f32 	%f2051, %f1, %f6139;
	fma.rn.f32 	%f2052, %f6140, %f2048, %f2;
	mul.f32 	%f2053, %f2051, %f2051;
	mul.f32 	%f2054, %f2052, %f2052;
	add.f32 	%f6141, %f2053, %f2054;
	setp.gt.f32 	%p314, %f6141, 0f40800000;
	mov.b32 	%r327, 258;
	mov.u32 	%r1332, %r327;
	@%p314 bra 	$L__BB0_1365;
	sub.f32 	%f6142, %f2053, %f2054;
	add.f32 	%f6143, %f2051, %f2051;
	add.f32 	%f2055, %f1, %f6142;
	fma.rn.f32 	%f2056, %f6143, %f2052, %f2;
	mul.f32 	%f2057, %f2055, %f2055;
	mul.f32 	%f2058, %f2056, %f2056;
	add.f32 	%f6144, %f2057, %f2058;
	setp.gt.f32 	%p315, %f6144, 0f40800000;
	mov.b32 	%r328, 259;
	mov.u32 	%r1332, %r328;
	@%p315 bra 	$L__BB0_1365;
	sub.f32 	%f6145, %f2057, %f2058;
	add.f32 	%f6146, %f2055, %f2055;
	add.f32 	%f2059, %f1, %f6145;
	fma.rn.f32 	%f2060, %f6146, %f2056, %f2;
	mul.f32 	%f2061, %f2059, %f2059;
	mul.f32 	%f2062, %f2060, %f2060;
	add.f32 	%f6147, %f2061, %f2062;
	setp.gt.f32 	%p316, %f6147, 0f40800000;
	mov.b32 	%r329, 260;
	mov.u32 	%r1332, %r329;
	@%p316 bra 	$L__BB0_1365;
	sub.f32 	%f6148, %f2061, %f2062;
	add.f32 	%f6149, %f2059, %f2059;
	add.f32 	%f2063, %f1, %f6148;
	fma.rn.f32 	%f2064, %f6149, %f2060, %f2;
	mul.f32 	%f2065, %f2063, %f2063;
	mul.f32 	%f2066, %f2064, %f2064;
	add.f32 	%f6150, %f2065, %f2066;
	setp.gt.f32 	%p317, %f6150, 0f40800000;
	mov.b32 	%r330, 261;
	mov.u32 	%r1332, %r330;
	@%p317 bra 	$L__BB0_1365;
	sub.f32 	%f6151, %f2065, %f2066;
	add.f32 	%f6152, %f2063, %f2063;
	add.f32 	%f2067, %f1, %f6151;
	fma.rn.f32 	%f2068, %f6152, %f2064, %f2;
	mul.f32 	%f2069, %f2067, %f2067;
	mul.f32 	%f2070, %f2068, %f2068;
	add.f32 	%f6153, %f2069, %f2070;
	setp.gt.f32 	%p318, %f6153, 0f40800000;
	mov.b32 	%r331, 262;
	mov.u32 	%r1332, %r331;
	@%p318 bra 	$L__BB0_1365;
	sub.f32 	%f6154, %f2069, %f2070;
	add.f32 	%f6155, %f2067, %f2067;
	add.f32 	%f2071, %f1, %f6154;
	fma.rn.f32 	%f2072, %f6155, %f2068, %f2;
	mul.f32 	%f2073, %f2071, %f2071;
	mul.f32 	%f2074, %f2072, %f2072;
	add.f32 	%f6156, %f2073, %f2074;
	setp.gt.f32 	%p319, %f6156, 0f40800000;
	mov.b32 	%r332, 263;
	mov.u32 	%r1332, %r332;
	@%p319 bra 	$L__BB0_1365;
	sub.f32 	%f6157, %f2073, %f2074;
	add.f32 	%f6158, %f2071, %f2071;
	add.f32 	%f2075, %f1, %f6157;
	fma.rn.f32 	%f2076, %f6158, %f2072, %f2;
	mul.f32 	%f2077, %f2075, %f2075;
	mul.f32 	%f2078, %f2076, %f2076;
	add.f32 	%f6159, %f2077, %f2078;
	setp.gt.f32 	%p320, %f6159, 0f40800000;
	mov.b32 	%r333, 264;
	mov.u32 	%r1332, %r333;
	@%p320 bra 	$L__BB0_1365;
	sub.f32 	%f6160, %f2077, %f2078;
	add.f32 	%f6161, %f2075, %f2075;
	add.f32 	%f2079, %f1, %f6160;
	fma.rn.f32 	%f2080, %f6161, %f2076, %f2;
	mul.f32 	%f2081, %f2079, %f2079;
	mul.f32 	%f2082, %f2080, %f2080;
	add.f32 	%f6162, %f2081, %f2082;
	setp.gt.f32 	%p321, %f6162, 0f40800000;
	mov.b32 	%r334, 265;
	mov.u32 	%r1332, %r334;
	@%p321 bra 	$L__BB0_1365;
	sub.f32 	%f6163, %f2081, %f2082;
	add.f32 	%f6164, %f2079, %f2079;
	add.f32 	%f2083, %f1, %f6163;
	fma.rn.f32 	%f2084, %f6164, %f2080, %f2;
	mul.f32 	%f2085, %f2083, %f2083;
	mul.f32 	%f2086, %f2084, %f2084;
	add.f32 	%f6165, %f2085, %f2086;
	setp.gt.f32 	%p322, %f6165, 0f40800000;
	mov.b32 	%r335, 266;
	mov.u32 	%r1332, %r335;
	@%p322 bra 	$L__BB0_1365;
	sub.f32 	%f6166, %f2085, %f2086;
	add.f32 	%f6167, %f2083, %f2083;
	add.f32 	%f2087, %f1, %f6166;
	fma.rn.f32 	%f2088, %f6167, %f2084, %f2;
	mul.f32 	%f2089, %f2087, %f2087;
	mul.f32 	%f2090, %f2088, %f2088;
	add.f32 	%f6168, %f2089, %f2090;
	setp.gt.f32 	%p323, %f6168, 0f40800000;
	mov.b32 	%r336, 267;
	mov.u32 	%r1332, %r336;
	@%p323 bra 	$L__BB0_1365;
	sub.f32 	%f6169, %f2089, %f2090;
	add.f32 	%f6170, %f2087, %f2087;
	add.f32 	%f2091, %f1, %f6169;
	fma.rn.f32 	%f2092, %f6170, %f2088, %f2;
	mul.f32 	%f2093, %f2091, %f2091;
	mul.f32 	%f2094, %f2092, %f2092;
	add.f32 	%f6171, %f2093, %f2094;
	setp.gt.f32 	%p324, %f6171, 0f40800000;
	mov.b32 	%r337, 268;
	mov.u32 	%r1332, %r337;
	@%p324 bra 	$L__BB0_1365;
	sub.f32 	%f6172, %f2093, %f2094;
	add.f32 	%f6173, %f2091, %f2091;
	add.f32 	%f2095, %f1, %f6172;
	fma.rn.f32 	%f2096, %f6173, %f2092, %f2;
	mul.f32 	%f2097, %f2095, %f2095;
	mul.f32 	%f2098, %f2096, %f2096;
	add.f32 	%f6174, %f2097, %f2098;
	setp.gt.f32 	%p325, %f6174, 0f40800000;
	mov.b32 	%r338, 269;
	mov.u32 	%r1332, %r338;
	@%p325 bra 	$L__BB0_1365;
	sub.f32 	%f6175, %f2097, %f2098;
	add.f32 	%f6176, %f2095, %f2095;
	add.f32 	%f2099, %f1, %f6175;
	fma.rn.f32 	%f2100, %f6176, %f2096, %f2;
	mul.f32 	%f2101, %f2099, %f2099;
	mul.f32 	%f2102, %f2100, %f2100;
	add.f32 	%f6177, %f2101, %f2102;
	setp.gt.f32 	%p326, %f6177, 0f40800000;
	mov.b32 	%r339, 270;
	mov.u32 	%r1332, %r339;
	@%p326 bra 	$L__BB0_1365;
	sub.f32 	%f6178, %f2101, %f2102;
	add.f32 	%f6179, %f2099, %f2099;
	add.f32 	%f2103, %f1, %f6178;
	fma.rn.f32 	%f2104, %f6179, %f2100, %f2;
	mul.f32 	%f2105, %f2103, %f2103;
	mul.f32 	%f2106, %f2104, %f2104;
	add.f32 	%f6180, %f2105, %f2106;
	setp.gt.f32 	%p327, %f6180, 0f40800000;
	mov.b32 	%r340, 271;
	mov.u32 	%r1332, %r340;
	@%p327 bra 	$L__BB0_1365;
	sub.f32 	%f6181, %f2105, %f2106;
	add.f32 	%f6182, %f2103, %f2103;
	add.f32 	%f2107, %f1, %f6181;
	fma.rn.f32 	%f2108, %f6182, %f2104, %f2;
	mul.f32 	%f2109, %f2107, %f2107;
	mul.f32 	%f2110, %f2108, %f2108;
	add.f32 	%f6183, %f2109, %f2110;
	setp.gt.f32 	%p328, %f6183, 0f40800000;
	mov.b32 	%r341, 272;
	mov.u32 	%r1332, %r341;
	@%p328 bra 	$L__BB0_1365;
	sub.f32 	%f6184, %f2109, %f2110;
	add.f32 	%f6185, %f2107, %f2107;
	add.f32 	%f2111, %f1, %f6184;
	fma.rn.f32 	%f2112, %f6185, %f2108, %f2;
	mul.f32 	%f2113, %f2111, %f2111;
	mul.f32 	%f2114, %f2112, %f2112;
	add.f32 	%f6186, %f2113, %f2114;
	setp.gt.f32 	%p329, %f6186, 0f40800000;
	mov.b32 	%r342, 273;
	mov.u32 	%r1332, %r342;
	@%p329 bra 	$L__BB0_1365;
	sub.f32 	%f6187, %f2113, %f2114;
	add.f32 	%f6188, %f2111, %f2111;
	add.f32 	%f2115, %f1, %f6187;
	fma.rn.f32 	%f2116, %f6188, %f2112, %f2;
	mul.f32 	%f2117, %f2115, %f2115;
	mul.f32 	%f2118, %f2116, %f2116;
	add.f32 	%f6189, %f2117, %f2118;
	setp.gt.f32 	%p330, %f6189, 0f40800000;
	mov.b32 	%r343, 274;
	mov.u32 	%r1332, %r343;
	@%p330 bra 	$L__BB0_1365;
	sub.f32 	%f6190, %f2117, %f2118;
	add.f32 	%f6191, %f2115, %f2115;
	add.f32 	%f2119, %f1, %f6190;
	fma.rn.f32 	%f2120, %f6191, %f2116, %f2;
	mul.f32 	%f2121, %f2119, %f2119;
	mul.f32 	%f2122, %f2120, %f2120;
	add.f32 	%f6192, %f2121, %f2122;
	setp.gt.f32 	%p331, %f6192, 0f40800000;
	mov.b32 	%r344, 275;
	mov.u32 	%r1332, %r344;
	@%p331 bra 	$L__BB0_1365;
	sub.f32 	%f6193, %f2121, %f2122;
	add.f32 	%f6194, %f2119, %f2119;
	add.f32 	%f2123, %f1, %f6193;
	fma.rn.f32 	%f2124, %f6194, %f2120, %f2;
	mul.f32 	%f2125, %f2123, %f2123;
	mul.f32 	%f2126, %f2124, %f2124;
	add.f32 	%f6195, %f2125, %f2126;
	setp.gt.f32 	%p332, %f6195, 0f40800000;
	mov.b32 	%r345, 276;
	mov.u32 	%r1332, %r345;
	@%p332 bra 	$L__BB0_1365;
	sub.f32 	%f6196, %f2125, %f2126;
	add.f32 	%f6197, %f2123, %f2123;
	add.f32 	%f2127, %f1, %f6196;
	fma.rn.f32 	%f2128, %f6197, %f2124, %f2;
	mul.f32 	%f2129, %f2127, %f2127;
	mul.f32 	%f2130, %f2128, %f2128;
	add.f32 	%f6198, %f2129, %f2130;
	setp.gt.f32 	%p333, %f6198, 0f40800000;
	mov.b32 	%r346, 277;
	mov.u32 	%r1332, %r346;
	@%p333 bra 	$L__BB0_1365;
	sub.f32 	%f6199, %f2129, %f2130;
	add.f32 	%f6200, %f2127, %f2127;
	add.f32 	%f2131, %f1, %f6199;
	fma.rn.f32 	%f2132, %f6200, %f2128, %f2;
	mul.f32 	%f2133, %f2131, %f2131;
	mul.f32 	%f2134, %f2132, %f2132;
	add.f32 	%f6201, %f2133, %f2134;
	setp.gt.f32 	%p334, %f6201, 0f40800000;
	mov.b32 	%r347, 278;
	mov.u32 	%r1332, %r347;
	@%p334 bra 	$L__BB0_1365;
	sub.f32 	%f6202, %f2133, %f2134;
	add.f32 	%f6203, %f2131, %f2131;
	add.f32 	%f2135, %f1, %f6202;
	fma.rn.f32 	%f2136, %f6203, %f2132, %f2;
	mul.f32 	%f2137, %f2135, %f2135;
	mul.f32 	%f2138, %f2136, %f2136;
	add.f32 	%f6204, %f2137, %f2138;
	setp.gt.f32 	%p335, %f6204, 0f40800000;
	mov.b32 	%r348, 279;
	mov.u32 	%r1332, %r348;
	@%p335 bra 	$L__BB0_1365;
	sub.f32 	%f6205, %f2137, %f2138;
	add.f32 	%f6206, %f2135, %f2135;
	add.f32 	%f2139, %f1, %f6205;
	fma.rn.f32 	%f2140, %f6206, %f2136, %f2;
	mul.f32 	%f2141, %f2139, %f2139;
	mul.f32 	%f2142, %f2140, %f2140;
	add.f32 	%f6207, %f2141, %f2142;
	setp.gt.f32 	%p336, %f6207, 0f40800000;
	mov.b32 	%r349, 280;
	mov.u32 	%r1332, %r349;
	@%p336 bra 	$L__BB0_1365;
	sub.f32 	%f6208, %f2141, %f2142;
	add.f32 	%f6209, %f2139, %f2139;
	add.f32 	%f2143, %f1, %f6208;
	fma.rn.f32 	%f2144, %f6209, %f2140, %f2;
	mul.f32 	%f2145, %f2143, %f2143;
	mul.f32 	%f2146, %f2144, %f2144;
	add.f32 	%f6210, %f2145, %f2146;
	setp.gt.f32 	%p337, %f6210, 0f40800000;
	mov.b32 	%r350, 281;
	mov.u32 	%r1332, %r350;
	@%p337 bra 	$L__BB0_1365;
	sub.f32 	%f6211, %f2145, %f2146;
	add.f32 	%f6212, %f2143, %f2143;
	add.f32 	%f2147, %f1, %f6211;
	fma.rn.f32 	%f2148, %f6212, %f2144, %f2;
	mul.f32 	%f2149, %f2147, %f2147;
	mul.f32 	%f2150, %f2148, %f2148;
	add.f32 	%f6213, %f2149, %f2150;
	setp.gt.f32 	%p338, %f6213, 0f40800000;
	mov.b32 	%r351, 282;
	mov.u32 	%r1332, %r351;
	@%p338 bra 	$L__BB0_1365;
	sub.f32 	%f6214, %f2149, %f2150;
	add.f32 	%f6215, %f2147, %f2147;
	add.f32 	%f2151, %f1, %f6214;
	fma.rn.f32 	%f2152, %f6215, %f2148, %f2;
	mul.f32 	%f2153, %f2151, %f2151;
	mul.f32 	%f2154, %f2152, %f2152;
	add.f32 	%f6216, %f2153, %f2154;
	setp.gt.f32 	%p339, %f6216, 0f40800000;
	mov.b32 	%r352, 283;
	mov.u32 	%r1332, %r352;
	@%p339 bra 	$L__BB0_1365;
	sub.f32 	%f6217, %f2153, %f2154;
	add.f32 	%f6218, %f2151, %f2151;
	add.f32 	%f2155, %f1, %f6217;
	fma.rn.f32 	%f2156, %f6218, %f2152, %f2;
	mul.f32 	%f2157, %f2155, %f2155;
	mul.f32 	%f2158, %f2156, %f2156;
	add.f32 	%f6219, %f2157, %f2158;
	setp.gt.f32 	%p340, %f6219, 0f40800000;
	mov.b32 	%r353, 284;
	mov.u32 	%r1332, %r353;
	@%p340 bra 	$L__BB0_1365;
	sub.f32 	%f6220, %f2157, %f2158;
	add.f32 	%f6221, %f2155, %f2155;
	add.f32 	%f2159, %f1, %f6220;
	fma.rn.f32 	%f2160, %f6221, %f2156, %f2;
	mul.f32 	%f2161, %f2159, %f2159;
	mul.f32 	%f2162, %f2160, %f2160;
	add.f32 	%f6222, %f2161, %f2162;
	setp.gt.f32 	%p341, %f6222, 0f40800000;
	mov.b32 	%r354, 285;
	mov.u32 	%r1332, %r354;
	@%p341 bra 	$L__BB0_1365;
	sub.f32 	%f6223, %f2161, %f2162;
	add.f32 	%f6224, %f2159, %f2159;
	add.f32 	%f2163, %f1, %f6223;
	fma.rn.f32 	%f2164, %f6224, %f2160, %f2;
	mul.f32 	%f2165, %f2163, %f2163;
	mul.f32 	%f2166, %f2164, %f2164;
	add.f32 	%f6225, %f2165, %f2166;
	setp.gt.f32 	%p342, %f6225, 0f40800000;
	mov.b32 	%r355, 286;
	mov.u32 	%r1332, %r355;
	@%p342 bra 	$L__BB0_1365;
	sub.f32 	%f6226, %f2165, %f2166;
	add.f32 	%f6227, %f2163, %f2163;
	add.f32 	%f2167, %f1, %f6226;
	fma.rn.f32 	%f2168, %f6227, %f2164, %f2;
	mul.f32 	%f2169, %f2167, %f2167;
	mul.f32 	%f2170, %f2168, %f2168;
	add.f32 	%f6228, %f2169, %f2170;
	setp.gt.f32 	%p343, %f6228, 0f40800000;
	mov.b32 	%r356, 287;
	mov.u32 	%r1332, %r356;
	@%p343 bra 	$L__BB0_1365;
	sub.f32 	%f6229, %f2169, %f2170;
	add.f32 	%f6230, %f2167, %f2167;
	add.f32 	%f2171, %f1, %f6229;
	fma.rn.f32 	%f2172, %f6230, %f2168, %f2;
	mul.f32 	%f2173, %f2171, %f2171;
	mul.f32 	%f2174, %f2172, %f2172;
	add.f32 	%f6231, %f2173, %f2174;
	setp.gt.f32 	%p344, %f6231, 0f40800000;
	mov.b32 	%r357, 288;
	mov.u32 	%r1332, %r357;
	@%p344 bra 	$L__BB0_1365;
	sub.f32 	%f6232, %f2173, %f2174;
	add.f32 	%f6233, %f2171, %f2171;
	add.f32 	%f2175, %f1, %f6232;
	fma.rn.f32 	%f2176, %f6233, %f2172, %f2;
	mul.f32 	%f2177, %f2175, %f2175;
	mul.f32 	%f2178, %f2176, %f2176;
	add.f32 	%f6234, %f2177, %f2178;
	setp.gt.f32 	%p345, %f6234, 0f40800000;
	mov.b32 	%r358, 289;
	mov.u32 	%r1332, %r358;
	@%p345 bra 	$L__BB0_1365;
	sub.f32 	%f6235, %f2177, %f2178;
	add.f32 	%f6236, %f2175, %f2175;
	add.f32 	%f2179, %f1, %f6235;
	fma.rn.f32 	%f2180, %f6236, %f2176, %f2;
	mul.f32 	%f2181, %f2179, %f2179;
	mul.f32 	%f2182, %f2180, %f2180;
	add.f32 	%f6237, %f2181, %f2182;
	setp.gt.f32 	%p346, %f6237, 0f40800000;
	mov.b32 	%r359, 290;
	mov.u32 	%r1332, %r359;
	@%p346 bra 	$L__BB0_1365;
	sub.f32 	%f6238, %f2181, %f2182;
	add.f32 	%f6239, %f2179, %f2179;
	add.f32 	%f2183, %f1, %f6238;
	fma.rn.f32 	%f2184, %f6239, %f2180, %f2;
	mul.f32 	%f2185, %f2183, %f2183;
	mul.f32 	%f2186, %f2184, %f2184;
	add.f32 	%f6240, %f2185, %f2186;
	setp.gt.f32 	%p347, %f6240, 0f40800000;
	mov.b32 	%r360, 291;
	mov.u32 	%r1332, %r360;
	@%p347 bra 	$L__BB0_1365;
	sub.f32 	%f6241, %f2185, %f2186;
	add.f32 	%f6242, %f2183, %f2183;
	add.f32 	%f2187, %f1, %f6241;
	fma.rn.f32 	%f2188, %f6242, %f2184, %f2;
	mul.f32 	%f2189, %f2187, %f2187;
	mul.f32 	%f2190, %f2188, %f2188;
	add.f32 	%f6243, %f2189, %f2190;
	setp.gt.f32 	%p348, %f6243, 0f40800000;
	mov.b32 	%r361, 292;
	mov.u32 	%r1332, %r361;
	@%p348 bra 	$L__BB0_1365;
	sub.f32 	%f6244, %f2189, %f2190;
	add.f32 	%f6245, %f2187, %f2187;
	add.f32 	%f2191, %f1, %f6244;
	fma.rn.f32 	%f2192, %f6245, %f2188, %f2;
	mul.f32 	%f2193, %f2191, %f2191;
	mul.f32 	%f2194, %f2192, %f2192;
	add.f32 	%f6246, %f2193, %f2194;
	setp.gt.f32 	%p349, %f6246, 0f40800000;
	mov.b32 	%r362, 293;
	mov.u32 	%r1332, %r362;
	@%p349 bra 	$L__BB0_1365;
	sub.f32 	%f6247, %f2193, %f2194;
	add.f32 	%f6248, %f2191, %f2191;
	add.f32 	%f2195, %f1, %f6247;
	fma.rn.f32 	%f2196, %f6248, %f2192, %f2;
	mul.f32 	%f2197, %f2195, %f2195;
	mul.f32 	%f2198, %f2196, %f2196;
	add.f32 	%f6249, %f2197, %f2198;
	setp.gt.f32 	%p350, %f6249, 0f40800000;
	mov.b32 	%r363, 294;
	mov.u32 	%r1332, %r363;
	@%p350 bra 	$L__BB0_1365;
	sub.f32 	%f6250, %f2197, %f2198;
	add.f32 	%f6251, %f2195, %f2195;
	add.f32 	%f2199, %f1, %f6250;
	fma.rn.f32 	%f2200, %f6251, %f2196, %f2;
	mul.f32 	%f2201, %f2199, %f2199;
	mul.f32 	%f2202, %f2200, %f2200;
	add.f32 	%f6252, %f2201, %f2202;
	setp.gt.f32 	%p351, %f6252, 0f40800000;
	mov.b32 	%r364, 295;
	mov.u32 	%r1332, %r364;
	@%p351 bra 	$L__BB0_1365;
	sub.f32 	%f6253, %f2201, %f2202;
	add.f32 	%f6254, %f2199, %f2199;
	add.f32 	%f2203, %f1, %f6253;
	fma.rn.f32 	%f2204, %f6254, %f2200, %f2;
	mul.f32 	%f2205, %f2203, %f2203;
	mul.f32 	%f2206, %f2204, %f2204;
	add.f32 	%f6255, %f2205, %f2206;
	setp.gt.f32 	%p352, %f6255, 0f40800000;
	mov.b32 	%r365, 296;
	mov.u32 	%r1332, %r365;
	@%p352 bra 	$L__BB0_1365;
	sub.f32 	%f6256, %f2205, %f2206;
	add.f32 	%f6257, %f2203, %f2203;
	add.f32 	%f2207, %f1, %f6256;
	fma.rn.f32 	%f2208, %f6257, %f2204, %f2;
	mul.f32 	%f2209, %f2207, %f2207;
	mul.f32 	%f2210, %f2208, %f2208;
	add.f32 	%f6258, %f2209, %f2210;
	setp.gt.f32 	%p353, %f6258, 0f40800000;
	mov.b32 	%r366, 297;
	mov.u32 	%r1332, %r366;
	@%p353 bra 	$L__BB0_1365;
	sub.f32 	%f6259, %f2209, %f2210;
	add.f32 	%f6260, %f2207, %f2207;
	add.f32 	%f2211, %f1, %f6259;
	fma.rn.f32 	%f2212, %f6260, %f2208, %f2;
	mul.f32 	%f2213, %f2211, %f2211;
	mul.f32 	%f2214, %f2212, %f2212;
	add.f32 	%f6261, %f2213, %f2214;
	setp.gt.f32 	%p354, %f6261, 0f40800000;
	mov.b32 	%r367, 298;
	mov.u32 	%r1332, %r367;
	@%p354 bra 	$L__BB0_1365;
	sub.f32 	%f6262, %f2213, %f2214;
	add.f32 	%f6263, %f2211, %f2211;
	add.f32 	%f2215, %f1, %f6262;
	fma.rn.f32 	%f2216, %f6263, %f2212, %f2;
	mul.f32 	%f2217, %f2215, %f2215;
	mul.f32 	%f2218, %f2216, %f2216;
	add.f32 	%f6264, %f2217, %f2218;
	setp.gt.f32 	%p355, %f6264, 0f40800000;
	mov.b32 	%r368, 299;
	mov.u32 	%r1332, %r368;
	@%p355 bra 	$L__BB0_1365;
	sub.f32 	%f6265, %f2217, %f2218;
	add.f32 	%f6266, %f2215, %f2215;
	add.f32 	%f2219, %f1, %f6265;
	fma.rn.f32 	%f2220, %f6266, %f2216, %f2;
	mul.f32 	%f2221, %f2219, %f2219;
	mul.f32 	%f2222, %f2220, %f2220;
	add.f32 	%f6267, %f2221, %f2222;
	setp.gt.f32 	%p356, %f6267, 0f40800000;
	mov.b32 	%r369, 300;
	mov.u32 	%r1332, %r369;
	@%p356 bra 	$L__BB0_1365;
	sub.f32 	%f6268, %f2221, %f2222;
	add.f32 	%f6269, %f2219, %f2219;
	add.f32 	%f2223, %f1, %f6268;
	fma.rn.f32 	%f2224, %f6269, %f2220, %f2;
	mul.f32 	%f2225, %f2223, %f2223;
	mul.f32 	%f2226, %f2224, %f2224;
	add.f32 	%f6270, %f2225, %f2226;
	setp.gt.f32 	%p357, %f6270, 0f40800000;
	mov.b32 	%r370, 301;
	mov.u32 	%r1332, %r370;
	@%p357 bra 	$L__BB0_1365;
	sub.f32 	%f6271, %f2225, %f2226;
	add.f32 	%f6272, %f2223, %f2223;
	add.f32 	%f2227, %f1, %f6271;
	fma.rn.f32 	%f2228, %f6272, %f2224, %f2;
	mul.f32 	%f2229, %f2227, %f2227;
	mul.f32 	%f2230, %f2228, %f2228;
	add.f32 	%f6273, %f2229, %f2230;
	setp.gt.f32 	%p358, %f6273, 0f40800000;
	mov.b32 	%r371, 302;
	mov.u32 	%r1332, %r371;
	@%p358 bra 	$L__BB0_1365;
	sub.f32 	%f6274, %f2229, %f2230;
	add.f32 	%f6275, %f2227, %f2227;
	add.f32 	%f2231, %f1, %f6274;
	fma.rn.f32 	%f2232, %f6275, %f2228, %f2;
	mul.f32 	%f2233, %f2231, %f2231;
	mul.f32 	%f2234, %f2232, %f2232;
	add.f32 	%f6276, %f2233, %f2234;
	setp.gt.f32 	%p359, %f6276, 0f40800000;
	mov.b32 	%r372, 303;
	mov.u32 	%r1332, %r372;
	@%p359 bra 	$L__BB0_1365;
	sub.f32 	%f6277, %f2233, %f2234;
	add.f32 	%f6278, %f2231, %f2231;
	add.f32 	%f2235, %f1, %f6277;
	fma.rn.f32 	%f2236, %f6278, %f2232, %f2;
	mul.f32 	%f2237, %f2235, %f2235;
	mul.f32 	%f2238, %f2236, %f2236;
	add.f32 	%f6279, %f2237, %f2238;
	setp.gt.f32 	%p360, %f6279, 0f40800000;
	mov.b32 	%r373, 304;
	mov.u32 	%r1332, %r373;
	@%p360 bra 	$L__BB0_1365;
	sub.f32 	%f6280, %f2237, %f2238;
	add.f32 	%f6281, %f2235, %f2235;
	add.f32 	%f2239, %f1, %f6280;
	fma.rn.f32 	%f2240, %f6281, %f2236, %f2;
	mul.f32 	%f2241, %f2239, %f2239;
	mul.f32 	%f2242, %f2240, %f2240;
	add.f32 	%f6282, %f2241, %f2242;
	setp.gt.f32 	%p361, %f6282, 0f40800000;
	mov.b32 	%r374, 305;
	mov.u32 	%r1332, %r374;
	@%p361 bra 	$L__BB0_1365;
	sub.f32 	%f6283, %f2241, %f2242;
	add.f32 	%f6284, %f2239, %f2239;
	add.f32 	%f2243, %f1, %f6283;
	fma.rn.f32 	%f2244, %f6284, %f2240, %f2;
	mul.f32 	%f2245, %f2243, %f2243;
	mul.f32 	%f2246, %f2244, %f2244;
	add.f32 	%f6285, %f2245, %f2246;
	setp.gt.f32 	%p362, %f6285, 0f40800000;
	mov.b32 	%r375, 306;
	mov.u32 	%r1332, %r375;
	@%p362 bra 	$L__BB0_1365;
	sub.f32 	%f6286, %f2245, %f2246;
	add.f32 	%f6287, %f2243, %f2243;
	add.f32 	%f2247, %f1, %f6286;
	fma.rn.f32 	%f2248, %f6287, %f2244, %f2;
	mul.f32 	%f2249, %f2247, %f2247;
	mul.f32 	%f2250, %f2248, %f2248;
	add.f32 	%f6288, %f2249, %f2250;
	setp.gt.f32 	%p363, %f6288, 0f40800000;
	mov.b32 	%r376, 307;
	mov.u32 	%r1332, %r376;
	@%p363 bra 	$L__BB0_1365;
	sub.f32 	%f6289, %f2249, %f2250;
	add.f32 	%f6290, %f2247, %f2247;
	add.f32 	%f2251, %f1, %f6289;
	fma.rn.f32 	%f2252, %f6290, %f2248, %f2;
	mul.f32 	%f2253, %f2251, %f2251;
	mul.f32 	%f2254, %f2252, %f2252;
	add.f32 	%f6291, %f2253, %f2254;
	setp.gt.f32 	%p364, %f6291, 0f40800000;
	mov.b32 	%r377, 308;
	mov.u32 	%r1332, %r377;
	@%p364 bra 	$L__BB0_1365;
	sub.f32 	%f6292, %f2253, %f2254;
	add.f32 	%f6293, %f2251, %f2251;
	add.f32 	%f2255, %f1, %f6292;
	fma.rn.f32 	%f2256, %f6293, %f2252, %f2;
	mul.f32 	%f2257, %f2255, %f2255;
	mul.f32 	%f2258, %f2256, %f2256;
	add.f32 	%f6294, %f2257, %f2258;
	setp.gt.f32 	%p365, %f6294, 0f40800000;
	mov.b32 	%r378, 309;
	mov.u32 	%r1332, %r378;
	@%p365 bra 	$L__BB0_1365;
	sub.f32 	%f6295, %f2257, %f2258;
	add.f32 	%f6296, %f2255, %f2255;
	add.f32 	%f2259, %f1, %f6295;
	fma.rn.f32 	%f2260, %f6296, %f2256, %f2;
	mul.f32 	%f2261, %f2259, %f2259;
	mul.f32 	%f2262, %f2260, %f2260;
	add.f32 	%f6297, %f2261, %f2262;
	setp.gt.f32 	%p366, %f6297, 0f40800000;
	mov.b32 	%r379, 310;
	mov.u32 	%r1332, %r379;
	@%p366 bra 	$L__BB0_1365;
	sub.f32 	%f6298, %f2261, %f2262;
	add.f32 	%f6299, %f2259, %f2259;
	add.f32 	%f2263, %f1, %f6298;
	fma.rn.f32 	%f2264, %f6299, %f2260, %f2;
	mul.f32 	%f2265, %f2263, %f2263;
	mul.f32 	%f2266, %f2264, %f2264;
	add.f32 	%f6300, %f2265, %f2266;
	setp.gt.f32 	%p367, %f6300, 0f40800000;
	mov.b32 	%r380, 311;
	mov.u32 	%r1332, %r380;
	@%p367 bra 	$L__BB0_1365;
	sub.f32 	%f6301, %f2265, %f2266;
	add.f32 	%f6302, %f2263, %f2263;
	add.f32 	%f2267, %f1, %f6301;
	fma.rn.f32 	%f2268, %f6302, %f2264, %f2;
	mul.f32 	%f2269, %f2267, %f2267;
	mul.f32 	%f2270, %f2268, %f2268;
	add.f32 	%f6303, %f2269, %f2270;
	setp.gt.f32 	%p368, %f6303, 0f40800000;
	mov.b32 	%r381, 312;
	mov.u32 	%r1332, %r381;
	@%p368 bra 	$L__BB0_1365;
	sub.f32 	%f6304, %f2269, %f2270;
	add.f32 	%f6305, %f2267, %f2267;
	add.f32 	%f2271, %f1, %f6304;
	fma.rn.f32 	%f2272, %f6305, %f2268, %f2;
	mul.f32 	%f2273, %f2271, %f2271;
	mul.f32 	%f2274, %f2272, %f2272;
	add.f32 	%f6306, %f2273, %f2274;
	setp.gt.f32 	%p369, %f6306, 0f40800000;
	mov.b32 	%r382, 313;
	mov.u32 	%r1332, %r382;
	@%p369 bra 	$L__BB0_1365;
	sub.f32 	%f6307, %f2273, %f2274;
	add.f32 	%f6308, %f2271, %f2271;
	add.f32 	%f2275, %f1, %f6307;
	fma.rn.f32 	%f2276, %f6308, %f2272, %f2;
	mul.f32 	%f2277, %f2275, %f2275;
	mul.f32 	%f2278, %f2276, %f2276;
	add.f32 	%f6309, %f2277, %f2278;
	setp.gt.f32 	%p370, %f6309, 0f40800000;
	mov.b32 	%r383, 314;
	mov.u32 	%r1332, %r383;
	@%p370 bra 	$L__BB0_1365;
	sub.f32 	%f6310, %f2277, %f2278;
	add.f32 	%f6311, %f2275, %f2275;
	add.f32 	%f2279, %f1, %f6310;
	fma.rn.f32 	%f2280, %f6311, %f2276, %f2;
	mul.f32 	%f2281, %f2279, %f2279;
	mul.f32 	%f2282, %f2280, %f2280;
	add.f32 	%f6312, %f2281, %f2282;
	setp.gt.f32 	%p371, %f6312, 0f40800000;
	mov.b32 	%r384, 315;
	mov.u32 	%r1332, %r384;
	@%p371 bra 	$L__BB0_1365;
	sub.f32 	%f6313, %f2281, %f2282;
	add.f32 	%f6314, %f2279, %f2279;
	add.f32 	%f2283, %f1, %f6313;
	fma.rn.f32 	%f2284, %f6314, %f2280, %f2;
	mul.f32 	%f2285, %f2283, %f2283;
	mul.f32 	%f2286, %f2284, %f2284;
	add.f32 	%f6315, %f2285, %f2286;
	setp.gt.f32 	%p372, %f6315, 0f40800000;
	mov.b32 	%r385, 316;
	mov.u32 	%r1332, %r385;
	@%p372 bra 	$L__BB0_1365;
	sub.f32 	%f6316, %f2285, %f2286;
	add.f32 	%f6317, %f2283, %f2283;
	add.f32 	%f2287, %f1, %f6316;
	fma.rn.f32 	%f2288, %f6317, %f2284, %f2;
	mul.f32 	%f2289, %f2287, %f2287;
	mul.f32 	%f2290, %f2288, %f2288;
	add.f32 	%f6318, %f2289, %f2290;
	setp.gt.f32 	%p373, %f6318, 0f40800000;
	mov.b32 	%r386, 317;
	mov.u32 	%r1332, %r386;
	@%p373 bra 	$L__BB0_1365;
	sub.f32 	%f6319, %f2289, %f2290;
	add.f32 	%f6320, %f2287, %f2287;
	add.f32 	%f2291, %f1, %f6319;
	fma.rn.f32 	%f2292, %f6320, %f2288, %f2;
	mul.f32 	%f2293, %f2291, %f2291;
	mul.f32 	%f2294, %f2292, %f2292;
	add.f32 	%f6321, %f2293, %f2294;
	setp.gt.f32 	%p374, %f6321, 0f40800000;
	mov.b32 	%r387, 318;
	mov.u32 	%r1332, %r387;
	@%p374 bra 	$L__BB0_1365;
	sub.f32 	%f6322, %f2293, %f2294;
	add.f32 	%f6323, %f2291, %f2291;
	add.f32 	%f2295, %f1, %f6322;
	fma.rn.f32 	%f2296, %f6323, %f2292, %f2;
	mul.f32 	%f2297, %f2295, %f2295;
	mul.f32 	%f2298, %f2296, %f2296;
	add.f32 	%f6324, %f2297, %f2298;
	setp.gt.f32 	%p375, %f6324, 0f40800000;
	mov.b32 	%r388, 319;
	mov.u32 	%r1332, %r388;
	@%p375 bra 	$L__BB0_1365;
	sub.f32 	%f6325, %f2297, %f2298;
	add.f32 	%f6326, %f2295, %f2295;
	add.f32 	%f2299, %f1, %f6325;
	fma.rn.f32 	%f2300, %f6326, %f2296, %f2;
	mul.f32 	%f2301, %f2299, %f2299;
	mul.f32 	%f2302, %f2300, %f2300;
	add.f32 	%f6327, %f2301, %f2302;
	setp.gt.f32 	%p376, %f6327, 0f40800000;
	mov.b32 	%r389, 320;
	mov.u32 	%r1332, %r389;
	@%p376 bra 	$L__BB0_1365;
	sub.f32 	%f6328, %f2301, %f2302;
	add.f32 	%f6329, %f2299, %f2299;
	add.f32 	%f2303, %f1, %f6328;
	fma.rn.f32 	%f2304, %f6329, %f2300, %f2;
	mul.f32 	%f2305, %f2303, %f2303;
	mul.f32 	%f2306, %f2304, %f2304;
	add.f32 	%f6330, %f2305, %f2306;
	setp.gt.f32 	%p377, %f6330, 0f40800000;
	mov.b32 	%r390, 321;
	mov.u32 	%r1332, %r390;
	@%p377 bra 	$L__BB0_1365;
	sub.f32 	%f6331, %f2305, %f2306;
	add.f32 	%f6332, %f2303, %f2303;
	add.f32 	%f2307, %f1, %f6331;
	fma.rn.f32 	%f2308, %f6332, %f2304, %f2;
	mul.f32 	%f2309, %f2307, %f2307;
	mul.f32 	%f2310, %f2308, %f2308;
	add.f32 	%f6333, %f2309, %f2310;
	setp.gt.f32 	%p378, %f6333, 0f40800000;
	mov.b32 	%r391, 322;
	mov.u32 	%r1332, %r391;
	@%p378 bra 	$L__BB0_1365;
	sub.f32 	%f6334, %f2309, %f2310;
	add.f32 	%f6335, %f2307, %f2307;
	add.f32 	%f2311, %f1, %f6334;
	fma.rn.f32 	%f2312, %f6335, %f2308, %f2;
	mul.f32 	%f2313, %f2311, %f2311;
	mul.f32 	%f2314, %f2312, %f2312;
	add.f32 	%f6336, %f2313, %f2314;
	setp.gt.f32 	%p379, %f6336, 0f40800000;
	mov.b32 	%r392, 323;
	mov.u32 	%r1332, %r392;
	@%p379 bra 	$L__BB0_1365;
	sub.f32 	%f6337, %f2313, %f2314;
	add.f32 	%f6338, %f2311, %f2311;
	add.f32 	%f2315, %f1, %f6337;
	fma.rn.f32 	%f2316, %f6338, %f2312, %f2;
	mul.f32 	%f2317, %f2315, %f2315;
	mul.f32 	%f2318, %f2316, %f2316;
	add.f32 	%f6339, %f2317, %f2318;
	setp.gt.f32 	%p380, %f6339, 0f40800000;
	mov.b32 	%r393, 324;
	mov.u32 	%r1332, %r393;
	@%p380 bra 	$L__BB0_1365;
	sub.f32 	%f6340, %f2317, %f2318;
	add.f32 	%f6341, %f2315, %f2315;
	add.f32 	%f2319, %f1, %f6340;
	fma.rn.f32 	%f2320, %f6341, %f2316, %f2;
	mul.f32 	%f2321, %f2319, %f2319;
	mul.f32 	%f2322, %f2320, %f2320;
	add.f32 	%f6342, %f2321, %f2322;
	setp.gt.f32 	%p381, %f6342, 0f40800000;
	mov.b32 	%r394, 325;
	mov.u32 	%r1332, %r394;
	@%p381 bra 	$L__BB0_1365;
	sub.f32 	%f6343, %f2321, %f2322;
	add.f32 	%f6344, %f2319, %f2319;
	add.f32 	%f2323, %f1, %f6343;
	fma.rn.f32 	%f2324, %f6344, %f2320, %f2;
	mul.f32 	%f2325, %f2323, %f2323;
	mul.f32 	%f2326, %f2324, %f2324;
	add.f32 	%f6345, %f2325, %f2326;
	setp.gt.f32 	%p382, %f6345, 0f40800000;
	mov.b32 	%r395, 326;
	mov.u32 	%r1332, %r395;
	@%p382 bra 	$L__BB0_1365;
	sub.f32 	%f6346, %f2325, %f2326;
	add.f32 	%f6347, %f2323, %f2323;
	add.f32 	%f2327, %f1, %f6346;
	fma.rn.f32 	%f2328, %f6347, %f2324, %f2;
	mul.f32 	%f2329, %f2327, %f2327;
	mul.f32 	%f2330, %f2328, %f2328;
	add.f32 	%f6348, %f2329, %f2330;
	setp.gt.f32 	%p383, %f6348, 0f40800000;
	mov.b32 	%r396, 327;
	mov.u32 	%r1332, %r396;
	@%p383 bra 	$L__BB0_1365;
	sub.f32 	%f6349, %f2329, %f2330;
	add.f32 	%f6350, %f2327, %f2327;
	add.f32 	%f2331, %f1, %f6349;
	fma.rn.f32 	%f2332, %f6350, %f2328, %f2;
	mul.f32 	%f2333, %f2331, %f2331;
	mul.f32 	%f2334, %f2332, %f2332;
	add.f32 	%f6351, %f2333, %f2334;
	setp.gt.f32 	%p384, %f6351, 0f40800000;
	mov.b32 	%r397, 328;
	mov.u32 	%r1332, %r397;
	@%p384 bra 	$L__BB0_1365;
	sub.f32 	%f6352, %f2333, %f2334;
	add.f32 	%f6353, %f2331, %f2331;
	add.f32 	%f2335, %f1, %f6352;
	fma.rn.f32 	%f2336, %f6353, %f2332, %f2;
	mul.f32 	%f2337, %f2335, %f2335;
	mul.f32 	%f2338, %f2336, %f2336;
	add.f32 	%f6354, %f2337, %f2338;
	setp.gt.f32 	%p385, %f6354, 0f40800000;
	mov.b32 	%r398, 329;
	mov.u32 	%r1332, %r398;
	@%p385 bra 	$L__BB0_1365;
	sub.f32 	%f6355, %f2337, %f2338;
	add.f32 	%f6356, %f2335, %f2335;
	add.f32 	%f2339, %f1, %f6355;
	fma.rn.f32 	%f2340, %f6356, %f2336, %f2;
	mul.f32 	%f2341, %f2339, %f2339;
	mul.f32 	%f2342, %f2340, %f2340;
	add.f32 	%f6357, %f2341, %f2342;
	setp.gt.f32 	%p386, %f6357, 0f40800000;
	mov.b32 	%r399, 330;
	mov.u32 	%r1332, %r399;
	@%p386 bra 	$L__BB0_1365;
	sub.f32 	%f6358, %f2341, %f2342;
	add.f32 	%f6359, %f2339, %f2339;
	add.f32 	%f2343, %f1, %f6358;
	fma.rn.f32 	%f2344, %f6359, %f2340, %f2;
	mul.f32 	%f2345, %f2343, %f2343;
	mul.f32 	%f2346, %f2344, %f2344;
	add.f32 	%f6360, %f2345, %f2346;
	setp.gt.f32 	%p387, %f6360, 0f40800000;
	mov.b32 	%r400, 331;
	mov.u32 	%r1332, %r400;
	@%p387 bra 	$L__BB0_1365;
	sub.f32 	%f6361, %f2345, %f2346;
	add.f32 	%f6362, %f2343, %f2343;
	add.f32 	%f2347, %f1, %f6361;
	fma.rn.f32 	%f2348, %f6362, %f2344, %f2;
	mul.f32 	%f2349, %f2347, %f2347;
	mul.f32 	%f2350, %f2348, %f2348;
	add.f32 	%f6363, %f2349, %f2350;
	setp.gt.f32 	%p388, %f6363, 0f40800000;
	mov.b32 	%r401, 332;
	mov.u32 	%r1332, %r401;
	@%p388 bra 	$L__BB0_1365;
	sub.f32 	%f6364, %f2349, %f2350;
	add.f32 	%f6365, %f2347, %f2347;
	add.f32 	%f2351, %f1, %f6364;
	fma.rn.f32 	%f2352, %f6365, %f2348, %f2;
	mul.f32 	%f2353, %f2351, %f2351;
	mul.f32 	%f2354, %f2352, %f2352;
	add.f32 	%f6366, %f2353, %f2354;
	setp.gt.f32 	%p389, %f6366, 0f40800000;
	mov.b32 	%r402, 333;
	mov.u32 	%r1332, %r402;
	@%p389 bra 	$L__BB0_1365;
	sub.f32 	%f6367, %f2353, %f2354;
	add.f32 	%f6368, %f2351, %f2351;
	add.f32 	%f2355, %f1, %f6367;
	fma.rn.f32 	%f2356, %f6368, %f2352, %f2;
	mul.f32 	%f2357, %f2355, %f2355;
	mul.f32 	%f2358, %f2356, %f2356;
	add.f32 	%f6369, %f2357, %f2358;
	setp.gt.f32 	%p390, %f6369, 0f40800000;
	mov.b32 	%r403, 334;
	mov.u32 	%r1332, %r403;
	@%p390 bra 	$L__BB0_1365;
	sub.f32 	%f6370, %f2357, %f2358;
	add.f32 	%f6371, %f2355, %f2355;
	add.f32 	%f2359, %f1, %f6370;
	fma.rn.f32 	%f2360, %f6371, %f2356, %f2;
	mul.f32 	%f2361, %f2359, %f2359;
	mul.f32 	%f2362, %f2360, %f2360;
	add.f32 	%f6372, %f2361, %f2362;
	setp.gt.f32 	%p391, %f6372, 0f40800000;
	mov.b32 	%r404, 335;
	mov.u32 	%r1332, %r404;
	@%p391 bra 	$L__BB0_1365;
	sub.f32 	%f6373, %f2361, %f2362;
	add.f32 	%f6374, %f2359, %f2359;
	add.f32 	%f2363, %f1, %f6373;
	fma.rn.f32 	%f2364, %f6374, %f2360, %f2;
	mul.f32 	%f2365, %f2363, %f2363;
	mul.f32 	%f2366, %f2364, %f2364;
	add.f32 	%f6375, %f2365, %f2366;
	setp.gt.f32 	%p392, %f6375, 0f40800000;
	mov.b32 	%r405, 336;
	mov.u32 	%r1332, %r405;
	@%p392 bra 	$L__BB0_1365;
	sub.f32 	%f6376, %f2365, %f2366;
	add.f32 	%f6377, %f2363, %f2363;
	add.f32 	%f2367, %f1, %f6376;
	fma.rn.f32 	%f2368, %f6377, %f2364, %f2;
	mul.f32 	%f2369, %f2367, %f2367;
	mul.f32 	%f2370, %f2368, %f2368;
	add.f32 	%f6378, %f2369, %f2370;
	setp.gt.f32 	%p393, %f6378, 0f40800000;
	mov.b32 	%r406, 337;
	mov.u32 	%r1332, %r406;
	@%p393 bra 	$L__BB0_1365;
	sub.f32 	%f6379, %f2369, %f2370;
	add.f32 	%f6380, %f2367, %f2367;
	add.f32 	%f2371, %f1, %f6379;
	fma.rn.f32 	%f2372, %f6380, %f2368, %f2;
	mul.f32 	%f2373, %f2371, %f2371;
	mul.f32 	%f2374, %f2372, %f2372;
	add.f32 	%f6381, %f2373, %f2374;
	setp.gt.f32 	%p394, %f6381, 0f40800000;
	mov.b32 	%r407, 338;
	mov.u32 	%r1332, %r407;
	@%p394 bra 	$L__BB0_1365;
	sub.f32 	%f6382, %f2373, %f2374;
	add.f32 	%f6383, %f2371, %f2371;
	add.f32 	%f2375, %f1, %f6382;
	fma.rn.f32 	%f2376, %f6383, %f2372, %f2;
	mul.f32 	%f2377, %f2375, %f2375;
	mul.f32 	%f2378, %f2376, %f2376;
	add.f32 	%f6384, %f2377, %f2378;
	setp.gt.f32 	%p395, %f6384, 0f40800000;
	mov.b32 	%r408, 339;
	mov.u32 	%r1332, %r408;
	@%p395 bra 	$L__BB0_1365;
	sub.f32 	%f6385, %f2377, %f2378;
	add.f32 	%f6386, %f2375, %f2375;
	add.f32 	%f2379, %f1, %f6385;
	fma.rn.f32 	%f2380, %f6386, %f2376, %f2;
	mul.f32 	%f2381, %f2379, %f2379;
	mul.f32 	%f2382, %f2380, %f2380;
	add.f32 	%f6387, %f2381, %f2382;
	setp.gt.f32 	%p396, %f6387, 0f40800000;
	mov.b32 	%r409, 340;
	mov.u32 	%r1332, %r409;
	@%p396 bra 	$L__BB0_1365;
	sub.f32 	%f6388, %f2381, %f2382;
	add.f32 	%f6389, %f2379, %f2379;
	add.f32 	%f2383, %f1, %f6388;
	fma.rn.f32 	%f2384, %f6389, %f2380, %f2;
	mul.f32 	%f2385, %f2383, %f2383;
	mul.f32 	%f2386, %f2384, %f2384;
	add.f32 	%f6390, %f2385, %f2386;
	setp.gt.f32 	%p397, %f6390, 0f40800000;
	mov.b32 	%r410, 341;
	mov.u32 	%r1332, %r410;
	@%p397 bra 	$L__BB0_1365;
	sub.f32 	%f6391, %f2385, %f2386;
	add.f32 	%f6392, %f2383, %f2383;
	add.f32 	%f2387, %f1, %f6391;
	fma.rn.f32 	%f2388, %f6392, %f2384, %f2;
	mul.f32 	%f2389, %f2387, %f2387;
	mul.f32 	%f2390, %f2388, %f2388;
	add.f32 	%f6393, %f2389, %f2390;
	setp.gt.f32 	%p398, %f6393, 0f40800000;
	mov.b32 	%r411, 342;
	mov.u32 	%r1332, %r411;
	@%p398 bra 	$L__BB0_1365;
	sub.f32 	%f6394, %f2389, %f2390;
	add.f32 	%f6395, %f2387, %f2387;
	add.f32 	%f2391, %f1, %f6394;
	fma.rn.f32 	%f2392, %f6395, %f2388, %f2;
	mul.f32 	%f2393, %f2391, %f2391;
	mul.f32 	%f2394, %f2392, %f2392;
	add.f32 	%f6396, %f2393, %f2394;
	setp.gt.f32 	%p399, %f6396, 0f40800000;
	mov.b32 	%r412, 343;
	mov.u32 	%r1332, %r412;
	@%p399 bra 	$L__BB0_1365;
	sub.f32 	%f6397, %f2393, %f2394;
	add.f32 	%f6398, %f2391, %f2391;
	add.f32 	%f2395, %f1, %f6397;
	fma.rn.f32 	%f2396, %f6398, %f2392, %f2;
	mul.f32 	%f2397, %f2395, %f2395;
	mul.f32 	%f2398, %f2396, %f2396;
	add.f32 	%f6399, %f2397, %f2398;
	setp.gt.f32 	%p400, %f6399, 0f40800000;
	mov.b32 	%r413, 344;
	mov.u32 	%r1332, %r413;
	@%p400 bra 	$L__BB0_1365;
	sub.f32 	%f6400, %f2397, %f2398;
	add.f32 	%f6401, %f2395, %f2395;
	add.f32 	%f2399, %f1, %f6400;
	fma.rn.f32 	%f2400, %f6401, %f2396, %f2;
	mul.f32 	%f2401, %f2399, %f2399;
	mul.f32 	%f2402, %f2400, %f2400;
	add.f32 	%f6402, %f2401, %f2402;
	setp.gt.f32 	%p401, %f6402, 0f40800000;
	mov.b32 	%r414, 345;
	mov.u32 	%r1332, %r414;
	@%p401 bra 	$L__BB0_1365;
	sub.f32 	%f6403, %f2401, %f2402;
	add.f32 	%f6404, %f2399, %f2399;
	add.f32 	%f2403, %f1, %f6403;
	fma.rn.f32 	%f2404, %f6404, %f2400, %f2;
	mul.f32 	%f2405, %f2403, %f2403;
	mul.f32 	%f2406, %f2404, %f2404;
	add.f32 	%f6405, %f2405, %f2406;
	setp.gt.f32 	%p402, %f6405, 0f40800000;
	mov.b32 	%r415, 346;
	mov.u32 	%r1332, %r415;
	@%p402 bra 	$L__BB0_1365;
	sub.f32 	%f6406, %f2405, %f2406;
	add.f32 	%f6407, %f2403, %f2403;
	add.f32 	%f2407, %f1, %f6406;
	fma.rn.f32 	%f2408, %f6407, %f2404, %f2;
	mul.f32 	%f2409, %f2407, %f2407;
	mul.f32 	%f2410, %f2408, %f2408;
	add.f32 	%f6408, %f2409, %f2410;
	setp.gt.f32 	%p403, %f6408, 0f40800000;
	mov.b32 	%r416, 347;
	mov.u32 	%r1332, %r416;
	@%p403 bra 	$L__BB0_1365;
	sub.f32 	%f6409, %f2409, %f2410;
	add.f32 	%f6410, %f2407, %f2407;
	add.f32 	%f2411, %f1, %f6409;
	fma.rn.f32 	%f2412, %f6410, %f2408, %f2;
	mul.f32 	%f2413, %f2411, %f2411;
	mul.f32 	%f2414, %f2412, %f2412;
	add.f32 	%f6411, %f2413, %f2414;
	setp.gt.f32 	%p404, %f6411, 0f40800000;
	mov.b32 	%r417, 348;
	mov.u32 	%r1332, %r417;
	@%p404 bra 	$L__BB0_1365;
	sub.f32 	%f6412, %f2413, %f2414;
	add.f32 	%f6413, %f2411, %f2411;
	add.f32 	%f2415, %f1, %f6412;
	fma.rn.f32 	%f2416, %f6413, %f2412, %f2;
	mul.f32 	%f2417, %f2415, %f2415;
	mul.f32 	%f2418, %f2416, %f2416;
	add.f32 	%f6414, %f2417, %f2418;
	setp.gt.f32 	%p405, %f6414, 0f40800000;
	mov.b32 	%r418, 349;
	mov.u32 	%r1332, %r418;
	@%p405 bra 	$L__BB0_1365;
	sub.f32 	%f6415, %f2417, %f2418;
	add.f32 	%f6416, %f2415, %f2415;
	add.f32 	%f2419, %f1, %f6415;
	fma.rn.f32 	%f2420, %f6416, %f2416, %f2;
	mul.f32 	%f2421, %f2419, %f2419;
	mul.f32 	%f2422, %f2420, %f2420;
	add.f32 	%f6417, %f2421, %f2422;
	setp.gt.f32 	%p406, %f6417, 0f40800000;
	mov.b32 	%r419, 350;
	mov.u32 	%r1332, %r419;
	@%p406 bra 	$L__BB0_1365;
	sub.f32 	%f6418, %f2421, %f2422;
	add.f32 	%f6419, %f2419, %f2419;
	add.f32 	%f2423, %f1, %f6418;
	fma.rn.f32 	%f2424, %f6419, %f2420, %f2;
	mul.f32 	%f2425, %f2423, %f2423;
	mul.f32 	%f2426, %f2424, %f2424;
	add.f32 	%f6420, %f2425, %f2426;
	setp.gt.f32 	%p407, %f6420, 0f40800000;
	mov.b32 	%r420, 351;
	mov.u32 	%r1332, %r420;
	@%p407 bra 	$L__BB0_1365;
	sub.f32 	%f6421, %f2425, %f2426;
	add.f32 	%f6422, %f2423, %f2423;
	add.f32 	%f2427, %f1, %f6421;
	fma.rn.f32 	%f2428, %f6422, %f2424, %f2;
	mul.f32 	%f2429, %f2427, %f2427;
	mul.f32 	%f2430, %f2428, %f2428;
	add.f32 	%f6423, %f2429, %f2430;
	setp.gt.f32 	%p408, %f6423, 0f40800000;
	mov.b32 	%r421, 352;
	mov.u32 	%r1332, %r421;
	@%p408 bra 	$L__BB0_1365;
	sub.f32 	%f6424, %f2429, %f2430;
	add.f32 	%f6425, %f2427, %f2427;
	add.f32 	%f2431, %f1, %f6424;
	fma.rn.f32 	%f2432, %f6425, %f2428, %f2;
	mul.f32 	%f2433, %f2431, %f2431;
	mul.f32 	%f2434, %f2432, %f2432;
	add.f32 	%f6426, %f2433, %f2434;
	setp.gt.f32 	%p409, %f6426, 0f40800000;
	mov.b32 	%r422, 353;
	mov.u32 	%r1332, %r422;
	@%p409 bra 	$L__BB0_1365;
	sub.f32 	%f6427, %f2433, %f2434;
	add.f32 	%f6428, %f2431, %f2431;
	add.f32 	%f2435, %f1, %f6427;
	fma.rn.f32 	%f2436, %f6428, %f2432, %f2;
	mul.f32 	%f2437, %f2435, %f2435;
	mul.f32 	%f2438, %f2436, %f2436;
	add.f32 	%f6429, %f2437, %f2438;
	setp.gt.f32 	%p410, %f6429, 0f40800000;
	mov.b32 	%r423, 354;
	mov.u32 	%r1332, %r423;
	@%p410 bra 	$L__BB0_1365;
	sub.f32 	%f6430, %f2437, %f2438;
	add.f32 	%f6431, %f2435, %f2435;
	add.f32 	%f2439, %f1, %f6430;
	fma.rn.f32 	%f2440, %f6431, %f2436, %f2;
	mul.f32 	%f2441, %f2439, %f2439;
	mul.f32 	%f2442, %f2440, %f2440;
	add.f32 	%f6432, %f2441, %f2442;
	setp.gt.f32 	%p411, %f6432, 0f40800000;
	mov.b32 	%r424, 355;
	mov.u32 	%r1332, %r424;
	@%p411 bra 	$L__BB0_1365;
	sub.f32 	%f6433, %f2441, %f2442;
	add.f32 	%f6434, %f2439, %f2439;
	add.f32 	%f2443, %f1, %f6433;
	fma.rn.f32 	%f2444, %f6434, %f2440, %f2;
	mul.f32 	%f2445, %f2443, %f2443;
	mul.f32 	%f2446, %f2444, %f2444;
	add.f32 	%f6435, %f2445, %f2446;
	setp.gt.f32 	%p412, %f6435, 0f40800000;
	mov.b32 	%r425, 356;
	mov.u32 	%r1332, %r425;
	@%p412 bra 	$L__BB0_1365;
	sub.f32 	%f6436, %f2445, %f2446;
	add.f32 	%f6437, %f2443, %f2443;
	add.f32 	%f2447, %f1, %f6436;
	fma.rn.f32 	%f2448, %f6437, %f2444, %f2;
	mul.f32 	%f2449, %f2447, %f2447;
	mul.f32 	%f2450, %f2448, %f2448;
	add.f32 	%f6438, %f2449, %f2450;
	setp.gt.f32 	%p413, %f6438, 0f40800000;
	mov.b32 	%r426, 357;
	mov.u32 	%r1332, %r426;
	@%p413 bra 	$L__BB0_1365;
	sub.f32 	%f6439, %f2449, %f2450;
	add.f32 	%f6440, %f2447, %f2447;
	add.f32 	%f2451, %f1, %f6439;
	fma.rn.f32 	%f2452, %f6440, %f2448, %f2;
	mul.f32 	%f2453, %f2451, %f2451;
	mul.f32 	%f2454, %f2452, %f2452;
	add.f32 	%f6441, %f2453, %f2454;
	setp.gt.f32 	%p414, %f6441, 0f40800000;
	mov.b32 	%r427, 358;
	mov.u32 	%r1332, %r427;
	@%p414 bra 	$L__BB0_1365;
	sub.f32 	%f6442, %f2453, %f2454;
	add.f32 	%f6443, %f2451, %f2451;
	add.f32 	%f2455, %f1, %f6442;
	fma.rn.f32 	%f2456, %f6443, %f2452, %f2;
	mul.f32 	%f2457, %f2455, %f2455;
	mul.f32 	%f2458, %f2456, %f2456;
	add.f32 	%f6444, %f2457, %f2458;
	setp.gt.f32 	%p415, %f6444, 0f40800000;
	mov.b32 	%r428, 359;
	mov.u32 	%r1332, %r428;
	@%p415 bra 	$L__BB0_1365;
	sub.f32 	%f6445, %f2457, %f2458;
	add.f32 	%f6446, %f2455, %f2455;
	add.f32 	%f2459, %f1, %f6445;
	fma.rn.f32 	%f2460, %f6446, %f2456, %f2;
	mul.f32 	%f2461, %f2459, %f2459;
	mul.f32 	%f2462, %f2460, %f2460;
	add.f32 	%f6447, %f2461, %f2462;
	setp.gt.f32 	%p416, %f6447, 0f40800000;
	mov.b32 	%r429, 360;
	mov.u32 	%r1332, %r429;
	@%p416 bra 	$L__BB0_1365;
	sub.f32 	%f6448, %f2461, %f2462;
	add.f32 	%f6449, %f2459, %f2459;
	add.f32 	%f2463, %f1, %f6448;
	fma.rn.f32 	%f2464, %f6449, %f2460, %f2;
	mul.f32 	%f2465, %f2463, %f2463;
	mul.f32 	%f2466, %f2464, %f2464;
	add.f32 	%f6450, %f2465, %f2466;
	setp.gt.f32 	%p417, %f6450, 0f40800000;
	mov.b32 	%r430, 361;
	mov.u32 	%r1332, %r430;
	@%p417 bra 	$L__BB0_1365;
	sub.f32 	%f6451, %f2465, %f2466;
	add.f32 	%f6452, %f2463, %f2463;
	add.f32 	%f2467, %f1, %f6451;
	fma.rn.f32 	%f2468, %f6452, %f2464, %f2;
	mul.f32 	%f2469, %f2467, %f2467;
	mul.f32 	%f2470, %f2468, %f2468;
	add.f32 	%f6453, %f2469, %f2470;
	setp.gt.f32 	%p418, %f6453, 0f40800000;
	mov.b32 	%r431, 362;
	mov.u32 	%r1332, %r431;
	@%p418 bra 	$L__BB0_1365;
	sub.f32 	%f6454, %f2469, %f2470;
	add.f32 	%f6455, %f2467, %f2467;
	add.f32 	%f2471, %f1, %f6454;
	fma.rn.f32 	%f2472, %f6455, %f2468, %f2;
	mul.f32 	%f2473, %f2471, %f2471;
	mul.f32 	%f2474, %f2472, %f2472;
	add.f32 	%f6456, %f2473, %f2474;
	setp.gt.f32 	%p419, %f6456, 0f40800000;
	mov.b32 	%r432, 363;
	mov.u32 	%r1332, %r432;
	@%p419 bra 	$L__BB0_1365;
	sub.f32 	%f6457, %f2473, %f2474;
	add.f32 	%f6458, %f2471, %f2471;
	add.f32 	%f2475, %f1, %f6457;
	fma.rn.f32 	%f2476, %f6458, %f2472, %f2;
	mul.f32 	%f2477, %f2475, %f2475;
	mul.f32 	%f2478, %f2476, %f2476;
	add.f32 	%f6459, %f2477, %f2478;
	setp.gt.f32 	%p420, %f6459, 0f40800000;
	mov.b32 	%r433, 364;
	mov.u32 	%r1332, %r433;
	@%p420 bra 	$L__BB0_1365;
	sub.f32 	%f6460, %f2477, %f2478;
	add.f32 	%f6461, %f2475, %f2475;
	add.f32 	%f2479, %f1, %f6460;
	fma.rn.f32 	%f2480, %f6461, %f2476, %f2;
	mul.f32 	%f2481, %f2479, %f2479;
	mul.f32 	%f2482, %f2480, %f2480;
	add.f32 	%f6462, %f2481, %f2482;
	setp.gt.f32 	%p421, %f6462, 0f40800000;
	mov.b32 	%r434, 365;
	mov.u32 	%r1332, %r434;
	@%p421 bra 	$L__BB0_1365;
	sub.f32 	%f6463, %f2481, %f2482;
	add.f32 	%f6464, %f2479, %f2479;
	add.f32 	%f2483, %f1, %f6463;
	fma.rn.f32 	%f2484, %f6464, %f2480, %f2;
	mul.f32 	%f2485, %f2483, %f2483;
	mul.f32 	%f2486, %f2484, %f2484;
	add.f32 	%f6465, %f2485, %f2486;
	setp.gt.f32 	%p422, %f6465, 0f40800000;
	mov.b32 	%r435, 366;
	mov.u32 	%r1332, %r435;
	@%p422 bra 	$L__BB0_1365;
	sub.f32 	%f6466, %f2485, %f2486;
	add.f32 	%f6467, %f2483, %f2483;
	add.f32 	%f2487, %f1, %f6466;
	fma.rn.f32 	%f2488, %f6467, %f2484, %f2;
	mul.f32 	%f2489, %f2487, %f2487;
	mul.f32 	%f2490, %f2488, %f2488;
	add.f32 	%f6468, %f2489, %f2490;
	setp.gt.f32 	%p423, %f6468, 0f40800000;
	mov.b32 	%r436, 367;
	mov.u32 	%r1332, %r436;
	@%p423 bra 	$L__BB0_1365;
	sub.f32 	%f6469, %f2489, %f2490;
	add.f32 	%f6470, %f2487, %f2487;
	add.f32 	%f2491, %f1, %f6469;
	fma.rn.f32 	%f2492, %f6470, %f2488, %f2;
	mul.f32 	%f2493, %f2491, %f2491;
	mul.f32 	%f2494, %f2492, %f2492;
	add.f32 	%f6471, %f2493, %f2494;
	setp.gt.f32 	%p424, %f6471, 0f40800000;
	mov.b32 	%r437, 368;
	mov.u32 	%r1332, %r437;
	@%p424 bra 	$L__BB0_1365;
	sub.f32 	%f6472, %f2493, %f2494;
	add.f32 	%f6473, %f2491, %f2491;
	add.f32 	%f2495, %f1, %f6472;
	fma.rn.f32 	%f2496, %f6473, %f2492, %f2;
	mul.f32 	%f2497, %f2495, %f2495;
	mul.f32 	%f2498, %f2496, %f2496;
	add.f32 	%f6474, %f2497, %f2498;
	setp.gt.f32 	%p425, %f6474, 0f40800000;
	mov.b32 	%r438, 369;
	mov.u32 	%r1332, %r438;
	@%p425 bra 	$L__BB0_1365;
	sub.f32 	%f6475, %f2497, %f2498;
	add.f32 	%f6476, %f2495, %f2495;
	add.f32 	%f2499, %f1, %f6475;
	fma.rn.f32 	%f2500, %f6476, %f2496, %f2;
	mul.f32 	%f2501, %f2499, %f2499;
	mul.f32 	%f2502, %f2500, %f2500;
	add.f32 	%f6477, %f2501, %f2502;
	setp.gt.f32 	%p426, %f6477, 0f40800000;
	mov.b32 	%r439, 370;
	mov.u32 	%r1332, %r439;
	@%p426 bra 	$L__BB0_1365;
	sub.f32 	%f6478, %f2501, %f2502;
	add.f32 	%f6479, %f2499, %f2499;
	add.f32 	%f2503, %f1, %f6478;
	fma.rn.f32 	%f2504, %f6479, %f2500, %f2;
	mul.f32 	%f2505, %f2503, %f2503;
	mul.f32 	%f2506, %f2504, %f2504;
	add.f32 	%f6480, %f2505, %f2506;
	setp.gt.f32 	%p427, %f6480, 0f40800000;
	mov.b32 	%r440, 371;
	mov.u32 	%r1332, %r440;
	@%p427 bra 	$L__BB0_1365;
	sub.f32 	%f6481, %f2505, %f2506;
	add.f32 	%f6482, %f2503, %f2503;
	add.f32 	%f2507, %f1, %f6481;
	fma.rn.f32 	%f2508, %f6482, %f2504, %f2;
	mul.f32 	%f2509, %f2507, %f2507;
	mul.f32 	%f2510, %f2508, %f2508;
	add.f32 	%f6483, %f2509, %f2510;
	setp.gt.f32 	%p428, %f6483, 0f40800000;
	mov.b32 	%r441, 372;
	mov.u32 	%r1332, %r441;
	@%p428 bra 	$L__BB0_1365;
	sub.f32 	%f6484, %f2509, %f2510;
	add.f32 	%f6485, %f2507, %f2507;
	add.f32 	%f2511, %f1, %f6484;
	fma.rn.f32 	%f2512, %f6485, %f2508, %f2;
	mul.f32 	%f2513, %f2511, %f2511;
	mul.f32 	%f2514, %f2512, %f2512;
	add.f32 	%f6486, %f2513, %f2514;
	setp.gt.f32 	%p429, %f6486, 0f40800000;
	mov.b32 	%r442, 373;
	mov.u32 	%r1332, %r442;
	@%p429 bra 	$L__BB0_1365;
	sub.f32 	%f6487, %f2513, %f2514;
	add.f32 	%f6488, %f2511, %f2511;
	add.f32 	%f2515, %f1, %f6487;
	fma.rn.f32 	%f2516, %f6488, %f2512, %f2;
	mul.f32 	%f2517, %f2515, %f2515;
	mul.f32 	%f2518, %f2516, %f2516;
	add.f32 	%f6489, %f2517, %f2518;
	setp.gt.f32 	%p430, %f6489, 0f40800000;
	mov.b32 	%r443, 374;
	mov.u32 	%r1332, %r443;
	@%p430 bra 	$L__BB0_1365;
	sub.f32 	%f6490, %f2517, %f2518;
	add.f32 	%f6491, %f2515, %f2515;
	add.f32 	%f2519, %f1, %f6490;
	fma.rn.f32 	%f2520, %f6491, %f2516, %f2;
	mul.f32 	%f2521, %f2519, %f2519;
	mul.f32 	%f2522, %f2520, %f2520;
	add.f32 	%f6492, %f2521, %f2522;
	setp.gt.f32 	%p431, %f6492, 0f40800000;
	mov.b32 	%r444, 375;
	mov.u32 	%r1332, %r444;
	@%p431 bra 	$L__BB0_1365;
	sub.f32 	%f6493, %f2521, %f2522;
	add.f32 	%f6494, %f2519, %f2519;
	add.f32 	%f2523, %f1, %f6493;
	fma.rn.f32 	%f2524, %f6494, %f2520, %f2;
	mul.f32 	%f2525, %f2523, %f2523;
	mul.f32 	%f2526, %f2524, %f2524;
	add.f32 	%f6495, %f2525, %f2526;
	setp.gt.f32 	%p432, %f6495, 0f40800000;
	mov.b32 	%r445, 376;
	mov.u32 	%r1332, %r445;
	@%p432 bra 	$L__BB0_1365;
	sub.f32 	%f6496, %f2525, %f2526;
	add.f32 	%f6497, %f2523, %f2523;
	add.f32 	%f2527, %f1, %f6496;
	fma.rn.f32 	%f2528, %f6497, %f2524, %f2;
	mul.f32 	%f2529, %f2527, %f2527;
	mul.f32 	%f2530, %f2528, %f2528;
	add.f32 	%f6498, %f2529, %f2530;
	setp.gt.f32 	%p433, %f6498, 0f40800000;
	mov.b32 	%r446, 377;
	mov.u32 	%r1332, %r446;
	@%p433 bra 	$L__BB0_1365;
	sub.f32 	%f6499, %f2529, %f2530;
	add.f32 	%f6500, %f2527, %f2527;
	add.f32 	%f2531, %f1, %f6499;
	fma.rn.f32 	%f2532, %f6500, %f2528, %f2;
	mul.f32 	%f2533, %f2531, %f2531;
	mul.f32 	%f2534, %f2532, %f2532;
	add.f32 	%f6501, %f2533, %f2534;
	setp.gt.f32 	%p434, %f6501, 0f40800000;
	mov.b32 	%r447, 378;
	mov.u32 	%r1332, %r447;
	@%p434 bra 	$L__BB0_1365;
	sub.f32 	%f6502, %f2533, %f2534;
	add.f32 	%f6503, %f2531, %f2531;
	add.f32 	%f2535, %f1, %f6502;
	fma.rn.f32 	%f2536, %f6503, %f2532, %f2;
	mul.f32 	%f2537, %f2535, %f2535;
	mul.f32 	%f2538, %f2536, %f2536;
	add.f32 	%f6504, %f2537, %f2538;
	setp.gt.f32 	%p435, %f6504, 0f40800000;
	mov.b32 	%r448, 379;
	mov.u32 	%r1332, %r448;
	@%p435 bra 	$L__BB0_1365;
	sub.f32 	%f6505, %f2537, %f2538;
	add.f32 	%f6506, %f2535, %f2535;
	add.f32 	%f2539, %f1, %f6505;
	fma.rn.f32 	%f2540, %f6506, %f2536, %f2;
	mul.f32 	%f2541, %f2539, %f2539;
	mul.f32 	%f2542, %f2540, %f2540;
	add.f32 	%f6507, %f2541, %f2542;
	setp.gt.f32 	%p436, %f6507, 0f40800000;
	mov.b32 	%r449, 380;
	mov.u32 	%r1332, %r449;
	@%p436 bra 	$L__BB0_1365;
	sub.f32 	%f6508, %f2541, %f2542;
	add.f32 	%f6509, %f2539, %f2539;
	add.f32 	%f2543, %f1, %f6508;
	fma.rn.f32 	%f2544, %f6509, %f2540, %f2;
	mul.f32 	%f2545, %f2543, %f2543;
	mul.f32 	%f2546, %f2544, %f2544;
	add.f32 	%f6510, %f2545, %f2546;
	setp.gt.f32 	%p437, %f6510, 0f40800000;
	mov.b32 	%r450, 381;
	mov.u32 	%r1332, %r450;
	@%p437 bra 	$L__BB0_1365;
	sub.f32 	%f6511, %f2545, %f2546;
	add.f32 	%f6512, %f2543, %f2543;
	add.f32 	%f2547, %f1, %f6511;
	fma.rn.f32 	%f2548, %f6512, %f2544, %f2;
	mul.f32 	%f2549, %f2547, %f2547;
	mul.f32 	%f2550, %f2548, %f2548;
	add.f32 	%f6513, %f2549, %f2550;
	setp.gt.f32 	%p438, %f6513, 0f40800000;
	mov.b32 	%r451, 382;
	mov.u32 	%r1332, %r451;
	@%p438 bra 	$L__BB0_1365;
	sub.f32 	%f6514, %f2549, %f2550;
	add.f32 	%f6515, %f2547, %f2547;
	add.f32 	%f2551, %f1, %f6514;
	fma.rn.f32 	%f2552, %f6515, %f2548, %f2;
	mul.f32 	%f2553, %f2551, %f2551;
	mul.f32 	%f2554, %f2552, %f2552;
	add.f32 	%f6516, %f2553, %f2554;
	setp.gt.f32 	%p439, %f6516, 0f40800000;
	mov.b32 	%r452, 383;
	mov.u32 	%r1332, %r452;
	@%p439 bra 	$L__BB0_1365;
	sub.f32 	%f6517, %f2553, %f2554;
	add.f32 	%f6518, %f2551, %f2551;
	add.f32 	%f2555, %f1, %f6517;
	fma.rn.f32 	%f2556, %f6518, %f2552, %f2;
	mul.f32 	%f2557, %f2555, %f2555;
	mul.f32 	%f2558, %f2556, %f2556;
	add.f32 	%f6519, %f2557, %f2558;
	setp.gt.f32 	%p440, %f6519, 0f40800000;
	mov.b32 	%r453, 384;
	mov.u32 	%r1332, %r453;
	@%p440 bra 	$L__BB0_1365;
	sub.f32 	%f6520, %f2557, %f2558;
	add.f32 	%f6521, %f2555, %f2555;
	add.f32 	%f2559, %f1, %f6520;
	fma.rn.f32 	%f2560, %f6521, %f2556, %f2;
	mul.f32 	%f2561, %f2559, %f2559;
	mul.f32 	%f2562, %f2560, %f2560;
	add.f32 	%f6522, %f2561, %f2562;
	setp.gt.f32 	%p441, %f6522, 0f40800000;
	mov.b32 	%r454, 385;
	mov.u32 	%r1332, %r454;
	@%p441 bra 	$L__BB0_1365;
	sub.f32 	%f6523, %f2561, %f2562;
	add.f32 	%f6524, %f2559, %f2559;
	add.f32 	%f2563, %f1, %f6523;
	fma.rn.f32 	%f2564, %f6524, %f2560, %f2;
	mul.f32 	%f2565, %f2563, %f2563;
	mul.f32 	%f2566, %f2564, %f2564;
	add.f32 	%f6525, %f2565, %f2566;
	setp.gt.f32 	%p442, %f6525, 0f40800000;
	mov.b32 	%r455, 386;
	mov.u32 	%r1332, %r455;
	@%p442 bra 	$L__BB0_1365;
	sub.f32 	%f6526, %f2565, %f2566;
	add.f32 	%f6527, %f2563, %f2563;
	add.f32 	%f2567, %f1, %f6526;
	fma.rn.f32 	%f2568, %f6527, %f2564, %f2;
	mul.f32 	%f2569, %f2567, %f2567;
	mul.f32 	%f2570, %f2568, %f2568;
	add.f32 	%f6528, %f2569, %f2570;
	setp.gt.f32 	%p443, %f6528, 0f40800000;
	mov.b32 	%r456, 387;
	mov.u32 	%r1332, %r456;
	@%p443 bra 	$L__BB0_1365;
	sub.f32 	%f6529, %f2569, %f2570;
	add.f32 	%f6530, %f2567, %f2567;
	add.f32 	%f2571, %f1, %f6529;
	fma.rn.f32 	%f2572, %f6530, %f2568, %f2;
	mul.f32 	%f2573, %f2571, %f2571;
	mul.f32 	%f2574, %f2572, %f2572;
	add.f32 	%f6531, %f2573, %f2574;
	setp.gt.f32 	%p444, %f6531, 0f40800000;
	mov.b32 	%r457, 388;
	mov.u32 	%r1332, %r457;
	@%p444 bra 	$L__BB0_1365;
	sub.f32 	%f6532, %f2573, %f2574;
	add.f32 	%f6533, %f2571, %f2571;
	add.f32 	%f2575, %f1, %f6532;
	fma.rn.f32 	%f2576, %f6533, %f2572, %f2;
	mul.f32 	%f2577, %f2575, %f2575;
	mul.f32 	%f2578, %f2576, %f2576;
	add.f32 	%f6534, %f2577, %f2578;
	setp.gt.f32 	%p445, %f6534, 0f40800000;
	mov.b32 	%r458, 389;
	mov.u32 	%r1332, %r458;
	@%p445 bra 	$L__BB0_1365;
	sub.f32 	%f6535, %f2577, %f2578;
	add.f32 	%f6536, %f2575, %f2575;
	add.f32 	%f2579, %f1, %f6535;
	fma.rn.f32 	%f2580, %f6536, %f2576, %f2;
	mul.f32 	%f2581, %f2579, %f2579;
	mul.f32 	%f2582, %f2580, %f2580;
	add.f32 	%f6537, %f2581, %f2582;
	setp.gt.f32 	%p446, %f6537, 0f40800000;
	mov.b32 	%r459, 390;
	mov.u32 	%r1332, %r459;
	@%p446 bra 	$L__BB0_1365;
	sub.f32 	%f6538, %f2581, %f2582;
	add.f32 	%f6539, %f2579, %f2579;
	add.f32 	%f2583, %f1, %f6538;
	fma.rn.f32 	%f2584, %f6539, %f2580, %f2;
	mul.f32 	%f2585, %f2583, %f2583;
	mul.f32 	%f2586, %f2584, %f2584;
	add.f32 	%f6540, %f2585, %f2586;
	setp.gt.f32 	%p447, %f6540, 0f40800000;
	mov.b32 	%r460, 391;
	mov.u32 	%r1332, %r460;
	@%p447 bra 	$L__BB0_1365;
	sub.f32 	%f6541, %f2585, %f2586;
	add.f32 	%f6542, %f2583, %f2583;
	add.f32 	%f2587, %f1, %f6541;
	fma.rn.f32 	%f2588, %f6542, %f2584, %f2;
	mul.f32 	%f2589, %f2587, %f2587;
	mul.f32 	%f2590, %f2588, %f2588;
	add.f32 	%f6543, %f2589, %f2590;
	setp.gt.f32 	%p448, %f6543, 0f40800000;
	mov.b32 	%r461, 392;
	mov.u32 	%r1332, %r461;
	@%p448 bra 	$L__BB0_1365;
	sub.f32 	%f6544, %f2589, %f2590;
	add.f32 	%f6545, %f2587, %f2587;
	add.f32 	%f2591, %f1, %f6544;
	fma.rn.f32 	%f2592, %f6545, %f2588, %f2;
	mul.f32 	%f2593, %f2591, %f2591;
	mul.f32 	%f2594, %f2592, %f2592;
	add.f32 	%f6546, %f2593, %f2594;
	setp.gt.f32 	%p449, %f6546, 0f40800000;
	mov.b32 	%r462, 393;
	mov.u32 	%r1332, %r462;
	@%p449 bra 	$L__BB0_1365;
	sub.f32 	%f6547, %f2593, %f2594;
	add.f32 	%f6548, %f2591, %f2591;
	add.f32 	%f2595, %f1, %f6547;
	fma.rn.f32 	%f2596, %f6548, %f2592, %f2;
	mul.f32 	%f2597, %f2595, %f2595;
	mul.f32 	%f2598, %f2596, %f2596;
	add.f32 	%f6549, %f2597, %f2598;
	setp.gt.f32 	%p450, %f6549, 0f40800000;
	mov.b32 	%r463, 394;
	mov.u32 	%r1332, %r463;
	@%p450 bra 	$L__BB0_1365;
	sub.f32 	%f6550, %f2597, %f2598;
	add.f32 	%f6551, %f2595, %f2595;
	add.f32 	%f2599, %f1, %f6550;
	fma.rn.f32 	%f2600, %f6551, %f2596, %f2;
	mul.f32 	%f2601, %f2599, %f2599;
	mul.f32 	%f2602, %f2600, %f2600;
	add.f32 	%f6552, %f2601, %f2602;
	setp.gt.f32 	%p451, %f6552, 0f40800000;
	mov.b32 	%r464, 395;
	mov.u32 	%r1332, %r464;
	@%p451 bra 	$L__BB0_1365;
	sub.f32 	%f6553, %f2601, %f2602;
	add.f32 	%f6554, %f2599, %f2599;
	add.f32 	%f2603, %f1, %f6553;
	fma.rn.f32 	%f2604, %f6554, %f2600, %f2;
	mul.f32 	%f2605, %f2603, %f2603;
	mul.f32 	%f2606, %f2604, %f2604;
	add.f32 	%f6555, %f2605, %f2606;
	setp.gt.f32 	%p452, %f6555, 0f40800000;
	mov.b32 	%r465, 396;
	mov.u32 	%r1332, %r465;
	@%p452 bra 	$L__BB0_1365;
	sub.f32 	%f6556, %f2605, %f2606;
	add.f32 	%f6557, %f2603, %f2603;
	add.f32 	%f2607, %f1, %f6556;
	fma.rn.f32 	%f2608, %f6557, %f2604, %f2;
	mul.f32 	%f2609, %f2607, %f2607;
	mul.f32 	%f2610, %f2608, %f2608;
	add.f32 	%f6558, %f2609, %f2610;
	setp.gt.f32 	%p453, %f6558, 0f40800000;
	mov.b32 	%r466, 397;
	mov.u32 	%r1332, %r466;
	@%p453 bra 	$L__BB0_1365;
	sub.f32 	%f6559, %f2609, %f2610;
	add.f32 	%f6560, %f2607, %f2607;
	add.f32 	%f2611, %f1, %f6559;
	fma.rn.f32 	%f2612, %f6560, %f2608, %f2;
	mul.f32 	%f2613, %f2611, %f2611;
	mul.f32 	%f2614, %f2612, %f2612;
	add.f32 	%f6561, %f2613, %f2614;
	setp.gt.f32 	%p454, %f6561, 0f40800000;
	mov.b32 	%r467, 398;
	mov.u32 	%r1332, %r467;
	@%p454 bra 	$L__BB0_1365;
	sub.f32 	%f6562, %f2613, %f2614;
	add.f32 	%f6563, %f2611, %f2611;
	add.f32 	%f2615, %f1, %f6562;
	fma.rn.f32 	%f2616, %f6563, %f2612, %f2;
	mul.f32 	%f2617, %f2615, %f2615;
	mul.f32 	%f2618, %f2616, %f2616;
	add.f32 	%f6564, %f2617, %f2618;
	setp.gt.f32 	%p455, %f6564, 0f40800000;
	mov.b32 	%r468, 399;
	mov.u32 	%r1332, %r468;
	@%p455 bra 	$L__BB0_1365;
	sub.f32 	%f6565, %f2617, %f2618;
	add.f32 	%f6566, %f2615, %f2615;
	add.f32 	%f2619, %f1, %f6565;
	fma.rn.f32 	%f2620, %f6566, %f2616, %f2;
	mul.f32 	%f2621, %f2619, %f2619;
	mul.f32 	%f2622, %f2620, %f2620;
	add.f32 	%f6567, %f2621, %f2622;
	setp.gt.f32 	%p456, %f6567, 0f40800000;
	mov.b32 	%r469, 400;
	mov.u32 	%r1332, %r469;
	@%p456 bra 	$L__BB0_1365;
	sub.f32 	%f6568, %f2621, %f2622;
	add.f32 	%f6569, %f2619, %f2619;
	add.f32 	%f2623, %f1, %f6568;
	fma.rn.f32 	%f2624, %f6569, %f2620, %f2;
	mul.f32 	%f2625, %f2623, %f2623;
	mul.f32 	%f2626, %f2624, %f2624;
	add.f32 	%f6570, %f2625, %f2626;
	setp.gt.f32 	%p457, %f6570, 0f40800000;
	mov.b32 	%r470, 401;
	mov.u32 	%r1332, %r470;
	@%p457 bra 	$L__BB0_1365;
	sub.f32 	%f6571, %f2625, %f2626;
	add.f32 	%f6572, %f2623, %f2623;
	add.f32 	%f2627, %f1, %f6571;
	fma.rn.f32 	%f2628, %f6572, %f2624, %f2;
	mul.f32 	%f2629, %f2627, %f2627;
	mul.f32 	%f2630, %f2628, %f2628;
	add.f32 	%f6573, %f2629, %f2630;
	setp.gt.f32 	%p458, %f6573, 0f40800000;
	mov.b32 	%r471, 402;
	mov.u32 	%r1332, %r471;
	@%p458 bra 	$L__BB0_1365;
	sub.f32 	%f6574, %f2629, %f2630;
	add.f32 	%f6575, %f2627, %f2627;
	add.f32 	%f2631, %f1, %f6574;
	fma.rn.f32 	%f2632, %f6575, %f2628, %f2;
	mul.f32 	%f2633, %f2631, %f2631;
	mul.f32 	%f2634, %f2632, %f2632;
	add.f32 	%f6576, %f2633, %f2634;
	setp.gt.f32 	%p459, %f6576, 0f40800000;
	mov.b32 	%r472, 403;
	mov.u32 	%r1332, %r472;
	@%p459 bra 	$L__BB0_1365;
	sub.f32 	%f6577, %f2633, %f2634;
	add.f32 	%f6578, %f2631, %f2631;
	add.f32 	%f2635, %f1, %f6577;
	fma.rn.f32 	%f2636, %f6578, %f2632, %f2;
	mul.f32 	%f2637, %f2635, %f2635;
	mul.f32 	%f2638, %f2636, %f2636;
	add.f32 	%f6579, %f2637, %f2638;
	setp.gt.f32 	%p460, %f6579, 0f40800000;
	mov.b32 	%r473, 404;
	mov.u32 	%r1332, %r473;
	@%p460 bra 	$L__BB0_1365;
	sub.f32 	%f6580, %f2637, %f2638;
	add.f32 	%f6581, %f2635, %f2635;
	add.f32 	%f2639, %f1, %f6580;
	fma.rn.f32 	%f2640, %f6581, %f2636, %f2;
	mul.f32 	%f2641, %f2639, %f2639;
	mul.f32 	%f2642, %f2640, %f2640;
	add.f32 	%f6582, %f2641, %f2642;
	setp.gt.f32 	%p461, %f6582, 0f40800000;
	mov.b32 	%r474, 405;
	mov.u32 	%r1332, %r474;
	@%p461 bra 	$L__BB0_1365;
	sub.f32 	%f6583, %f2641, %f2642;
	add.f32 	%f6584, %f2639, %f2639;
	add.f32 	%f2643, %f1, %f6583;
	fma.rn.f32 	%f2644, %f6584, %f2640, %f2;
	mul.f32 	%f2645, %f2643, %f2643;
	mul.f32 	%f2646, %f2644, %f2644;
	add.f32 	%f6585, %f2645, %f2646;
	setp.gt.f32 	%p462, %f6585, 0f40800000;
	mov.b32 	%r475, 406;
	mov.u32 	%r1332, %r475;
	@%p462 bra 	$L__BB0_1365;
	sub.f32 	%f6586, %f2645, %f2646;
	add.f32 	%f6587, %f2643, %f2643;
	add.f32 	%f2647, %f1, %f6586;
	fma.rn.f32 	%f2648, %f6587, %f2644, %f2;
	mul.f32 	%f2649, %f2647, %f2647;
	mul.f32 	%f2650, %f2648, %f2648;
	add.f32 	%f6588, %f2649, %f2650;
	setp.gt.f32 	%p463, %f6588, 0f40800000;
	mov.b32 	%r476, 407;
	mov.u32 	%r1332, %r476;
	@%p463 bra 	$L__BB0_1365;
	sub.f32 	%f6589, %f2649, %f2650;
	add.f32 	%f6590, %f2647, %f2647;
	add.f32 	%f2651, %f1, %f6589;
	fma.rn.f32 	%f2652, %f6590, %f2648, %f2;
	mul.f32 	%f2653, %f2651, %f2651;
	mul.f32 	%f2654, %f2652, %f2652;
	add.f32 	%f6591, %f2653, %f2654;
	setp.gt.f32 	%p464, %f6591, 0f40800000;
	mov.b32 	%r477, 408;
	mov.u32 	%r1332, %r477;
	@%p464 bra 	$L__BB0_1365;
	sub.f32 	%f6592, %f2653, %f2654;
	add.f32 	%f6593, %f2651, %f2651;
	add.f32 	%f2655, %f1, %f6592;
	fma.rn.f32 	%f2656, %f6593, %f2652, %f2;
	mul.f32 	%f2657, %f2655, %f2655;
	mul.f32 	%f2658, %f2656, %f2656;
	add.f32 	%f6594, %f2657, %f2658;
	setp.gt.f32 	%p465, %f6594, 0f40800000;
	mov.b32 	%r478, 409;
	mov.u32 	%r1332, %r478;
	@%p465 bra 	$L__BB0_1365;
	sub.f32 	%f6595, %f2657, %f2658;
	add.f32 	%f6596, %f2655, %f2655;
	add.f32 	%f2659, %f1, %f6595;
	fma.rn.f32 	%f2660, %f6596, %f2656, %f2;
	mul.f32 	%f2661, %f2659, %f2659;
	mul.f32 	%f2662, %f2660, %f2660;
	add.f32 	%f6597, %f2661, %f2662;
	setp.gt.f32 	%p466, %f6597, 0f40800000;
	mov.b32 	%r479, 410;
	mov.u32 	%r1332, %r479;
	@%p466 bra 	$L__BB0_1365;
	sub.f32 	%f6598, %f2661, %f2662;
	add.f32 	%f6599, %f2659, %f2659;
	add.f32 	%f2663, %f1, %f6598;
	fma.rn.f32 	%f2664, %f6599, %f2660, %f2;
	mul.f32 	%f2665, %f2663, %f2663;
	mul.f32 	%f2666, %f2664, %f2664;
	add.f32 	%f6600, %f2665, %f2666;
	setp.gt.f32 	%p467, %f6600, 0f40800000;
	mov.b32 	%r480, 411;
	mov.u32 	%r1332, %r480;
	@%p467 bra 	$L__BB0_1365;
	sub.f32 	%f6601, %f2665, %f2666;
	add.f32 	%f6602, %f2663, %f2663;
	add.f32 	%f2667, %f1, %f6601;
	fma.rn.f32 	%f2668, %f6602, %f2664, %f2;
	mul.f32 	%f2669, %f2667, %f2667;
	mul.f32 	%f2670, %f2668, %f2668;
	add.f32 	%f6603, %f2669, %f2670;
	setp.gt.f32 	%p468, %f6603, 0f40800000;
	mov.b32 	%r481, 412;
	mov.u32 	%r1332, %r481;
	@%p468 bra 	$L__BB0_1365;
	sub.f32 	%f6604, %f2669, %f2670;
	add.f32 	%f6605, %f2667, %f2667;
	add.f32 	%f2671, %f1, %f6604;
	fma.rn.f32 	%f2672, %f6605, %f2668, %f2;
	mul.f32 	%f2673, %f2671, %f2671;
	mul.f32 	%f2674, %f2672, %f2672;
	add.f32 	%f6606, %f2673, %f2674;
	setp.gt.f32 	%p469, %f6606, 0f40800000;
	mov.b32 	%r482, 413;
	mov.u32 	%r1332, %r482;
	@%p469 bra 	$L__BB0_1365;
	sub.f32 	%f6607, %f2673, %f2674;
	add.f32 	%f6608, %f2671, %f2671;
	add.f32 	%f2675, %f1, %f6607;
	fma.rn.f32 	%f2676, %f6608, %f2672, %f2;
	mul.f32 	%f2677, %f2675, %f2675;
	mul.f32 	%f2678, %f2676, %f2676;
	add.f32 	%f6609, %f2677, %f2678;
	setp.gt.f32 	%p470, %f6609, 0f40800000;
	mov.b32 	%r483, 414;
	mov.u32 	%r1332, %r483;
	@%p470 bra 	$L__BB0_1365;
	sub.f32 	%f6610, %f2677, %f2678;
	add.f32 	%f6611, %f2675, %f2675;
	add.f32 	%f2679, %f1, %f6610;
	fma.rn.f32 	%f2680, %f6611, %f2676, %f2;
	mul.f32 	%f2681, %f2679, %f2679;
	mul.f32 	%f2682, %f2680, %f2680;
	add.f32 	%f6612, %f2681, %f2682;
	setp.gt.f32 	%p471, %f6612, 0f40800000;
	mov.b32 	%r484, 415;
	mov.u32 	%r1332, %r484;
	@%p471 bra 	$L__BB0_1365;
	sub.f32 	%f6613, %f2681, %f2682;
	add.f32 	%f6614, %f2679, %f2679;
	add.f32 	%f2683, %f1, %f6613;
	fma.rn.f32 	%f2684, %f6614, %f2680, %f2;
	mul.f32 	%f2685, %f2683, %f2683;
	mul.f32 	%f2686, %f2684, %f2684;
	add.f32 	%f6615, %f2685, %f2686;
	setp.gt.f32 	%p472, %f6615, 0f40800000;
	mov.b32 	%r485, 416;
	mov.u32 	%r1332, %r485;
	@%p472 bra 	$L__BB0_1365;
	sub.f32 	%f6616, %f2685, %f2686;
	add.f32 	%f6617, %f2683, %f2683;
	add.f32 	%f2687, %f1, %f6616;
	fma.rn.f32 	%f2688, %f6617, %f2684, %f2;
	mul.f32 	%f2689, %f2687, %f2687;
	mul.f32 	%f2690, %f2688, %f2688;
	add.f32 	%f6618, %f2689, %f2690;
	setp.gt.f32 	%p473, %f6618, 0f40800000;
	mov.b32 	%r486, 417;
	mov.u32 	%r1332, %r486;
	@%p473 bra 	$L__BB0_1365;
	sub.f32 	%f6619, %f2689, %f2690;
	add.f32 	%f6620, %f2687, %f2687;
	add.f32 	%f2691, %f1, %f6619;
	fma.rn.f32 	%f2692, %f6620, %f2688, %f2;
	mul.f32 	%f2693, %f2691, %f2691;
	mul.f32 	%f2694, %f2692, %f2692;
	add.f32 	%f6621, %f2693, %f2694;
	setp.gt.f32 	%p474, %f6621, 0f40800000;
	mov.b32 	%r487, 418;
	mov.u32 	%r1332, %r487;
	@%p474 bra 	$L__BB0_1365;
	sub.f32 	%f6622, %f2693, %f2694;
	add.f32 	%f6623, %f2691, %f2691;
	add.f32 	%f2695, %f1, %f6622;
	fma.rn.f32 	%f2696, %f6623, %f2692, %f2;
	mul.f32 	%f2697, %f2695, %f2695;
	mul.f32 	%f2698, %f2696, %f2696;
	add.f32 	%f6624, %f2697, %f2698;
	setp.gt.f32 	%p475, %f6624, 0f40800000;
	mov.b32 	%r488, 419;
	mov.u32 	%r1332, %r488;
	@%p475 bra 	$L__BB0_1365;
	sub.f32 	%f6625, %f2697, %f2698;
	add.f32 	%f6626, %f2695, %f2695;
	add.f32 	%f2699, %f1, %f6625;
	fma.rn.f32 	%f2700, %f6626, %f2696, %f2;
	mul.f32 	%f2701, %f2699, %f2699;
	mul.f32 	%f2702, %f2700, %f2700;
	add.f32 	%f6627, %f2701, %f2702;
	setp.gt.f32 	%p476, %f6627, 0f40800000;
	mov.b32 	%r489, 420;
	mov.u32 	%r1332, %r489;
	@%p476 bra 	$L__BB0_1365;
	sub.f32 	%f6628, %f2701, %f2702;
	add.f32 	%f6629, %f2699, %f2699;
	add.f32 	%f2703, %f1, %f6628;
	fma.rn.f32 	%f2704, %f6629, %f2700, %f2;
	mul.f32 	%f2705, %f2703, %f2703;
	mul.f32 	%f2706, %f2704, %f2704;
	add.f32 	%f6630, %f2705, %f2706;
	setp.gt.f32 	%p477, %f6630, 0f40800000;
	mov.b32 	%r490, 421;
	mov.u32 	%r1332, %r490;
	@%p477 bra 	$L__BB0_1365;
	sub.f32 	%f6631, %f2705, %f2706;
	add.f32 	%f6632, %f2703, %f2703;
	add.f32 	%f2707, %f1, %f6631;
	fma.rn.f32 	%f2708, %f6632, %f2704, %f2;
	mul.f32 	%f2709, %f2707, %f2707;
	mul.f32 	%f2710, %f2708, %f2708;
	add.f32 	%f6633, %f2709, %f2710;
	setp.gt.f32 	%p478, %f6633, 0f40800000;
	mov.b32 	%r491, 422;
	mov.u32 	%r1332, %r491;
	@%p478 bra 	$L__BB0_1365;
	sub.f32 	%f6634, %f2709, %f2710;
	add.f32 	%f6635, %f2707, %f2707;
	add.f32 	%f2711, %f1, %f6634;
	fma.rn.f32 	%f2712, %f6635, %f2708, %f2;
	mul.f32 	%f2713, %f2711, %f2711;
	mul.f32 	%f2714, %f2712, %f2712;
	add.f32 	%f6636, %f2713, %f2714;
	setp.gt.f32 	%p479, %f6636, 0f40800000;
	mov.b32 	%r492, 423;
	mov.u32 	%r1332, %r492;
	@%p479 bra 	$L__BB0_1365;
	sub.f32 	%f6637, %f2713, %f2714;
	add.f32 	%f6638, %f2711, %f2711;
	add.f32 	%f2715, %f1, %f6637;
	fma.rn.f32 	%f2716, %f6638, %f2712, %f2;
	mul.f32 	%f2717, %f2715, %f2715;
	mul.f32 	%f2718, %f2716, %f2716;
	add.f32 	%f6639, %f2717, %f2718;
	setp.gt.f32 	%p480, %f6639, 0f40800000;
	mov.b32 	%r493, 424;
	mov.u32 	%r1332, %r493;
	@%p480 bra 	$L__BB0_1365;
	sub.f32 	%f6640, %f2717, %f2718;
	add.f32 	%f6641, %f2715, %f2715;
	add.f32 	%f2719, %f1, %f6640;
	fma.rn.f32 	%f2720, %f6641, %f2716, %f2;
	mul.f32 	%f2721, %f2719, %f2719;
	mul.f32 	%f2722, %f2720, %f2720;
	add.f32 	%f6642, %f2721, %f2722;
	setp.gt.f32 	%p481, %f6642, 0f40800000;
	mov.b32 	%r494, 425;
	mov.u32 	%r1332, %r494;
	@%p481 bra 	$L__BB0_1365;
	sub.f32 	%f6643, %f2721, %f2722;
	add.f32 	%f6644, %f2719, %f2719;
	add.f32 	%f2723, %f1, %f6643;
	fma.rn.f32 	%f2724, %f6644, %f2720, %f2;
	mul.f32 	%f2725, %f2723, %f2723;
	mul.f32 	%f2726, %f2724, %f2724;
	add.f32 	%f6645, %f2725, %f2726;
	setp.gt.f32 	%p482, %f6645, 0f40800000;
	mov.b32 	%r495, 426;
	mov.u32 	%r1332, %r495;
	@%p482 bra 	$L__BB0_1365;
	sub.f32 	%f6646, %f2725, %f2726;
	add.f32 	%f6647, %f2723, %f2723;
	add.f32 	%f2727, %f1, %f6646;
	fma.rn.f32 	%f2728, %f6647, %f2724, %f2;
	mul.f32 	%f2729, %f2727, %f2727;
	mul.f32 	%f2730, %f2728, %f2728;
	add.f32 	%f6648, %f2729, %f2730;
	setp.gt.f32 	%p483, %f6648, 0f40800000;
	mov.b32 	%r496, 427;
	mov.u32 	%r1332, %r496;
	@%p483 bra 	$L__BB0_1365;
	sub.f32 	%f6649, %f2729, %f2730;
	add.f32 	%f6650, %f2727, %f2727;
	add.f32 	%f2731, %f1, %f6649;
	fma.rn.f32 	%f2732, %f6650, %f2728, %f2;
	mul.f32 	%f2733, %f2731, %f2731;
	mul.f32 	%f2734, %f2732, %f2732;
	add.f32 	%f6651, %f2733, %f2734;
	setp.gt.f32 	%p484, %f6651, 0f40800000;
	mov.b32 	%r497, 428;
	mov.u32 	%r1332, %r497;
	@%p484 bra 	$L__BB0_1365;
	sub.f32 	%f6652, %f2733, %f2734;
	add.f32 	%f6653, %f2731, %f2731;
	add.f32 	%f2735, %f1, %f6652;
	fma.rn.f32 	%f2736, %f6653, %f2732, %f2;
	mul.f32 	%f2737, %f2735, %f2735;
	mul.f32 	%f2738, %f2736, %f2736;
	add.f32 	%f6654, %f2737, %f2738;
	setp.gt.f32 	%p485, %f6654, 0f40800000;
	mov.b32 	%r498, 429;
	mov.u32 	%r1332, %r498;
	@%p485 bra 	$L__BB0_1365;
	sub.f32 	%f6655, %f2737, %f2738;
	add.f32 	%f6656, %f2735, %f2735;
	add.f32 	%f2739, %f1, %f6655;
	fma.rn.f32 	%f2740, %f6656, %f2736, %f2;
	mul.f32 	%f2741, %f2739, %f2739;
	mul.f32 	%f2742, %f2740, %f2740;
	add.f32 	%f6657, %f2741, %f2742;
	setp.gt.f32 	%p486, %f6657, 0f40800000;
	mov.b32 	%r499, 430;
	mov.u32 	%r1332, %r499;
	@%p486 bra 	$L__BB0_1365;
	sub.f32 	%f6658, %f2741, %f2742;
	add.f32 	%f6659, %f2739, %f2739;
	add.f32 	%f2743, %f1, %f6658;
	fma.rn.f32 	%f2744, %f6659, %f2740, %f2;
	mul.f32 	%f2745, %f2743, %f2743;
	mul.f32 	%f2746, %f2744, %f2744;
	add.f32 	%f6660, %f2745, %f2746;
	setp.gt.f32 	%p487, %f6660, 0f40800000;
	mov.b32 	%r500, 431;
	mov.u32 	%r1332, %r500;
	@%p487 bra 	$L__BB0_1365;
	sub.f32 	%f6661, %f2745, %f2746;
	add.f32 	%f6662, %f2743, %f2743;
	add.f32 	%f2747, %f1, %f6661;
	fma.rn.f32 	%f2748, %f6662, %f2744, %f2;
	mul.f32 	%f2749, %f2747, %f2747;
	mul.f32 	%f2750, %f2748, %f2748;
	add.f32 	%f6663, %f2749, %f2750;
	setp.gt.f32 	%p488, %f6663, 0f40800000;
	mov.b32 	%r501, 432;
	mov.u32 	%r1332, %r501;
	@%p488 bra 	$L__BB0_1365;
	sub.f32 	%f6664, %f2749, %f2750;
	add.f32 	%f6665, %f2747, %f2747;
	add.f32 	%f2751, %f1, %f6664;
	fma.rn.f32 	%f2752, %f6665, %f2748, %f2;
	mul.f32 	%f2753, %f2751, %f2751;
	mul.f32 	%f2754, %f2752, %f2752;
	add.f32 	%f6666, %f2753, %f2754;
	setp.gt.f32 	%p489, %f6666, 0f40800000;
	mov.b32 	%r502, 433;
	mov.u32 	%r1332, %r502;
	@%p489 bra 	$L__BB0_1365;
	sub.f32 	%f6667, %f2753, %f2754;
	add.f32 	%f6668, %f2751, %f2751;
	add.f32 	%f2755, %f1, %f6667;
	fma.rn.f32 	%f2756, %f6668, %f2752, %f2;
	mul.f32 	%f2757, %f2755, %f2755;
	mul.f32 	%f2758, %f2756, %f2756;
	add.f32 	%f6669, %f2757, %f2758;
	setp.gt.f32 	%p490, %f6669, 0f40800000;
	mov.b32 	%r503, 434;
	mov.u32 	%r1332, %r503;
	@%p490 bra 	$L__BB0_1365;
	sub.f32 	%f6670, %f2757, %f2758;
	add.f32 	%f6671, %f2755, %f2755;
	add.f32 	%f2759, %f1, %f6670;
	fma.rn.f32 	%f2760, %f6671, %f2756, %f2;
	mul.f32 	%f2761, %f2759, %f2759;
	mul.f32 	%f2762, %f2760, %f2760;
	add.f32 	%f6672, %f2761, %f2762;
	setp.gt.f32 	%p491, %f6672, 0f40800000;
	mov.b32 	%r504, 435;
	mov.u32 	%r1332, %r504;
	@%p491 bra 	$L__BB0_1365;
	sub.f32 	%f6673, %f2761, %f2762;
	add.f32 	%f6674, %f2759, %f2759;
	add.f32 	%f2763, %f1, %f6673;
	fma.rn.f32 	%f2764, %f6674, %f2760, %f2;
	mul.f32 	%f2765, %f2763, %f2763;
	mul.f32 	%f2766, %f2764, %f2764;
	add.f32 	%f6675, %f2765, %f2766;
	setp.gt.f32 	%p492, %f6675, 0f40800000;
	mov.b32 	%r505, 436;
	mov.u32 	%r1332, %r505;
	@%p492 bra 	$L__BB0_1365;
	sub.f32 	%f6676, %f2765, %f2766;
	add.f32 	%f6677, %f2763, %f2763;
	add.f32 	%f2767, %f1, %f6676;
	fma.rn.f32 	%f2768, %f6677, %f2764, %f2;
	mul.f32 	%f2769, %f2767, %f2767;
	mul.f32 	%f2770, %f2768, %f2768;
	add.f32 	%f6678, %f2769, %f2770;
	setp.gt.f32 	%p493, %f6678, 0f40800000;
	mov.b32 	%r506, 437;
	mov.u32 	%r1332, %r506;
	@%p493 bra 	$L__BB0_1365;
	sub.f32 	%f6679, %f2769, %f2770;
	add.f32 	%f6680, %f2767, %f2767;
	add.f32 	%f2771, %f1, %f6679;
	fma.rn.f32 	%f2772, %f6680, %f2768, %f2;
	mul.f32 	%f2773, %f2771, %f2771;
	mul.f32 	%f2774, %f2772, %f2772;
	add.f32 	%f6681, %f2773, %f2774;
	setp.gt.f32 	%p494, %f6681, 0f40800000;
	mov.b32 	%r507, 438;
	mov.u32 	%r1332, %r507;
	@%p494 bra 	$L__BB0_1365;
	sub.f32 	%f6682, %f2773, %f2774;
	add.f32 	%f6683, %f2771, %f2771;
	add.f32 	%f2775, %f1, %f6682;
	fma.rn.f32 	%f2776, %f6683, %f2772, %f2;
	mul.f32 	%f2777, %f2775, %f2775;
	mul.f32 	%f2778, %f2776, %f2776;
	add.f32 	%f6684, %f2777, %f2778;
	setp.gt.f32 	%p495, %f6684, 0f40800000;
	mov.b32 	%r508, 439;
	mov.u32 	%r1332, %r508;
	@%p495 bra 	$L__BB0_1365;
	sub.f32 	%f6685, %f2777, %f2778;
	add.f32 	%f6686, %f2775, %f2775;
	add.f32 	%f2779, %f1, %f6685;
	fma.rn.f32 	%f2780, %f6686, %f2776, %f2;
	mul.f32 	%f2781, %f2779, %f2779;
	mul.f32 	%f2782, %f2780, %f2780;
	add.f32 	%f6687, %f2781, %f2782;
	setp.gt.f32 	%p496, %f6687, 0f40800000;
	mov.b32 	%r509, 440;
	mov.u32 	%r1332, %r509;
	@%p496 bra 	$L__BB0_1365;
	sub.f32 	%f6688, %f2781, %f2782;
	add.f32 	%f6689, %f2779, %f2779;
	add.f32 	%f2783, %f1, %f6688;
	fma.rn.f32 	%f2784, %f6689, %f2780, %f2;
	mul.f32 	%f2785, %f2783, %f2783;
	mul.f32 	%f2786, %f2784, %f2784;
	add.f32 	%f6690, %f2785, %f2786;
	setp.gt.f32 	%p497, %f6690, 0f40800000;
	mov.b32 	%r510, 441;
	mov.u32 	%r1332, %r510;
	@%p497 bra 	$L__BB0_1365;
	sub.f32 	%f6691, %f2785, %f2786;
	add.f32 	%f6692, %f2783, %f2783;
	add.f32 	%f2787, %f1, %f6691;
	fma.rn.f32 	%f2788, %f6692, %f2784, %f2;
	mul.f32 	%f2789, %f2787, %f2787;
	mul.f32 	%f2790, %f2788, %f2788;
	add.f32 	%f6693, %f2789, %f2790;
	setp.gt.f32 	%p498, %f6693, 0f40800000;
	mov.b32 	%r511, 442;
	mov.u32 	%r1332, %r511;
	@%p498 bra 	$L__BB0_1365;
	sub.f32 	%f6694, %f2789, %f2790;
	add.f32 	%f6695, %f2787, %f2787;
	add.f32 	%f2791, %f1, %f6694;
	fma.rn.f32 	%f2792, %f6695, %f2788, %f2;
	mul.f32 	%f2793, %f2791, %f2791;
	mul.f32 	%f2794, %f2792, %f2792;
	add.f32 	%f6696, %f2793, %f2794;
	setp.gt.f32 	%p499, %f6696, 0f40800000;
	mov.b32 	%r512, 443;
	mov.u32 	%r1332, %r512;
	@%p499 bra 	$L__BB0_1365;
	sub.f32 	%f6697, %f2793, %f2794;
	add.f32 	%f6698, %f2791, %f2791;
	add.f32 	%f2795, %f1, %f6697;
	fma.rn.f32 	%f2796, %f6698, %f2792, %f2;
	mul.f32 	%f2797, %f2795, %f2795;
	mul.f32 	%f2798, %f2796, %f2796;
	add.f32 	%f6699, %f2797, %f2798;
	setp.gt.f32 	%p500, %f6699, 0f40800000;
	mov.b32 	%r513, 444;
	mov.u32 	%r1332, %r513;
	@%p500 bra 	$L__BB0_1365;
	sub.f32 	%f6700, %f2797, %f2798;
	add.f32 	%f6701, %f2795, %f2795;
	add.f32 	%f2799, %f1, %f6700;
	fma.rn.f32 	%f2800, %f6701, %f2796, %f2;
	mul.f32 	%f2801, %f2799, %f2799;
	mul.f32 	%f2802, %f2800, %f2800;
	add.f32 	%f6702, %f2801, %f2802;
	setp.gt.f32 	%p501, %f6702, 0f40800000;
	mov.b32 	%r514, 445;
	mov.u32 	%r1332, %r514;
	@%p501 bra 	$L__BB0_1365;
	sub.f32 	%f6703, %f2801, %f2802;
	add.f32 	%f6704, %f2799, %f2799;
	add.f32 	%f2803, %f1, %f6703;
	fma.rn.f32 	%f2804, %f6704, %f2800, %f2;
	mul.f32 	%f2805, %f2803, %f2803;
	mul.f32 	%f2806, %f2804, %f2804;
	add.f32 	%f6705, %f2805, %f2806;
	setp.gt.f32 	%p502, %f6705, 0f40800000;
	mov.b32 	%r515, 446;
	mov.u32 	%r1332, %r515;
	@%p502 bra 	$L__BB0_1365;
	sub.f32 	%f6706, %f2805, %f2806;
	add.f32 	%f6707, %f2803, %f2803;
	add.f32 	%f2807, %f1, %f6706;
	fma.rn.f32 	%f2808, %f6707, %f2804, %f2;
	mul.f32 	%f2809, %f2807, %f2807;
	mul.f32 	%f2810, %f2808, %f2808;
	add.f32 	%f6708, %f2809, %f2810;
	setp.gt.f32 	%p503, %f6708, 0f40800000;
	mov.b32 	%r516, 447;
	mov.u32 	%r1332, %r516;
	@%p503 bra 	$L__BB0_1365;
	sub.f32 	%f6709, %f2809, %f2810;
	add.f32 	%f6710, %f2807, %f2807;
	add.f32 	%f2811, %f1, %f6709;
	fma.rn.f32 	%f2812, %f6710, %f2808, %f2;
	mul.f32 	%f2813, %f2811, %f2811;
	mul.f32 	%f2814, %f2812, %f2812;
	add.f32 	%f6711, %f2813, %f2814;
	setp.gt.f32 	%p504, %f6711, 0f40800000;
	mov.b32 	%r517, 448;
	mov.u32 	%r1332, %r517;
	@%p504 bra 	$L__BB0_1365;
	sub.f32 	%f6712, %f2813, %f2814;
	add.f32 	%f6713, %f2811, %f2811;
	add.f32 	%f2815, %f1, %f6712;
	fma.rn.f32 	%f2816, %f6713, %f2812, %f2;
	mul.f32 	%f2817, %f2815, %f2815;
	mul.f32 	%f2818, %f2816, %f2816;
	add.f32 	%f6714, %f2817, %f2818;
	setp.gt.f32 	%p505, %f6714, 0f40800000;
	mov.b32 	%r518, 449;
	mov.u32 	%r1332, %r518;
	@%p505 bra 	$L__BB0_1365;
	sub.f32 	%f6715, %f2817, %f2818;
	add.f32 	%f6716, %f2815, %f2815;
	add.f32 	%f2819, %f1, %f6715;
	fma.rn.f32 	%f2820, %f6716, %f2816, %f2;
	mul.f32 	%f2821, %f2819, %f2819;
	mul.f32 	%f2822, %f2820, %f2820;
	add.f32 	%f6717, %f2821, %f2822;
	setp.gt.f32 	%p506, %f6717, 0f40800000;
	mov.b32 	%r519, 450;
	mov.u32 	%r1332, %r519;
	@%p506 bra 	$L__BB0_1365;
	sub.f32 	%f6718, %f2821, %f2822;
	add.f32 	%f6719, %f2819, %f2819;
	add.f32 	%f2823, %f1, %f6718;
	fma.rn.f32 	%f2824, %f6719, %f2820, %f2;
	mul.f32 	%f2825, %f2823, %f2823;
	mul.f32 	%f2826, %f2824, %f2824;
	add.f32 	%f6720, %f2825, %f2826;
	setp.gt.f32 	%p507, %f6720, 0f40800000;
	mov.b32 	%r520, 451;
	mov.u32 	%r1332, %r520;
	@%p507 bra 	$L__BB0_1365;
	sub.f32 	%f6721, %f2825, %f2826;
	add.f32 	%f6722, %f2823, %f2823;
	add.f32 	%f2827, %f1, %f6721;
	fma.rn.f32 	%f2828, %f6722, %f2824, %f2;
	mul.f32 	%f2829, %f2827, %f2827;
	mul.f32 	%f2830, %f2828, %f2828;
	add.f32 	%f6723, %f2829, %f2830;
	setp.gt.f32 	%p508, %f6723, 0f40800000;
	mov.b32 	%r521, 452;
	mov.u32 	%r1332, %r521;
	@%p508 bra 	$L__BB0_1365;
	sub.f32 	%f6724, %f2829, %f2830;
	add.f32 	%f6725, %f2827, %f2827;
	add.f32 	%f2831, %f1, %f6724;
	fma.rn.f32 	%f2832, %f6725, %f2828, %f2;
	mul.f32 	%f2833, %f2831, %f2831;
	mul.f32 	%f2834, %f2832, %f2832;
	add.f32 	%f6726, %f2833, %f2834;
	setp.gt.f32 	%p509, %f6726, 0f40800000;
	mov.b32 	%r522, 453;
	mov.u32 	%r1332, %r522;
	@%p509 bra 	$L__BB0_1365;
	sub.f32 	%f6727, %f2833, %f2834;
	add.f32 	%f6728, %f2831, %f2831;
	add.f32 	%f2835, %f1, %f6727;
	fma.rn.f32 	%f2836, %f6728, %f2832, %f2;
	mul.f32 	%f2837, %f2835, %f2835;
	mul.f32 	%f2838, %f2836, %f2836;
	add.f32 	%f6729, %f2837, %f2838;
	setp.gt.f32 	%p510, %f6729, 0f40800000;
	mov.b32 	%r523, 454;
	mov.u32 	%r1332, %r523;
	@%p510 bra 	$L__BB0_1365;
	sub.f32 	%f6730, %f2837, %f2838;
	add.f32 	%f6731, %f2835, %f2835;
	add.f32 	%f2839, %f1, %f6730;
	fma.rn.f32 	%f2840, %f6731, %f2836, %f2;
	mul.f32 	%f2841, %f2839, %f2839;
	mul.f32 	%f2842, %f2840, %f2840;
	add.f32 	%f6732, %f2841, %f2842;
	setp.gt.f32 	%p511, %f6732, 0f40800000;
	mov.b32 	%r524, 455;
	mov.u32 	%r1332, %r524;
	@%p511 bra 	$L__BB0_1365;
	sub.f32 	%f6733, %f2841, %f2842;
	add.f32 	%f6734, %f2839, %f2839;
	add.f32 	%f2843, %f1, %f6733;
	fma.rn.f32 	%f2844, %f6734, %f2840, %f2;
	mul.f32 	%f2845, %f2843, %f2843;
	mul.f32 	%f2846, %f2844, %f2844;
	add.f32 	%f6735, %f2845, %f2846;
	setp.gt.f32 	%p512, %f6735, 0f40800000;
	mov.b32 	%r525, 456;
	mov.u32 	%r1332, %r525;
	@%p512 bra 	$L__BB0_1365;
	sub.f32 	%f6736, %f2845, %f2846;
	add.f32 	%f6737, %f2843, %f2843;
	add.f32 	%f2847, %f1, %f6736;
	fma.rn.f32 	%f2848, %f6737, %f2844, %f2;
	mul.f32 	%f2849, %f2847, %f2847;
	mul.f32 	%f2850, %f2848, %f2848;
	add.f32 	%f6738, %f2849, %f2850;
	setp.gt.f32 	%p513, %f6738, 0f40800000;
	mov.b32 	%r526, 457;
	mov.u32 	%r1332, %r526;
	@%p513 bra 	$L__BB0_1365;
	sub.f32 	%f6739, %f2849, %f2850;
	add.f32 	%f6740, %f2847, %f2847;
	add.f32 	%f2851, %f1, %f6739;
	fma.rn.f32 	%f2852, %f6740, %f2848, %f2;
	mul.f32 	%f2853, %f2851, %f2851;
	mul.f32 	%f2854, %f2852, %f2852;
	add.f32 	%f6741, %f2853, %f2854;
	setp.gt.f32 	%p514, %f6741, 0f40800000;
	mov.b32 	%r527, 458;
	mov.u32 	%r1332, %r527;
	@%p514 bra 	$L__BB0_1365;
	sub.f32 	%f6742, %f2853, %f2854;
	add.f32 	%f6743, %f2851, %f2851;
	add.f32 	%f2855, %f1, %f6742;
	fma.rn.f32 	%f2856, %f6743, %f2852, %f2;
	mul.f32 	%f2857, %f2855, %f2855;
	mul.f32 	%f2858, %f2856, %f2856;
	add.f32 	%f6744, %f2857, %f2858;
	setp.gt.f32 	%p515, %f6744, 0f40800000;
	mov.b32 	%r528, 459;
	mov.u32 	%r1332, %r528;
	@%p515 bra 	$L__BB0_1365;
	sub.f32 	%f6745, %f2857, %f2858;
	add.f32 	%f6746, %f2855, %f2855;
	add.f32 	%f2859, %f1, %f6745;
	fma.rn.f32 	%f2860, %f6746, %f2856, %f2;
	mul.f32 	%f2861, %f2859, %f2859;
	mul.f32 	%f2862, %f2860, %f2860;
	add.f32 	%f6747, %f2861, %f2862;
	setp.gt.f32 	%p516, %f6747, 0f40800000;
	mov.b32 	%r529, 460;
	mov.u32 	%r1332, %r529;
	@%p516 bra 	$L__BB0_1365;
	sub.f32 	%f6748, %f2861, %f2862;
	add.f32 	%f6749, %f2859, %f2859;
	add.f32 	%f2863, %f1, %f6748;
	fma.rn.f32 	%f2864, %f6749, %f2860, %f2;
	mul.f32 	%f2865, %f2863, %f2863;
	mul.f32 	%f2866, %f2864, %f2864;
	add.f32 	%f6750, %f2865, %f2866;
	setp.gt.f32 	%p517, %f6750, 0f40800000;
	mov.b32 	%r530, 461;
	mov.u32 	%r1332, %r530;
	@%p517 bra 	$L__BB0_1365;
	sub.f32 	%f6751, %f2865, %f2866;
	add.f32 	%f6752, %f2863, %f2863;
	add.f32 	%f2867, %f1, %f6751;
	fma.rn.f32 	%f2868, %f6752, %f2864, %f2;
	mul.f32 	%f2869, %f2867, %f2867;
	mul.f32 	%f2870, %f2868, %f2868;
	add.f32 	%f6753, %f2869, %f2870;
	setp.gt.f32 	%p518, %f6753, 0f40800000;
	mov.b32 	%r531, 462;
	mov.u32 	%r1332, %r531;
	@%p518 bra 	$L__BB0_1365;
	sub.f32 	%f6754, %f2869, %f2870;
	add.f32 	%f6755, %f2867, %f2867;
	add.f32 	%f2871, %f1, %f6754;
	fma.rn.f32 	%f2872, %f6755, %f2868, %f2;
	mul.f32 	%f2873, %f2871, %f2871;
	mul.f32 	%f2874, %f2872, %f2872;
	add.f32 	%f6756, %f2873, %f2874;
	setp.gt.f32 	%p519, %f6756, 0f40800000;
	mov.b32 	%r532, 463;
	mov.u32 	%r1332, %r532;
	@%p519 bra 	$L__BB0_1365;
	sub.f32 	%f6757, %f2873, %f2874;
	add.f32 	%f6758, %f2871, %f2871;
	add.f32 	%f2875, %f1, %f6757;
	fma.rn.f32 	%f2876, %f6758, %f2872, %f2;
	mul.f32 	%f2877, %f2875, %f2875;
	mul.f32 	%f2878, %f2876, %f2876;
	add.f32 	%f6759, %f2877, %f2878;
	setp.gt.f32 	%p520, %f6759, 0f40800000;
	mov.b32 	%r533, 464;
	mov.u32 	%r1332, %r533;
	@%p520 bra 	$L__BB0_1365;
	sub.f32 	%f6760, %f2877, %f2878;
	add.f32 	%f6761, %f2875, %f2875;
	add.f32 	%f2879, %f1, %f6760;
	fma.rn.f32 	%f2880, %f6761, %f2876, %f2;
	mul.f32 	%f2881, %f2879, %f2879;
	mul.f32 	%f2882, %f2880, %f2880;
	add.f32 	%f6762, %f2881, %f2882;
	setp.gt.f32 	%p521, %f6762, 0f40800000;
	mov.b32 	%r534, 465;
	mov.u32 	%r1332, %r534;
	@%p521 bra 	$L__BB0_1365;
	sub.f32 	%f6763, %f2881, %f2882;
	add.f32 	%f6764, %f2879, %f2879;
	add.f32 	%f2883, %f1, %f6763;
	fma.rn.f32 	%f2884, %f6764, %f2880, %f2;
	mul.f32 	%f2885, %f2883, %f2883;
	mul.f32 	%f2886, %f2884, %f2884;
	add.f32 	%f6765, %f2885, %f2886;
	setp.gt.f32 	%p522, %f6765, 0f40800000;
	mov.b32 	%r535, 466;
	mov.u32 	%r1332, %r535;
	@%p522 bra 	$L__BB0_1365;
	sub.f32 	%f6766, %f2885, %f2886;
	add.f32 	%f6767, %f2883, %f2883;
	add.f32 	%f2887, %f1, %f6766;
	fma.rn.f32 	%f2888, %f6767, %f2884, %f2;
	mul.f32 	%f2889, %f2887, %f2887;
	mul.f32 	%f2890, %f2888, %f2888;
	add.f32 	%f6768, %f2889, %f2890;
	setp.gt.f32 	%p523, %f6768, 0f40800000;
	mov.b32 	%r536, 467;
	mov.u32 	%r1332, %r536;
	@%p523 bra 	$L__BB0_1365;
	sub.f32 	%f6769, %f2889, %f2890;
	add.f32 	%f6770, %f2887, %f2887;
	add.f32 	%f2891, %f1, %f6769;
	fma.rn.f32 	%f2892, %f6770, %f2888, %f2;
	mul.f32 	%f2893, %f2891, %f2891;
	mul.f32 	%f2894, %f2892, %f2892;
	add.f32 	%f6771, %f2893, %f2894;
	setp.gt.f32 	%p524, %f6771, 0f40800000;
	mov.b32 	%r537, 468;
	mov.u32 	%r1332, %r537;
	@%p524 bra 	$L__BB0_1365;
	sub.f32 	%f6772, %f2893, %f2894;
	add.f32 	%f6773, %f2891, %f2891;
	add.f32 	%f2895, %f1, %f6772;
	fma.rn.f32 	%f2896, %f6773, %f2892, %f2;
	mul.f32 	%f2897, %f2895, %f2895;
	mul.f32 	%f2898, %f2896, %f2896;
	add.f32 	%f6774, %f2897, %f2898;
	setp.gt.f32 	%p525, %f6774, 0f40800000;
	mov.b32 	%r538, 469;
	mov.u32 	%r1332, %r538;
	@%p525 bra 	$L__BB0_1365;
	sub.f32 	%f6775, %f2897, %f2898;
	add.f32 	%f6776, %f2895, %f2895;
	add.f32 	%f2899, %f1, %f6775;
	fma.rn.f32 	%f2900, %f6776, %f2896, %f2;
	mul.f32 	%f2901, %f2899, %f2899;
	mul.f32 	%f2902, %f2900, %f2900;
	add.f32 	%f6777, %f2901, %f2902;
	setp.gt.f32 	%p526, %f6777, 0f40800000;
	mov.b32 	%r539, 470;
	mov.u32 	%r1332, %r539;
	@%p526 bra 	$L__BB0_1365;
	sub.f32 	%f6778, %f2901, %f2902;
	add.f32 	%f6779, %f2899, %f2899;
	add.f32 	%f2903, %f1, %f6778;
	fma.rn.f32 	%f2904, %f6779, %f2900, %f2;
	mul.f32 	%f2905, %f2903, %f2903;
	mul.f32 	%f2906, %f2904, %f2904;
	add.f32 	%f6780, %f2905, %f2906;
	setp.gt.f32 	%p527, %f6780, 0f40800000;
	mov.b32 	%r540, 471;
	mov.u32 	%r1332, %r540;
	@%p527 bra 	$L__BB0_1365;
	sub.f32 	%f6781, %f2905, %f2906;
	add.f32 	%f6782, %f2903, %f2903;
	add.f32 	%f2907, %f1, %f6781;
	fma.rn.f32 	%f2908, %f6782, %f2904, %f2;
	mul.f32 	%f2909, %f2907, %f2907;
	mul.f32 	%f2910, %f2908, %f2908;
	add.f32 	%f6783, %f2909, %f2910;
	setp.gt.f32 	%p528, %f6783, 0f40800000;
	mov.b32 	%r541, 472;
	mov.u32 	%r1332, %r541;
	@%p528 bra 	$L__BB0_1365;
	sub.f32 	%f6784, %f2909, %f2910;
	add.f32 	%f6785, %f2907, %f2907;
	add.f32 	%f2911, %f1, %f6784;
	fma.rn.f32 	%f2912, %f6785, %f2908, %f2;
	mul.f32 	%f2913, %f2911, %f2911;
	mul.f32 	%f2914, %f2912, %f2912;
	add.f32 	%f6786, %f2913, %f2914;
	setp.gt.f32 	%p529, %f6786, 0f40800000;
	mov.b32 	%r542, 473;
	mov.u32 	%r1332, %r542;
	@%p529 bra 	$L__BB0_1365;
	sub.f32 	%f6787, %f2913, %f2914;
	add.f32 	%f6788, %f2911, %f2911;
	add.f32 	%f2915, %f1, %f6787;
	fma.rn.f32 	%f2916, %f6788, %f2912, %f2;
	mul.f32 	%f2917, %f2915, %f2915;
	mul.f32 	%f2918, %f2916, %f2916;
	add.f32 	%f6789, %f2917, %f2918;
	setp.gt.f32 	%p530, %f6789, 0f40800000;
	mov.b32 	%r543, 474;
	mov.u32 	%r1332, %r543;
	@%p530 bra 	$L__BB0_1365;
	sub.f32 	%f6790, %f2917, %f2918;
	add.f32 	%f6791, %f2915, %f2915;
	add.f32 	%f2919, %f1, %f6790;
	fma.rn.f32 	%f2920, %f6791, %f2916, %f2;
	mul.f32 	%f2921, %f2919, %f2919;
	mul.f32 	%f2922, %f2920, %f2920;
	add.f32 	%f6792, %f2921, %f2922;
	setp.gt.f32 	%p531, %f6792, 0f40800000;
	mov.b32 	%r544, 475;
	mov.u32 	%r1332, %r544;
	@%p531 bra 	$L__BB0_1365;
	sub.f32 	%f6793, %f2921, %f2922;
	add.f32 	%f6794, %f2919, %f2919;
	add.f32 	%f2923, %f1, %f6793;
	fma.rn.f32 	%f2924, %f6794, %f2920, %f2;
	mul.f32 	%f2925, %f2923, %f2923;
	mul.f32 	%f2926, %f2924, %f2924;
	add.f32 	%f6795, %f2925, %f2926;
	setp.gt.f32 	%p532, %f6795, 0f40800000;
	mov.b32 	%r545, 476;
	mov.u32 	%r1332, %r545;
	@%p532 bra 	$L__BB0_1365;
	sub.f32 	%f6796, %f2925, %f2926;
	add.f32 	%f6797, %f2923, %f2923;
	add.f32 	%f2927, %f1, %f6796;
	fma.rn.f32 	%f2928, %f6797, %f2924, %f2;
	mul.f32 	%f2929, %f2927, %f2927;
	mul.f32 	%f2930, %f2928, %f2928;
	add.f32 	%f6798, %f2929, %f2930;
	setp.gt.f32 	%p533, %f6798, 0f40800000;
	mov.b32 	%r546, 477;
	mov.u32 	%r1332, %r546;
	@%p533 bra 	$L__BB0_1365;
	sub.f32 	%f6799, %f2929, %f2930;
	add.f32 	%f6800, %f2927, %f2927;
	add.f32 	%f2931, %f1, %f6799;
	fma.rn.f32 	%f2932, %f6800, %f2928, %f2;
	mul.f32 	%f2933, %f2931, %f2931;
	mul.f32 	%f2934, %f2932, %f2932;
	add.f32 	%f6801, %f2933, %f2934;
	setp.gt.f32 	%p534, %f6801, 0f40800000;
	mov.b32 	%r547, 478;
	mov.u32 	%r1332, %r547;
	@%p534 bra 	$L__BB0_1365;
	sub.f32 	%f6802, %f2933, %f2934;
	add.f32 	%f6803, %f2931, %f2931;
	add.f32 	%f2935, %f1, %f6802;
	fma.rn.f32 	%f2936, %f6803, %f2932, %f2;
	mul.f32 	%f2937, %f2935, %f2935;
	mul.f32 	%f2938, %f2936, %f2936;
	add.f32 	%f6804, %f2937, %f2938;
	setp.gt.f32 	%p535, %f6804, 0f40800000;
	mov.b32 	%r548, 479;
	mov.u32 	%r1332, %r548;
	@%p535 bra 	$L__BB0_1365;
	sub.f32 	%f6805, %f2937, %f2938;
	add.f32 	%f6806, %f2935, %f2935;
	add.f32 	%f2939, %f1, %f6805;
	fma.rn.f32 	%f2940, %f6806, %f2936, %f2;
	mul.f32 	%f2941, %f2939, %f2939;
	mul.f32 	%f2942, %f2940, %f2940;
	add.f32 	%f6807, %f2941, %f2942;
	setp.gt.f32 	%p536, %f6807, 0f40800000;
	mov.b32 	%r549, 480;
	mov.u32 	%r1332, %r549;
	@%p536 bra 	$L__BB0_1365;
	sub.f32 	%f6808, %f2941, %f2942;
	add.f32 	%f6809, %f2939, %f2939;
	add.f32 	%f2943, %f1, %f6808;
	fma.rn.f32 	%f2944, %f6809, %f2940, %f2;
	mul.f32 	%f2945, %f2943, %f2943;
	mul.f32 	%f2946, %f2944, %f2944;
	add.f32 	%f6810, %f2945, %f2946;
	setp.gt.f32 	%p537, %f6810, 0f40800000;
	mov.b32 	%r550, 481;
	mov.u32 	%r1332, %r550;
	@%p537 bra 	$L__BB0_1365;
	sub.f32 	%f6811, %f2945, %f2946;
	add.f32 	%f6812, %f2943, %f2943;
	add.f32 	%f2947, %f1, %f6811;
	fma.rn.f32 	%f2948, %f6812, %f2944, %f2;
	mul.f32 	%f2949, %f2947, %f2947;
	mul.f32 	%f2950, %f2948, %f2948;
	add.f32 	%f6813, %f2949, %f2950;
	setp.gt.f32 	%p538, %f6813, 0f40800000;
	mov.b32 	%r551, 482;
	mov.u32 	%r1332, %r551;
	@%p538 bra 	$L__BB0_1365;
	sub.f32 	%f6814, %f2949, %f2950;
	add.f32 	%f6815, %f2947, %f2947;
	add.f32 	%f2951, %f1, %f6814;
	fma.rn.f32 	%f2952, %f6815, %f2948, %f2;
	mul.f32 	%f2953, %f2951, %f2951;
	mul.f32 	%f2954, %f2952, %f2952;
	add.f32 	%f6816, %f2953, %f2954;
	setp.gt.f32 	%p539, %f6816, 0f40800000;
	mov.b32 	%r552, 483;
	mov.u32 	%r1332, %r552;
	@%p539 bra 	$L__BB0_1365;
	sub.f32 	%f6817, %f2953, %f2954;
	add.f32 	%f6818, %f2951, %f2951;
	add.f32 	%f2955, %f1, %f6817;
	fma.rn.f32 	%f2956, %f6818, %f2952, %f2;
	mul.f32 	%f2957, %f2955, %f2955;
	mul.f32 	%f2958, %f2956, %f2956;
	add.f32 	%f6819, %f2957, %f2958;
	setp.gt.f32 	%p540, %f6819, 0f40800000;
	mov.b32 	%r553, 484;
	mov.u32 	%r1332, %r553;
	@%p540 bra 	$L__BB0_1365;
	sub.f32 	%f6820, %f2957, %f2958;
	add.f32 	%f6821, %f2955, %f2955;
	add.f32 	%f2959, %f1, %f6820;
	fma.rn.f32 	%f2960, %f6821, %f2956, %f2;
	mul.f32 	%f2961, %f2959, %f2959;
	mul.f32 	%f2962, %f2960, %f2960;
	add.f32 	%f6822, %f2961, %f2962;
	setp.gt.f32 	%p541, %f6822, 0f40800000;
	mov.b32 	%r554, 485;
	mov.u32 	%r1332, %r554;
	@%p541 bra 	$L__BB0_1365;
	sub.f32 	%f6823, %f2961, %f2962;
	add.f32 	%f6824, %f2959, %f2959;
	add.f32 	%f2963, %f1, %f6823;
	fma.rn.f32 	%f2964, %f6824, %f2960, %f2;
	mul.f32 	%f2965, %f2963, %f2963;
	mul.f32 	%f2966, %f2964, %f2964;
	add.f32 	%f6825, %f2965, %f2966;
	setp.gt.f32 	%p542, %f6825, 0f40800000;
	mov.b32 	%r555, 486;
	mov.u32 	%r1332, %r555;
	@%p542 bra 	$L__BB0_1365;
	sub.f32 	%f6826, %f2965, %f2966;
	add.f32 	%f6827, %f2963, %f2963;
	add.f32 	%f2967, %f1, %f6826;
	fma.rn.f32 	%f2968, %f6827, %f2964, %f2;
	mul.f32 	%f2969, %f2967, %f2967;
	mul.f32 	%f2970, %f2968, %f2968;
	add.f32 	%f6828, %f2969, %f2970;
	setp.gt.f32 	%p543, %f6828, 0f40800000;
	mov.b32 	%r556, 487;
	mov.u32 	%r1332, %r556;
	@%p543 bra 	$L__BB0_1365;
	sub.f32 	%f6829, %f2969, %f2970;
	add.f32 	%f6830, %f2967, %f2967;
	add.f32 	%f2971, %f1, %f6829;
	fma.rn.f32 	%f2972, %f6830, %f2968, %f2;
	mul.f32 	%f2973, %f2971, %f2971;
	mul.f32 	%f2974, %f2972, %f2972;
	add.f32 	%f6831, %f2973, %f2974;
	setp.gt.f32 	%p544, %f6831, 0f40800000;
	mov.b32 	%r557, 488;
	mov.u32 	%r1332, %r557;
	@%p544 bra 	$L__BB0_1365;
	sub.f32 	%f6832, %f2973, %f2974;
	add.f32 	%f6833, %f2971, %f2971;
	add.f32 	%f2975, %f1, %f6832;
	fma.rn.f32 	%f2976, %f6833, %f2972, %f2;
	mul.f32 	%f2977, %f2975, %f2975;
	mul.f32 	%f2978, %f2976, %f2976;
	add.f32 	%f6834, %f2977, %f2978;
	setp.gt.f32 	%p545, %f6834, 0f40800000;
	mov.b32 	%r558, 489;
	mov.u32 	%r1332, %r558;
	@%p545 bra 	$L__BB0_1365;
	sub.f32 	%f6835, %f2977, %f2978;
	add.f32 	%f6836, %f2975, %f2975;
	add.f32 	%f2979, %f1, %f6835;
	fma.rn.f32 	%f2980, %f6836, %f2976, %f2;
	mul.f32 	%f2981, %f2979, %f2979;
	mul.f32 	%f2982, %f2980, %f2980;
	add.f32 	%f6837, %f2981, %f2982;
	setp.gt.f32 	%p546, %f6837, 0f40800000;
	mov.b32 	%r559, 490;
	mov.u32 	%r1332, %r559;
	@%p546 bra 	$L__BB0_1365;
	sub.f32 	%f6838, %f2981, %f2982;
	add.f32 	%f6839, %f2979, %f2979;
	add.f32 	%f2983, %f1, %f6838;
	fma.rn.f32 	%f2984, %f6839, %f2980, %f2;
	mul.f32 	%f2985, %f2983, %f2983;
	mul.f32 	%f2986, %f2984, %f2984;
	add.f32 	%f6840, %f2985, %f2986;
	setp.gt.f32 	%p547, %f6840, 0f40800000;
	mov.b32 	%r560, 491;
	mov.u32 	%r1332, %r560;
	@%p547 bra 	$L__BB0_1365;
	sub.f32 	%f6841, %f2985, %f2986;
	add.f32 	%f6842, %f2983, %f2983;
	add.f32 	%f2987, %f1, %f6841;
	fma.rn.f32 	%f2988, %f6842, %f2984, %f2;
	mul.f32 	%f2989, %f2987, %f2987;
	mul.f32 	%f2990, %f2988, %f2988;
	add.f32 	%f6843, %f2989, %f2990;
	setp.gt.f32 	%p548, %f6843, 0f40800000;
	mov.b32 	%r561, 492;
	mov.u32 	%r1332, %r561;
	@%p548 bra 	$L__BB0_1365;
	sub.f32 	%f6844, %f2989, %f2990;
	add.f32 	%f6845, %f2987, %f2987;
	add.f32 	%f2991, %f1, %f6844;
	fma.rn.f32 	%f2992, %f6845, %f2988, %f2;
	mul.f32 	%f2993, %f2991, %f2991;
	mul.f32 	%f2994, %f2992, %f2992;
	add.f32 	%f6846, %f2993, %f2994;
	setp.gt.f32 	%p549, %f6846, 0f40800000;
	mov.b32 	%r562, 493;
	mov.u32 	%r1332, %r562;
	@%p549 bra 	$L__BB0_1365;
	sub.f32 	%f6847, %f2993, %f2994;
	add.f32 	%f6848, %f2991, %f2991;
	add.f32 	%f2995, %f1, %f6847;
	fma.rn.f32 	%f2996, %f6848, %f2992, %f2;
	mul.f32 	%f2997, %f2995, %f2995;
	mul.f32 	%f2998, %f2996, %f2996;
	add.f32 	%f6849, %f2997, %f2998;
	setp.gt.f32 	%p550, %f6849, 0f40800000;
	mov.b32 	%r563, 494;
	mov.u32 	%r1332, %r563;
	@%p550 bra 	$L__BB0_1365;
	sub.f32 	%f6850, %f2997, %f2998;
	add.f32 	%f6851, %f2995, %f2995;
	add.f32 	%f2999, %f1, %f6850;
	fma.rn.f32 	%f3000, %f6851, %f2996, %f2;
	mul.f32 	%f3001, %f2999, %f2999;
	mul.f32 	%f3002, %f3000, %f3000;
	add.f32 	%f6852, %f3001, %f3002;
	setp.gt.f32 	%p551, %f6852, 0f40800000;
	mov.b32 	%r564, 495;
	mov.u32 	%r1332, %r564;
	@%p551 bra 	$L__BB0_1365;
	sub.f32 	%f6853, %f3001, %f3002;
	add.f32 	%f6854, %f2999, %f2999;
	add.f32 	%f3003, %f1, %f6853;
	fma.rn.f32 	%f3004, %f6854, %f3000, %f2;
	mul.f32 	%f3005, %f3003, %f3003;
	mul.f32 	%f3006, %f3004, %f3004;
	add.f32 	%f6855, %f3005, %f3006;
	setp.gt.f32 	%p552, %f6855, 0f40800000;
	mov.b32 	%r565, 496;
	mov.u32 	%r1332, %r565;
	@%p552 bra 	$L__BB0_1365;
	sub.f32 	%f6856, %f3005, %f3006;
	add.f32 	%f6857, %f3003, %f3003;
	add.f32 	%f3007, %f1, %f6856;
	fma.rn.f32 	%f3008, %f6857, %f3004, %f2;
	mul.f32 	%f3009, %f3007, %f3007;
	mul.f32 	%f3010, %f3008, %f3008;
	add.f32 	%f6858, %f3009, %f3010;
	setp.gt.f32 	%p553, %f6858, 0f40800000;
	mov.b32 	%r566, 497;
	mov.u32 	%r1332, %r566;
	@%p553 bra 	$L__BB0_1365;
	sub.f32 	%f6859, %f3009, %f3010;
	add.f32 	%f6860, %f3007, %f3007;
	add.f32 	%f3011, %f1, %f6859;
	fma.rn.f32 	%f3012, %f6860, %f3008, %f2;
	mul.f32 	%f3013, %f3011, %f3011;
	mul.f32 	%f3014, %f3012, %f3012;
	add.f32 	%f6861, %f3013, %f3014;
	setp.gt.f32 	%p554, %f6861, 0f40800000;
	mov.b32 	%r567, 498;
	mov.u32 	%r1332, %r567;
	@%p554 bra 	$L__BB0_1365;
	sub.f32 	%f6862, %f3013, %f3014;
	add.f32 	%f6863, %f3011, %f3011;
	add.f32 	%f3015, %f1, %f6862;
	fma.rn.f32 	%f3016, %f6863, %f3012, %f2;
	mul.f32 	%f3017, %f3015, %f3015;
	mul.f32 	%f3018, %f3016, %f3016;
	add.f32 	%f6864, %f3017, %f3018;
	setp.gt.f32 	%p555, %f6864, 0f40800000;
	mov.b32 	%r568, 499;
	mov.u32 	%r1332, %r568;
	@%p555 bra 	$L__BB0_1365;
	sub.f32 	%f6865, %f3017, %f3018;
	add.f32 	%f6866, %f3015, %f3015;
	add.f32 	%f3019, %f1, %f6865;
	fma.rn.f32 	%f3020, %f6866, %f3016, %f2;
	mul.f32 	%f3021, %f3019, %f3019;
	mul.f32 	%f3022, %f3020, %f3020;
	add.f32 	%f6867, %f3021, %f3022;
	setp.gt.f32 	%p556, %f6867, 0f40800000;
	mov.b32 	%r569, 500;
	mov.u32 	%r1332, %r569;
	@%p556 bra 	$L__BB0_1365;
	sub.f32 	%f6868, %f3021, %f3022;
	add.f32 	%f6869, %f3019, %f3019;
	add.f32 	%f3023, %f1, %f6868;
	fma.rn.f32 	%f3024, %f6869, %f3020, %f2;
	mul.f32 	%f3025, %f3023, %f3023;
	mul.f32 	%f3026, %f3024, %f3024;
	add.f32 	%f6870, %f3025, %f3026;
	setp.gt.f32 	%p557, %f6870, 0f40800000;
	mov.b32 	%r570, 501;
	mov.u32 	%r1332, %r570;
	@%p557 bra 	$L__BB0_1365;
	sub.f32 	%f6871, %f3025, %f3026;
	add.f32 	%f6872, %f3023, %f3023;
	add.f32 	%f3027, %f1, %f6871;
	fma.rn.f32 	%f3028, %f6872, %f3024, %f2;
	mul.f32 	%f3029, %f3027, %f3027;
	mul.f32 	%f3030, %f3028, %f3028;
	add.f32 	%f6873, %f3029, %f3030;
	setp.gt.f32 	%p558, %f6873, 0f40800000;
	mov.b32 	%r571, 502;
	mov.u32 	%r1332, %r571;
	@%p558 bra 	$L__BB0_1365;
	sub.f32 	%f6874, %f3029, %f3030;
	add.f32 	%f6875, %f3027, %f3027;
	add.f32 	%f3031, %f1, %f6874;
	fma.rn.f32 	%f3032, %f6875, %f3028, %f2;
	mul.f32 	%f3033, %f3031, %f3031;
	mul.f32 	%f3034, %f3032, %f3032;
	add.f32 	%f6876, %f3033, %f3034;
	setp.gt.f32 	%p559, %f6876, 0f40800000;
	mov.b32 	%r572, 503;
	mov.u32 	%r1332, %r572;
	@%p559 bra 	$L__BB0_1365;
	sub.f32 	%f6877, %f3033, %f3034;
	add.f32 	%f6878, %f3031, %f3031;
	add.f32 	%f3035, %f1, %f6877;
	fma.rn.f32 	%f3036, %f6878, %f3032, %f2;
	mul.f32 	%f3037, %f3035, %f3035;
	mul.f32 	%f3038, %f3036, %f3036;
	add.f32 	%f6879, %f3037, %f3038;
	setp.gt.f32 	%p560, %f6879, 0f40800000;
	mov.b32 	%r573, 504;
	mov.u32 	%r1332, %r573;
	@%p560 bra 	$L__BB0_1365;
	sub.f32 	%f6880, %f3037, %f3038;
	add.f32 	%f6881, %f3035, %f3035;
	add.f32 	%f3039, %f1, %f6880;
	fma.rn.f32 	%f3040, %f6881, %f3036, %f2;
	mul.f32 	%f3041, %f3039, %f3039;
	mul.f32 	%f3042, %f3040, %f3040;
	add.f32 	%f6882, %f3041, %f3042;
	setp.gt.f32 	%p561, %f6882, 0f40800000;
	mov.b32 	%r574, 505;
	mov.u32 	%r1332, %r574;
	@%p561 bra 	$L__BB0_1365;
	sub.f32 	%f6883, %f3041, %f3042;
	add.f32 	%f6884, %f3039, %f3039;
	add.f32 	%f3043, %f1, %f6883;
	fma.rn.f32 	%f3044, %f6884, %f3040, %f2;
	mul.f32 	%f3045, %f3043, %f3043;
	mul.f32 	%f3046, %f3044, %f3044;
	add.f32 	%f6885, %f3045, %f3046;
	setp.gt.f32 	%p562, %f6885, 0f40800000;
	mov.b32 	%r575, 506;
	mov.u32 	%r1332, %r575;
	@%p562 bra 	$L__BB0_1365;
	sub.f32 	%f6886, %f3045, %f3046;
	add.f32 	%f6887, %f3043, %f3043;
	add.f32 	%f3047, %f1, %f6886;
	fma.rn.f32 	%f3048, %f6887, %f3044, %f2;
	mul.f32 	%f3049, %f3047, %f3047;
	mul.f32 	%f3050, %f3048, %f3048;
	add.f32 	%f6888, %f3049, %f3050;
	setp.gt.f32 	%p563, %f6888, 0f40800000;
	mov.b32 	%r576, 507;
	mov.u32 	%r1332, %r576;
	@%p563 bra 	$L__BB0_1365;
	sub.f32 	%f6889, %f3049, %f3050;
	add.f32 	%f6890, %f3047, %f3047;
	add.f32 	%f3051, %f1, %f6889;
	fma.rn.f32 	%f3052, %f6890, %f3048, %f2;
	mul.f32 	%f3053, %f3051, %f3051;
	mul.f32 	%f3054, %f3052, %f3052;
	add.f32 	%f6891, %f3053, %f3054;
	setp.gt.f32 	%p564, %f6891, 0f40800000;
	mov.b32 	%r577, 508;
	mov.u32 	%r1332, %r577;
	@%p564 bra 	$L__BB0_1365;
	sub.f32 	%f6892, %f3053, %f3054;
	add.f32 	%f6893, %f3051, %f3051;
	add.f32 	%f3055, %f1, %f6892;
	fma.rn.f32 	%f3056, %f6893, %f3052, %f2;
	mul.f32 	%f3057, %f3055, %f3055;
	mul.f32 	%f3058, %f3056, %f3056;
	add.f32 	%f6894, %f3057, %f3058;
	setp.gt.f32 	%p565, %f6894, 0f40800000;
	mov.b32 	%r578, 509;
	mov.u32 	%r1332, %r578;
	@%p565 bra 	$L__BB0_1365;
	sub.f32 	%f6895, %f3057, %f3058;
	add.f32 	%f6896, %f3055, %f3055;
	add.f32 	%f3059, %f1, %f6895;
	fma.rn.f32 	%f3060, %f6896, %f3056, %f2;
	mul.f32 	%f3061, %f3059, %f3059;
	mul.f32 	%f3062, %f3060, %f3060;
	add.f32 	%f6897, %f3061, %f3062;
	setp.gt.f32 	%p566, %f6897, 0f40800000;
	mov.b32 	%r579, 510;
	mov.u32 	%r1332, %r579;
	@%p566 bra 	$L__BB0_1365;
	sub.f32 	%f6898, %f3061, %f3062;
	add.f32 	%f6899, %f3059, %f3059;
	add.f32 	%f3063, %f1, %f6898;
	fma.rn.f32 	%f3064, %f6899, %f3060, %f2;
	mul.f32 	%f3065, %f3063, %f3063;
	mul.f32 	%f3066, %f3064, %f3064;
	add.f32 	%f6900, %f3065, %f3066;
	setp.gt.f32 	%p567, %f6900, 0f40800000;
	mov.b32 	%r580, 511;
	mov.u32 	%r1332, %r580;
	@%p567 bra 	$L__BB0_1365;
	sub.f32 	%f6901, %f3065, %f3066;
	add.f32 	%f6902, %f3063, %f3063;
	add.f32 	%f3067, %f1, %f6901;
	fma.rn.f32 	%f3068, %f6902, %f3064, %f2;
	mul.f32 	%f3069, %f3067, %f3067;
	mul.f32 	%f3070, %f3068, %f3068;
	add.f32 	%f6903, %f3069, %f3070;
	setp.gt.f32 	%p568, %f6903, 0f40800000;
	mov.b32 	%r581, 512;
	mov.u32 	%r1332, %r581;
	@%p568 bra 	$L__BB0_1365;
	sub.f32 	%f6904, %f3069, %f3070;
	add.f32 	%f6905, %f3067, %f3067;
	add.f32 	%f3071, %f1, %f6904;
	fma.rn.f32 	%f3072, %f6905, %f3068, %f2;
	mul.f32 	%f3073, %f3071, %f3071;
	mul.f32 	%f3074, %f3072, %f3072;
	add.f32 	%f6906, %f3073, %f3074;
	setp.gt.f32 	%p569, %f6906, 0f40800000;
	mov.b32 	%r582, 513;
	mov.u32 	%r1332, %r582;
	@%p569 bra 	$L__BB0_1365;
	sub.f32 	%f6907, %f3073, %f3074;
	add.f32 	%f6908, %f3071, %f3071;
	add.f32 	%f3075, %f1, %f6907;
	fma.rn.f32 	%f3076, %f6908, %f3072, %f2;
	mul.f32 	%f3077, %f3075, %f3075;
	mul.f32 	%f3078, %f3076, %f3076;
	add.f32 	%f6909, %f3077, %f3078;
	setp.gt.f32 	%p570, %f6909, 0f40800000;
	mov.b32 	%r583, 514;
	mov.u32 	%r1332, %r583;
	@%p570 bra 	$L__BB0_1365;
	sub.f32 	%f6910, %f3077, %f3078;
	add.f32 	%f6911, %f3075, %f3075;
	add.f32 	%f3079, %f1, %f6910;
	fma.rn.f32 	%f3080, %f6911, %f3076, %f2;
	mul.f32 	%f3081, %f3079, %f3079;
	mul.f32 	%f3082, %f3080, %f3080;
	add.f32 	%f6912, %f3081, %f3082;
	setp.gt.f32 	%p571, %f6912, 0f40800000;
	mov.b32 	%r584, 515;
	mov.u32 	%r1332, %r584;
	@%p571 bra 	$L__BB0_1365;
	sub.f32 	%f6913, %f3081, %f3082;
	add.f32 	%f6914, %f3079, %f3079;
	add.f32 	%f3083, %f1, %f6913;
	fma.rn.f32 	%f3084, %f6914, %f3080, %f2;
	mul.f32 	%f3085, %f3083, %f3083;
	mul.f32 	%f3086, %f3084, %f3084;
	add.f32 	%f6915, %f3085, %f3086;
	setp.gt.f32 	%p572, %f6915, 0f40800000;
	mov.b32 	%r585, 516;
	mov.u32 	%r1332, %r585;
	@%p572 bra 	$L__BB0_1365;
	sub.f32 	%f6916, %f3085, %f3086;
	add.f32 	%f6917, %f3083, %f3083;
	add.f32 	%f3087, %f1, %f6916;
	fma.rn.f32 	%f3088, %f6917, %f3084, %f2;
	mul.f32 	%f3089, %f3087, %f3087;
	mul.f32 	%f3090, %f3088, %f3088;
	add.f32 	%f6918, %f3089, %f3090;
	setp.gt.f32 	%p573, %f6918, 0f40800000;
	mov.b32 	%r586, 517;
	mov.u32 	%r1332, %r586;
	@%p573 bra 	$L__BB0_1365;
	sub.f32 	%f6919, %f3089, %f3090;
	add.f32 	%f6920, %f3087, %f3087;
	add.f32 	%f3091, %f1, %f6919;
	fma.rn.f32 	%f3092, %f6920, %f3088, %f2;
	mul.f32 	%f3093, %f3091, %f3091;
	mul.f32 	%f3094, %f3092, %f3092;
	add.f32 	%f6921, %f3093, %f3094;
	setp.gt.f32 	%p574, %f6921, 0f40800000;
	mov.b32 	%r587, 518;
	mov.u32 	%r1332, %r587;
	@%p574 bra 	$L__BB0_1365;
	sub.f32 	%f6922, %f3093, %f3094;
	add.f32 	%f6923, %f3091, %f3091;
	add.f32 	%f3095, %f1, %f6922;
	fma.rn.f32 	%f3096, %f6923, %f3092, %f2;
	mul.f32 	%f3097, %f3095, %f3095;
	mul.f32 	%f3098, %f3096, %f3096;
	add.f32 	%f6924, %f3097, %f3098;
	setp.gt.f32 	%p575, %f6924, 0f40800000;
	mov.b32 	%r588, 519;
	mov.u32 	%r1332, %r588;
	@%p575 bra 	$L__BB0_1365;
	sub.f32 	%f6925, %f3097, %f3098;
	add.f32 	%f6926, %f3095, %f3095;
	add.f32 	%f3099, %f1, %f6925;
	fma.rn.f32 	%f3100, %f6926, %f3096, %f2;
	mul.f32 	%f3101, %f3099, %f3099;
	mul.f32 	%f3102, %f3100, %f3100;
	add.f32 	%f6927, %f3101, %f3102;
	setp.gt.f32 	%p576, %f6927, 0f40800000;
	mov.b32 	%r589, 520;
	mov.u32 	%r1332, %r589;
	@%p576 bra 	$L__BB0_1365;
	sub.f32 	%f6928, %f3101, %f3102;
	add.f32 	%f6929, %f3099, %f3099;
	add.f32 	%f3103, %f1, %f6928;
	fma.rn.f32 	%f3104, %f6929, %f3100, %f2;
	mul.f32 	%f3105, %f3103, %f3103;
	mul.f32 	%f3106, %f3104, %f3104;
	add.f32 	%f6930, %f3105, %f3106;
	setp.gt.f32 	%p577, %f6930, 0f40800000;
	mov.b32 	%r590, 521;
	mov.u32 	%r1332, %r590;
	@%p577 bra 	$L__BB0_1365;
	sub.f32 	%f6931, %f3105, %f3106;
	add.f32 	%f6932, %f3103, %f3103;
	add.f32 	%f3107, %f1, %f6931;
	fma.rn.f32 	%f3108, %f6932, %f3104, %f2;
	mul.f32 	%f3109, %f3107, %f3107;
	mul.f32 	%f3110, %f3108, %f3108;
	add.f32 	%f6933, %f3109, %f3110;
	setp.gt.f32 	%p578, %f6933, 0f40800000;
	mov.b32 	%r591, 522;
	mov.u32 	%r1332, %r591;
	@%p578 bra 	$L__BB0_1365;
	sub.f32 	%f6934, %f3109, %f3110;
	add.f32 	%f6935, %f3107, %f3107;
	add.f32 	%f3111, %f1, %f6934;
	fma.rn.f32 	%f3112, %f6935, %f3108, %f2;
	mul.f32 	%f3113, %f3111, %f3111;
	mul.f32 	%f3114, %f3112, %f3112;
	add.f32 	%f6936, %f3113, %f3114;
	setp.gt.f32 	%p579, %f6936, 0f40800000;
	mov.b32 	%r592, 523;
	mov.u32 	%r1332, %r592;
	@%p579 bra 	$L__BB0_1365;
	sub.f32 	%f6937, %f3113, %f3114;
	add.f32 	%f6938, %f3111, %f3111;
	add.f32 	%f3115, %f1, %f6937;
	fma.rn.f32 	%f3116, %f6938, %f3112, %f2;
	mul.f32 	%f3117, %f3115, %f3115;
	mul.f32 	%f3118, %f3116, %f3116;
	add.f32 	%f6939, %f3117, %f3118;
	setp.gt.f32 	%p580, %f6939, 0f40800000;
	mov.b32 	%r593, 524;
	mov.u32 	%r1332, %r593;
	@%p580 bra 	$L__BB0_1365;
	sub.f32 	%f6940, %f3117, %f3118;
	add.f32 	%f6941, %f3115, %f3115;
	add.f32 	%f3119, %f1, %f6940;
	fma.rn.f32 	%f3120, %f6941, %f3116, %f2;
	mul.f32 	%f3121, %f3119, %f3119;
	mul.f32 	%f3122, %f3120, %f3120;
	add.f32 	%f6942, %f3121, %f3122;
	setp.gt.f32 	%p581, %f6942, 0f40800000;
	mov.b32 	%r594, 525;
	mov.u32 	%r1332, %r594;
	@%p581 bra 	$L__BB0_1365;
	sub.f32 	%f6943, %f3121, %f3122;
	add.f32 	%f6944, %f3119, %f3119;
	add.f32 	%f3123, %f1, %f6943;
	fma.rn.f32 	%f3124, %f6944, %f3120, %f2;
	mul.f32 	%f3125, %f3123, %f3123;
	mul.f32 	%f3126, %f3124, %f3124;
	add.f32 	%f6945, %f3125, %f3126;
	setp.gt.f32 	%p582, %f6945, 0f40800000;
	mov.b32 	%r595, 526;
	mov.u32 	%r1332, %r595;
	@%p582 bra 	$L__BB0_1365;
	sub.f32 	%f6946, %f3125, %f3126;
	add.f32 	%f6947, %f3123, %f3123;
	add.f32 	%f3127, %f1, %f6946;
	fma.rn.f32 	%f3128, %f6947, %f3124, %f2;
	mul.f32 	%f3129, %f3127, %f3127;
	mul.f32 	%f3130, %f3128, %f3128;
	add.f32 	%f6948, %f3129, %f3130;
	setp.gt.f32 	%p583, %f6948, 0f40800000;
	mov.b32 	%r596, 527;
	mov.u32 	%r1332, %r596;
	@%p583 bra 	$L__BB0_1365;
	sub.f32 	%f6949, %f3129, %f3130;
	add.f32 	%f6950, %f3127, %f3127;
	add.f32 	%f3131, %f1, %f6949;
	fma.rn.f32 	%f3132, %f6950, %f3128, %f2;
	mul.f32 	%f3133, %f3131, %f3131;
	mul.f32 	%f3134, %f3132, %f3132;
	add.f32 	%f6951, %f3133, %f3134;
	setp.gt.f32 	%p584, %f6951, 0f40800000;
	mov.b32 	%r597, 528;
	mov.u32 	%r1332, %r597;
	@%p584 bra 	$L__BB0_1365;
	sub.f32 	%f6952, %f3133, %f3134;
	add.f32 	%f6953, %f3131, %f3131;
	add.f32 	%f3135, %f1, %f6952;
	fma.rn.f32 	%f3136, %f6953, %f3132, %f2;
	mul.f32 	%f3137, %f3135, %f3135;
	mul.f32 	%f3138, %f3136, %f3136;
	add.f32 	%f6954, %f3137, %f3138;
	setp.gt.f32 	%p585, %f6954, 0f40800000;
	mov.b32 	%r598, 529;
	mov.u32 	%r1332, %r598;
	@%p585 bra 	$L__BB0_1365;
	sub.f32 	%f6955, %f3137, %f3138;
	add.f32 	%f6956, %f3135, %f3135;
	add.f32 	%f3139, %f1, %f6955;
	fma.rn.f32 	%f3140, %f6956, %f3136, %f2;
	mul.f32 	%f3141, %f3139, %f3139;
	mul.f32 	%f3142, %f3140, %f3140;
	add.f32 	%f6957, %f3141, %f3142;
	setp.gt.f32 	%p586, %f6957, 0f40800000;
	mov.b32 	%r599, 530;
	mov.u32 	%r1332, %r599;
	@%p586 bra 	$L__BB0_1365;
	sub.f32 	%f6958, %f3141, %f3142;
	add.f32 	%f6959, %f3139, %f3139;
	add.f32 	%f3143, %f1, %f6958;
	fma.rn.f32 	%f3144, %f6959, %f3140, %f2;
	mul.f32 	%f3145, %f3143, %f3143;
	mul.f32 	%f3146, %f3144, %f3144;
	add.f32 	%f6960, %f3145, %f3146;
	setp.gt.f32 	%p587, %f6960, 0f40800000;
	mov.b32 	%r600, 531;
	mov.u32 	%r1332, %r600;
	@%p587 bra 	$L__BB0_1365;
	sub.f32 	%f6961, %f3145, %f3146;
	add.f32 	%f6962, %f3143, %f3143;
	add.f32 	%f3147, %f1, %f6961;
	fma.rn.f32 	%f3148, %f6962, %f3144, %f2;
	mul.f32 	%f3149, %f3147, %f3147;
	mul.f32 	%f3150, %f3148, %f3148;
	add.f32 	%f6963, %f3149, %f3150;
	setp.gt.f32 	%p588, %f6963, 0f40800000;
	mov.b32 	%r601, 532;
	mov.u32 	%r1332, %r601;
	@%p588 bra 	$L__BB0_1365;
	sub.f32 	%f6964, %f3149, %f3150;
	add.f32 	%f6965, %f3147, %f3147;
	add.f32 	%f3151, %f1, %f6964;
	fma.rn.f32 	%f3152, %f6965, %f3148, %f2;
	mul.f32 	%f3153, %f3151, %f3151;
	mul.f32 	%f3154, %f3152, %f3152;
	add.f32 	%f6966, %f3153, %f3154;
	setp.gt.f32 	%p589, %f6966, 0f40800000;
	mov.b32 	%r602, 533;
	mov.u32 	%r1332, %r602;
	@%p589 bra 	$L__BB0_1365;
	sub.f32 	%f6967, %f3153, %f3154;
	add.f32 	%f6968, %f3151, %f3151;
	add.f32 	%f3155, %f1, %f6967;
	fma.rn.f32 	%f3156, %f6968, %f3152, %f2;
	mul.f32 	%f3157, %f3155, %f3155;
	mul.f32 	%f3158, %f3156, %f3156;
	add.f32 	%f6969, %f3157, %f3158;
	setp.gt.f32 	%p590, %f6969, 0f40800000;
	mov.b32 	%r603, 534;
	mov.u32 	%r1332, %r603;
	@%p590 bra 	$L__BB0_1365;
	sub.f32 	%f6970, %f3157, %f3158;
	add.f32 	%f6971, %f3155, %f3155;
	add.f32 	%f3159, %f1, %f6970;
	fma.rn.f32 	%f3160, %f6971, %f3156, %f2;
	mul.f32 	%f3161, %f3159, %f3159;
	mul.f32 	%f3162, %f3160, %f3160;
	add.f32 	%f6972, %f3161, %f3162;
	setp.gt.f32 	%p591, %f6972, 0f40800000;
	mov.b32 	%r604, 535;
	mov.u32 	%r1332, %r604;
	@%p591 bra 	$L__BB0_1365;
	sub.f32 	%f6973, %f3161, %f3162;
	add.f32 	%f6974, %f3159, %f3159;
	add.f32 	%f3163, %f1, %f6973;
	fma.rn.f32 	%f3164, %f6974, %f3160, %f2;
	mul.f32 	%f3165, %f3163, %f3163;
	mul.f32 	%f3166, %f3164, %f3164;
	add.f32 	%f6975, %f3165, %f3166;
	setp.gt.f32 	%p592, %f6975, 0f40800000;
	mov.b32 	%r605, 536;
	mov.u32 	%r1332, %r605;
	@%p592 bra 	$L__BB0_1365;
	sub.f32 	%f6976, %f3165, %f3166;
	add.f32 	%f6977, %f3163, %f3163;
	add.f32 	%f3167, %f1, %f6976;
	fma.rn.f32 	%f3168, %f6977, %f3164, %f2;
	mul.f32 	%f3169, %f3167, %f3167;
	mul.f32 	%f3170, %f3168, %f3168;
	add.f32 	%f6978, %f3169, %f3170;
	setp.gt.f32 	%p593, %f6978, 0f40800000;
	mov.b32 	%r606, 537;
	mov.u32 	%r1332, %r606;
	@%p593 bra 	$L__BB0_1365;
	sub.f32 	%f6979, %f3169, %f3170;
	add.f32 	%f6980, %f3167, %f3167;
	add.f32 	%f3171, %f1, %f6979;
	fma.rn.f32 	%f3172, %f6980, %f3168, %f2;
	mul.f32 	%f3173, %f3171, %f3171;
	mul.f32 	%f3174, %f3172, %f3172;
	add.f32 	%f6981, %f3173, %f3174;
	setp.gt.f32 	%p594, %f6981, 0f40800000;
	mov.b32 	%r607, 538;
	mov.u32 	%r1332, %r607;
	@%p594 bra 	$L__BB0_1365;
	sub.f32 	%f6982, %f3173, %f3174;
	add.f32 	%f6983, %f3171, %f3171;
	add.f32 	%f3175, %f1, %f6982;
	fma.rn.f32 	%f3176, %f6983, %f3172, %f2;
	mul.f32 	%f3177, %f3175, %f3175;
	mul.f32 	%f3178, %f3176, %f3176;
	add.f32 	%f6984, %f3177, %f3178;
	setp.gt.f32 	%p595, %f6984, 0f40800000;
	mov.b32 	%r608, 539;
	mov.u32 	%r1332, %r608;
	@%p595 bra 	$L__BB0_1365;
	sub.f32 	%f6985, %f3177, %f3178;
	add.f32 	%f6986, %f3175, %f3175;
	add.f32 	%f3179, %f1, %f6985;
	fma.rn.f32 	%f3180, %f6986, %f3176, %f2;
	mul.f32 	%f3181, %f3179, %f3179;
	mul.f32 	%f3182, %f3180, %f3180;
	add.f32 	%f6987, %f3181, %f3182;
	setp.gt.f32 	%p596, %f6987, 0f40800000;
	mov.b32 	%r609, 540;
	mov.u32 	%r1332, %r609;
	@%p596 bra 	$L__BB0_1365;
	sub.f32 	%f6988, %f3181, %f3182;
	add.f32 	%f6989, %f3179, %f3179;
	add.f32 	%f3183, %f1, %f6988;
	fma.rn.f32 	%f3184, %f6989, %f3180, %f2;
	mul.f32 	%f3185, %f3183, %f3183;
	mul.f32 	%f3186, %f3184, %f3184;
	add.f32 	%f6990, %f3185, %f3186;
	setp.gt.f32 	%p597, %f6990, 0f40800000;
	mov.b32 	%r610, 541;
	mov.u32 	%r1332, %r610;
	@%p597 bra 	$L__BB0_1365;
	sub.f32 	%f6991, %f3185, %f3186;
	add.f32 	%f6992, %f3183, %f3183;
	add.f32 	%f3187, %f1, %f6991;
	fma.rn.f32 	%f3188, %f6992, %f3184, %f2;
	mul.f32 	%f3189, %f3187, %f3187;
	mul.f32 	%f3190, %f3188, %f3188;
	add.f32 	%f6993, %f3189, %f3190;
	setp.gt.f32 	%p598, %f6993, 0f40800000;
	mov.b32 	%r611, 542;
	mov.u32 	%r1332, %r611;
	@%p598 bra 	$L__BB0_1365;
	sub.f32 	%f6994, %f3189, %f3190;
	add.f32 	%f6995, %f3187, %f3187;
	add.f32 	%f3191, %f1, %f6994;
	fma.rn.f32 	%f3192, %f6995, %f3188, %f2;
	mul.f32 	%f3193, %f3191, %f3191;
	mul.f32 	%f3194, %f3192, %f3192;
	add.f32 	%f6996, %f3193, %f3194;
	setp.gt.f32 	%p599, %f6996, 0f40800000;
	mov.b32 	%r612, 543;
	mov.u32 	%r1332, %r612;
	@%p599 bra 	$L__BB0_1365;
	sub.f32 	%f6997, %f3193, %f3194;
	add.f32 	%f6998, %f3191, %f3191;
	add.f32 	%f3195, %f1, %f6997;
	fma.rn.f32 	%f3196, %f6998, %f3192, %f2;
	mul.f32 	%f3197, %f3195, %f3195;
	mul.f32 	%f3198, %f3196, %f3196;
	add.f32 	%f6999, %f3197, %f3198;
	setp.gt.f32 	%p600, %f6999, 0f40800000;
	mov.b32 	%r613, 544;
	mov.u32 	%r1332, %r613;
	@%p600 bra 	$L__BB0_1365;
	sub.f32 	%f7000, %f3197, %f3198;
	add.f32 	%f7001, %f3195, %f3195;
	add.f32 	%f3199, %f1, %f7000;
	fma.rn.f32 	%f3200, %f7001, %f3196, %f2;
	mul.f32 	%f3201, %f3199, %f3199;
	mul.f32 	%f3202, %f3200, %f3200;
	add.f32 	%f7002, %f3201, %f3202;
	setp.gt.f32 	%p601, %f7002, 0f40800000;
	mov.b32 	%r614, 545;
	mov.u32 	%r1332, %r614;
	@%p601 bra 	$L__BB0_1365;
	sub.f32 	%f7003, %f3201, %f3202;
	add.f32 	%f7004, %f3199, %f3199;
	add.f32 	%f3203, %f1, %f7003;
	fma.rn.f32 	%f3204, %f7004, %f3200, %f2;
	mul.f32 	%f3205, %f3203, %f3203;
	mul.f32 	%f3206, %f3204, %f3204;
	add.f32 	%f7005, %f3205, %f3206;
	setp.gt.f32 	%p602, %f7005, 0f40800000;
	mov.b32 	%r615, 546;
	mov.u32 	%r1332, %r615;
	@%p602 bra 	$L__BB0_1365;
	sub.f32 	%f7006, %f3205, %f3206;
	add.f32 	%f7007, %f3203, %f3203;
	add.f32 	%f3207, %f1, %f7006;
	fma.rn.f32 	%f3208, %f7007, %f3204, %f2;
	mul.f32 	%f3209, %f3207, %f3207;
	mul.f32 	%f3210, %f3208, %f3208;
	add.f32 	%f7008, %f3209, %f3210;
	setp.gt.f32 	%p603, %f7008, 0f40800000;
	mov.b32 	%r616, 547;
	mov.u32 	%r1332, %r616;
	@%p603 bra 	$L__BB0_1365;
	sub.f32 	%f7009, %f3209, %f3210;
	add.f32 	%f7010, %f3207, %f3207;
	add.f32 	%f3211, %f1, %f7009;
	fma.rn.f32 	%f3212, %f7010, %f3208, %f2;
	mul.f32 	%f3213, %f3211, %f3211;
	mul.f32 	%f3214, %f3212, %f3212;
	add.f32 	%f7011, %f3213, %f3214;
	setp.gt.f32 	%p604, %f7011, 0f40800000;
	mov.b32 	%r617, 548;
	mov.u32 	%r1332, %r617;
	@%p604 bra 	$L__BB0_1365;
	sub.f32 	%f7012, %f3213, %f3214;
	add.f32 	%f7013, %f3211, %f3211;
	add.f32 	%f3215, %f1, %f7012;
	fma.rn.f32 	%f3216, %f7013, %f3212, %f2;
	mul.f32 	%f3217, %f3215, %f3215;
	mul.f32 	%f3218, %f3216, %f3216;
	add.f32 	%f7014, %f3217, %f3218;
	setp.gt.f32 	%p605, %f7014, 0f40800000;
	mov.b32 	%r618, 549;
	mov.u32 	%r1332, %r618;
	@%p605 bra 	$L__BB0_1365;
	sub.f32 	%f7015, %f3217, %f3218;
	add.f32 	%f7016, %f3215, %f3215;
	add.f32 	%f3219, %f1, %f7015;
	fma.rn.f32 	%f3220, %f7016, %f3216, %f2;
	mul.f32 	%f3221, %f3219, %f3219;
	mul.f32 	%f3222, %f3220, %f3220;
	add.f32 	%f7017, %f3221, %f3222;
	setp.gt.f32 	%p606, %f7017, 0f40800000;
	mov.b32 	%r619, 550;
	mov.u32 	%r1332, %r619;
	@%p606 bra 	$L__BB0_1365;
	sub.f32 	%f7018, %f3221, %f3222;
	add.f32 	%f7019, %f3219, %f3219;
	add.f32 	%f3223, %f1, %f7018;
	fma.rn.f32 	%f3224, %f7019, %f3220, %f2;
	mul.f32 	%f3225, %f3223, %f3223;
	mul.f32 	%f3226, %f3224, %f3224;
	add.f32 	%f7020, %f3225, %f3226;
	setp.gt.f32 	%p607, %f7020, 0f40800000;
	mov.b32 	%r620, 551;
	mov.u32 	%r1332, %r620;
	@%p607 bra 	$L__BB0_1365;
	sub.f32 	%f7021, %f3225, %f3226;
	add.f32 	%f7022, %f3223, %f3223;
	add.f32 	%f3227, %f1, %f7021;
	fma.rn.f32 	%f3228, %f7022, %f3224, %f2;
	mul.f32 	%f3229, %f3227, %f3227;
	mul.f32 	%f3230, %f3228, %f3228;
	add.f32 	%f7023, %f3229, %f3230;
	setp.gt.f32 	%p608, %f7023, 0f40800000;
	mov.b32 	%r621, 552;
	mov.u32 	%r1332, %r621;
	@%p608 bra 	$L__BB0_1365;
	sub.f32 	%f7024, %f3229, %f3230;
	add.f32 	%f7025, %f3227, %f3227;
	add.f32 	%f3231, %f1, %f7024;
	fma.rn.f32 	%f3232, %f7025, %f3228, %f2;
	mul.f32 	%f3233, %f3231, %f3231;
	mul.f32 	%f3234, %f3232, %f3232;
	add.f32 	%f7026, %f3233, %f3234;
	setp.gt.f32 	%p609, %f7026, 0f40800000;
	mov.b32 	%r622, 553;
	mov.u32 	%r1332, %r622;
	@%p609 bra 	$L__BB0_1365;
	sub.f32 	%f7027, %f3233, %f3234;
	add.f32 	%f7028, %f3231, %f3231;
	add.f32 	%f3235, %f1, %f7027;
	fma.rn.f32 	%f3236, %f7028, %f3232, %f2;
	mul.f32 	%f3237, %f3235, %f3235;
	mul.f32 	%f3238, %f3236, %f3236;
	add.f32 	%f7029, %f3237, %f3238;
	setp.gt.f32 	%p610, %f7029, 0f40800000;
	mov.b32 	%r623, 554;
	mov.u32 	%r1332, %r623;
	@%p610 bra 	$L__BB0_1365;
	sub.f32 	%f7030, %f3237, %f3238;
	add.f32 	%f7031, %f3235, %f3235;
	add.f32 	%f3239, %f1, %f7030;
	fma.rn.f32 	%f3240, %f7031, %f3236, %f2;
	mul.f32 	%f3241, %f3239, %f3239;
	mul.f32 	%f3242, %f3240, %f3240;
	add.f32 	%f7032, %f3241, %f3242;
	setp.gt.f32 	%p611, %f7032, 0f40800000;
	mov.b32 	%r624, 555;
	mov.u32 	%r1332, %r624;
	@%p611 bra 	$L__BB0_1365;
	sub.f32 	%f7033, %f3241, %f3242;
	add.f32 	%f7034, %f3239, %f3239;
	add.f32 	%f3243, %f1, %f7033;
	fma.rn.f32 	%f3244, %f7034, %f3240, %f2;
	mul.f32 	%f3245, %f3243, %f3243;
	mul.f32 	%f3246, %f3244, %f3244;
	add.f32 	%f7035, %f3245, %f3246;
	setp.gt.f32 	%p612, %f7035, 0f40800000;
	mov.b32 	%r625, 556;
	mov.u32 	%r1332, %r625;
	@%p612 bra 	$L__BB0_1365;
	sub.f32 	%f7036, %f3245, %f3246;
	add.f32 	%f7037, %f3243, %f3243;
	add.f32 	%f3247, %f1, %f7036;
	fma.rn.f32 	%f3248, %f7037, %f3244, %f2;
	mul.f32 	%f3249, %f3247, %f3247;
	mul.f32 	%f3250, %f3248, %f3248;
	add.f32 	%f7038, %f3249, %f3250;
	setp.gt.f32 	%p613, %f7038, 0f40800000;
	mov.b32 	%r626, 557;
	mov.u32 	%r1332, %r626;
	@%p613 bra 	$L__BB0_1365;
	sub.f32 	%f7039, %f3249, %f3250;
	add.f32 	%f7040, %f3247, %f3247;
	add.f32 	%f3251, %f1, %f7039;
	fma.rn.f32 	%f3252, %f7040, %f3248, %f2;
	mul.f32 	%f3253, %f3251, %f3251;
	mul.f32 	%f3254, %f3252, %f3252;
	add.f32 	%f7041, %f3253, %f3254;
	setp.gt.f32 	%p614, %f7041, 0f40800000;
	mov.b32 	%r627, 558;
	mov.u32 	%r1332, %r627;
	@%p614 bra 	$L__BB0_1365;
	sub.f32 	%f7042, %f3253, %f3254;
	add.f32 	%f7043, %f3251, %f3251;
	add.f32 	%f3255, %f1, %f7042;
	fma.rn.f32 	%f3256, %f7043, %f3252, %f2;
	mul.f32 	%f3257, %f3255, %f3255;
	mul.f32 	%f3258, %f3256, %f3256;
	add.f32 	%f7044, %f3257, %f3258;
	setp.gt.f32 	%p615, %f7044, 0f40800000;
	mov.b32 	%r628, 559;
	mov.u32 	%r1332, %r628;
	@%p615 bra 	$L__BB0_1365;
	sub.f32 	%f7045, %f3257, %f3258;
	add.f32 	%f7046, %f3255, %f3255;
	add.f32 	%f3259, %f1, %f7045;
	fma.rn.f32 	%f3260, %f7046, %f3256, %f2;
	mul.f32 	%f3261, %f3259, %f3259;
	mul.f32 	%f3262, %f3260, %f3260;
	add.f32 	%f7047, %f3261, %f3262;
	setp.gt.f32 	%p616, %f7047, 0f40800000;
	mov.b32 	%r629, 560;
	mov.u32 	%r1332, %r629;
	@%p616 bra 	$L__BB0_1365;
	sub.f32 	%f7048, %f3261, %f3262;
	add.f32 	%f7049, %f3259, %f3259;
	add.f32 	%f3263, %f1, %f7048;
	fma.rn.f32 	%f3264, %f7049, %f3260, %f2;
	mul.f32 	%f3265, %f3263, %f3263;
	mul.f32 	%f3266, %f3264, %f3264;
	add.f32 	%f7050, %f3265, %f3266;
	setp.gt.f32 	%p617, %f7050, 0f40800000;
	mov.b32 	%r630, 561;
	mov.u32 	%r1332, %r630;
	@%p617 bra 	$L__BB0_1365;
	sub.f32 	%f7051, %f3265, %f3266;
	add.f32 	%f7052, %f3263, %f3263;
	add.f32 	%f3267, %f1, %f7051;
	fma.rn.f32 	%f3268, %f7052, %f3264, %f2;
	mul.f32 	%f3269, %f3267, %f3267;
	mul.f32 	%f3270, %f3268, %f3268;
	add.f32 	%f7053, %f3269, %f3270;
	setp.gt.f32 	%p618, %f7053, 0f40800000;
	mov.b32 	%r631, 562;
	mov.u32 	%r1332, %r631;
	@%p618 bra 	$L__BB0_1365;
	sub.f32 	%f7054, %f3269, %f3270;
	add.f32 	%f7055, %f3267, %f3267;
	add.f32 	%f3271, %f1, %f7054;
	fma.rn.f32 	%f3272, %f7055, %f3268, %f2;
	mul.f32 	%f3273, %f3271, %f3271;
	mul.f32 	%f3274, %f3272, %f3272;
	add.f32 	%f7056, %f3273, %f3274;
	setp.gt.f32 	%p619, %f7056, 0f40800000;
	mov.b32 	%r632, 563;
	mov.u32 	%r1332, %r632;
	@%p619 bra 	$L__BB0_1365;
	sub.f32 	%f7057, %f3273, %f3274;
	add.f32 	%f7058, %f3271, %f3271;
	add.f32 	%f3275, %f1, %f7057;
	fma.rn.f32 	%f3276, %f7058, %f3272, %f2;
	mul.f32 	%f3277, %f3275, %f3275;
	mul.f32 	%f3278, %f3276, %f3276;
	add.f32 	%f7059, %f3277, %f3278;
	setp.gt.f32 	%p620, %f7059, 0f40800000;
	mov.b32 	%r633, 564;
	mov.u32 	%r1332, %r633;
	@%p620 bra 	$L__BB0_1365;
	sub.f32 	%f7060, %f3277, %f3278;
	add.f32 	%f7061, %f3275, %f3275;
	add.f32 	%f3279, %f1, %f7060;
	fma.rn.f32 	%f3280, %f7061, %f3276, %f2;
	mul.f32 	%f3281, %f3279, %f3279;
	mul.f32 	%f3282, %f3280, %f3280;
	add.f32 	%f7062, %f3281, %f3282;
	setp.gt.f32 	%p621, %f7062, 0f40800000;
	mov.b32 	%r634, 565;
	mov.u32 	%r1332, %r634;
	@%p621 bra 	$L__BB0_1365;
	sub.f32 	%f7063, %f3281, %f3282;
	add.f32 	%f7064, %f3279, %f3279;
	add.f32 	%f3283, %f1, %f7063;
	fma.rn.f32 	%f3284, %f7064, %f3280, %f2;
	mul.f32 	%f3285, %f3283, %f3283;
	mul.f32 	%f3286, %f3284, %f3284;
	add.f32 	%f7065, %f3285, %f3286;
	setp.gt.f32 	%p622, %f7065, 0f40800000;
	mov.b32 	%r635, 566;
	mov.u32 	%r1332, %r635;
	@%p622 bra 	$L__BB0_1365;
	sub.f32 	%f7066, %f3285, %f3286;
	add.f32 	%f7067, %f3283, %f3283;
	add.f32 	%f3287, %f1, %f7066;
	fma.rn.f32 	%f3288, %f7067, %f3284, %f2;
	mul.f32 	%f3289, %f3287, %f3287;
	mul.f32 	%f3290, %f3288, %f3288;
	add.f32 	%f7068, %f3289, %f3290;
	setp.gt.f32 	%p623, %f7068, 0f40800000;
	mov.b32 	%r636, 567;
	mov.u32 	%r1332, %r636;
	@%p623 bra 	$L__BB0_1365;
	sub.f32 	%f7069, %f3289, %f3290;
	add.f32 	%f7070, %f3287, %f3287;
	add.f32 	%f3291, %f1, %f7069;
	fma.rn.f32 	%f3292, %f7070, %f3288, %f2;
	mul.f32 	%f3293, %f3291, %f3291;
	mul.f32 	%f3294, %f3292, %f3292;
	add.f32 	%f7071, %f3293, %f3294;
	setp.gt.f32 	%p624, %f7071, 0f40800000;
	mov.b32 	%r637, 568;
	mov.u32 	%r1332, %r637;
	@%p624 bra 	$L__BB0_1365;
	sub.f32 	%f7072, %f3293, %f3294;
	add.f32 	%f7073, %f3291, %f3291;
	add.f32 	%f3295, %f1, %f7072;
	fma.rn.f32 	%f3296, %f7073, %f3292, %f2;
	mul.f32 	%f3297, %f3295, %f3295;
	mul.f32 	%f3298, %f3296, %f3296;
	add.f32 	%f7074, %f3297, %f3298;
	setp.gt.f32 	%p625, %f7074, 0f40800000;
	mov.b32 	%r638, 569;
	mov.u32 	%r1332, %r638;
	@%p625 bra 	$L__BB0_1365;
	sub.f32 	%f7075, %f3297, %f3298;
	add.f32 	%f7076, %f3295, %f3295;
	add.f32 	%f3299, %f1, %f7075;
	fma.rn.f32 	%f3300, %f7076, %f3296, %f2;
	mul.f32 	%f3301, %f3299, %f3299;
	mul.f32 	%f3302, %f3300, %f3300;
	add.f32 	%f7077, %f3301, %f3302;
	setp.gt.f32 	%p626, %f7077, 0f40800000;
	mov.b32 	%r639, 570;
	mov.u32 	%r1332, %r639;
	@%p626 bra 	$L__BB0_1365;
	sub.f32 	%f7078, %f3301, %f3302;
	add.f32 	%f7079, %f3299, %f3299;
	add.f32 	%f3303, %f1, %f7078;
	fma.rn.f32 	%f3304, %f7079, %f3300, %f2;
	mul.f32 	%f3305, %f3303, %f3303;
	mul.f32 	%f3306, %f3304, %f3304;
	add.f32 	%f7080, %f3305, %f3306;
	setp.gt.f32 	%p627, %f7080, 0f40800000;
	mov.b32 	%r640, 571;
	mov.u32 	%r1332, %r640;
	@%p627 bra 	$L__BB0_1365;
	sub.f32 	%f7081, %f3305, %f3306;
	add.f32 	%f7082, %f3303, %f3303;
	add.f32 	%f3307, %f1, %f7081;
	fma.rn.f32 	%f3308, %f7082, %f3304, %f2;
	mul.f32 	%f3309, %f3307, %f3307;
	mul.f32 	%f3310, %f3308, %f3308;
	add.f32 	%f7083, %f3309, %f3310;
	setp.gt.f32 	%p628, %f7083, 0f40800000;
	mov.b32 	%r641, 572;
	mov.u32 	%r1332, %r641;
	@%p628 bra 	$L__BB0_1365;
	sub.f32 	%f7084, %f3309, %f3310;
	add.f32 	%f7085, %f3307, %f3307;
	add.f32 	%f3311, %f1, %f7084;
	fma.rn.f32 	%f3312, %f7085, %f3308, %f2;
	mul.f32 	%f3313, %f3311, %f3311;
	mul.f32 	%f3314, %f3312, %f3312;
	add.f32 	%f7086, %f3313, %f3314;
	setp.gt.f32 	%p629, %f7086, 0f40800000;
	mov.b32 	%r642, 573;
	mov.u32 	%r1332, %r642;
	@%p629 bra 	$L__BB0_1365;
	sub.f32 	%f7087, %f3313, %f3314;
	add.f32 	%f7088, %f3311, %f3311;
	add.f32 	%f3315, %f1, %f7087;
	fma.rn.f32 	%f3316, %f7088, %f3312, %f2;
	mul.f32 	%f3317, %f3315, %f3315;
	mul.f32 	%f3318, %f3316, %f3316;
	add.f32 	%f7089, %f3317, %f3318;
	setp.gt.f32 	%p630, %f7089, 0f40800000;
	mov.b32 	%r643, 574;
	mov.u32 	%r1332, %r643;
	@%p630 bra 	$L__BB0_1365;
	sub.f32 	%f7090, %f3317, %f3318;
	add.f32 	%f7091, %f3315, %f3315;
	add.f32 	%f3319, %f1, %f7090;
	fma.rn.f32 	%f3320, %f7091, %f3316, %f2;
	mul.f32 	%f3321, %f3319, %f3319;
	mul.f32 	%f3322, %f3320, %f3320;
	add.f32 	%f7092, %f3321, %f3322;
	setp.gt.f32 	%p631, %f7092, 0f40800000;
	mov.b32 	%r644, 575;
	mov.u32 	%r1332, %r644;
	@%p631 bra 	$L__BB0_1365;
	sub.f32 	%f7093, %f3321, %f3322;
	add.f32 	%f7094, %f3319, %f3319;
	add.f32 	%f3323, %f1, %f7093;
	fma.rn.f32 	%f3324, %f7094, %f3320, %f2;
	mul.f32 	%f3325, %f3323, %f3323;
	mul.f32 	%f3326, %f3324, %f3324;
	add.f32 	%f7095, %f3325, %f3326;
	setp.gt.f32 	%p632, %f7095, 0f40800000;
	mov.b32 	%r645, 576;
	mov.u32 	%r1332, %r645;
	@%p632 bra 	$L__BB0_1365;
	sub.f32 	%f7096, %f3325, %f3326;
	add.f32 	%f7097, %f3323, %f3323;
	add.f32 	%f3327, %f1, %f7096;
	fma.rn.f32 	%f3328, %f7097, %f3324, %f2;
	mul.f32 	%f3329, %f3327, %f3327;
	mul.f32 	%f3330, %f3328, %f3328;
	add.f32 	%f7098, %f3329, %f3330;
	setp.gt.f32 	%p633, %f7098, 0f40800000;
	mov.b32 	%r646, 577;
	mov.u32 	%r1332, %r646;
	@%p633 bra 	$L__BB0_1365;
	sub.f32 	%f7099, %f3329, %f3330;
	add.f32 	%f7100, %f3327, %f3327;
	add.f32 	%f3331, %f1, %f7099;
	fma.rn.f32 	%f3332, %f7100, %f3328, %f2;
	mul.f32 	%f3333, %f3331, %f3331;
	mul.f32 	%f3334, %f3332, %f3332;
	add.f32 	%f7101, %f3333, %f3334;
	setp.gt.f32 	%p634, %f7101, 0f40800000;
	mov.b32 	%r647, 578;
	mov.u32 	%r1332, %r647;
	@%p634 bra 	$L__BB0_1365;
	sub.f32 	%f7102, %f3333, %f3334;
	add.f32 	%f7103, %f3331, %f3331;
	add.f32 	%f3335, %f1, %f7102;
	fma.rn.f32 	%f3336, %f7103, %f3332, %f2;
	mul.f32 	%f3337, %f3335, %f3335;
	mul.f32 	%f3338, %f3336, %f3336;
	add.f32 	%f7104, %f3337, %f3338;
	setp.gt.f32 	%p635, %f7104, 0f40800000;
	mov.b32 	%r648, 579;
	mov.u32 	%r1332, %r648;
	@%p635 bra 	$L__BB0_1365;
	sub.f32 	%f7105, %f3337, %f3338;
	add.f32 	%f7106, %f3335, %f3335;
	add.f32 	%f3339, %f1, %f7105;
	fma.rn.f32 	%f3340, %f7106, %f3336, %f2;
	mul.f32 	%f3341, %f3339, %f3339;
	mul.f32 	%f3342, %f3340, %f3340;
	add.f32 	%f7107, %f3341, %f3342;
	setp.gt.f32 	%p636, %f7107, 0f40800000;
	mov.b32 	%r649, 580;
	mov.u32 	%r1332, %r649;
	@%p636 bra 	$L__BB0_1365;
	sub.f32 	%f7108, %f3341, %f3342;
	add.f32 	%f7109, %f3339, %f3339;
	add.f32 	%f3343, %f1, %f7108;
	fma.rn.f32 	%f3344, %f7109, %f3340, %f2;
	mul.f32 	%f3345, %f3343, %f3343;
	mul.f32 	%f3346, %f3344, %f3344;
	add.f32 	%f7110, %f3345, %f3346;
	setp.gt.f32 	%p637, %f7110, 0f40800000;
	mov.b32 	%r650, 581;
	mov.u32 	%r1332, %r650;
	@%p637 bra 	$L__BB0_1365;
	sub.f32 	%f7111, %f3345, %f3346;
	add.f32 	%f7112, %f3343, %f3343;
	add.f32 	%f3347, %f1, %f7111;
	fma.rn.f32 	%f3348, %f7112, %f3344, %f2;
	mul.f32 	%f3349, %f3347, %f3347;
	mul.f32 	%f3350, %f3348, %f3348;
	add.f32 	%f7113, %f3349, %f3350;
	setp.gt.f32 	%p638, %f7113, 0f40800000;
	mov.b32 	%r651, 582;
	mov.u32 	%r1332, %r651;
	@%p638 bra 	$L__BB0_1365;
	sub.f32 	%f7114, %f3349, %f3350;
	add.f32 	%f7115, %f3347, %f3347;
	add.f32 	%f3351, %f1, %f7114;
	fma.rn.f32 	%f3352, %f7115, %f3348, %f2;
	mul.f32 	%f3353, %f3351, %f3351;
	mul.f32 	%f3354, %f3352, %f3352;
	add.f32 	%f7116, %f3353, %f3354;
	setp.gt.f32 	%p639, %f7116, 0f40800000;
	mov.b32 	%r652, 583;
	mov.u32 	%r1332, %r652;
	@%p639 bra 	$L__BB0_1365;
	sub.f32 	%f7117, %f3353, %f3354;
	add.f32 	%f7118, %f3351, %f3351;
	add.f32 	%f3355, %f1, %f7117;
	fma.rn.f32 	%f3356, %f7118, %f3352, %f2;
	mul.f32 	%f3357, %f3355, %f3355;
	mul.f32 	%f3358, %f3356, %f3356;
	add.f32 	%f7119, %f3357, %f3358;
	setp.gt.f32 	%p640, %f7119, 0f40800000;
	mov.b32 	%r653, 584;
	mov.u32 	%r1332, %r653;
	@%p640 bra 	$L__BB0_1365;
	sub.f32 	%f7120, %f3357, %f3358;
	add.f32 	%f7121, %f3355, %f3355;
	add.f32 	%f3359, %f1, %f7120;
	fma.rn.f32 	%f3360, %f7121, %f3356, %f2;
	mul.f32 	%f3361, %f3359, %f3359;
	mul.f32 	%f3362, %f3360, %f3360;
	add.f32 	%f7122, %f3361, %f3362;
	setp.gt.f32 	%p641, %f7122, 0f40800000;
	mov.b32 	%r654, 585;
	mov.u32 	%r1332, %r654;
	@%p641 bra 	$L__BB0_1365;
	sub.f32 	%f7123, %f3361, %f3362;
	add.f32 	%f7124, %f3359, %f3359;
	add.f32 	%f3363, %f1, %f7123;
	fma.rn.f32 	%f3364, %f7124, %f3360, %f2;
	mul.f32 	%f3365, %f3363, %f3363;
	mul.f32 	%f3366, %f3364, %f3364;
	add.f32 	%f7125, %f3365, %f3366;
	setp.gt.f32 	%p642, %f7125, 0f40800000;
	mov.b32 	%r655, 586;
	mov.u32 	%r1332, %r655;
	@%p642 bra 	$L__BB0_1365;
	sub.f32 	%f7126, %f3365, %f3366;
	add.f32 	%f7127, %f3363, %f3363;
	add.f32 	%f3367, %f1, %f7126;
	fma.rn.f32 	%f3368, %f7127, %f3364, %f2;
	mul.f32 	%f3369, %f3367, %f3367;
	mul.f32 	%f3370, %f3368, %f3368;
	add.f32 	%f7128, %f3369, %f3370;
	setp.gt.f32 	%p643, %f7128, 0f40800000;
	mov.b32 	%r656, 587;
	mov.u32 	%r1332, %r656;
	@%p643 bra 	$L__BB0_1365;
	sub.f32 	%f7129, %f3369, %f3370;
	add.f32 	%f7130, %f3367, %f3367;
	add.f32 	%f3371, %f1, %f7129;
	fma.rn.f32 	%f3372, %f7130, %f3368, %f2;
	mul.f32 	%f3373, %f3371, %f3371;
	mul.f32 	%f3374, %f3372, %f3372;
	add.f32 	%f7131, %f3373, %f3374;
	setp.gt.f32 	%p644, %f7131, 0f40800000;
	mov.b32 	%r657, 588;
	mov.u32 	%r1332, %r657;
	@%p644 bra 	$L__BB0_1365;
	sub.f32 	%f7132, %f3373, %f3374;
	add.f32 	%f7133, %f3371, %f3371;
	add.f32 	%f3375, %f1, %f7132;
	fma.rn.f32 	%f3376, %f7133, %f3372, %f2;
	mul.f32 	%f3377, %f3375, %f3375;
	mul.f32 	%f3378, %f3376, %f3376;
	add.f32 	%f7134, %f3377, %f3378;
	setp.gt.f32 	%p645, %f7134, 0f40800000;
	mov.b32 	%r658, 589;
	mov.u32 	%r1332, %r658;
	@%p645 bra 	$L__BB0_1365;
	sub.f32 	%f7135, %f3377, %f3378;
	add.f32 	%f7136, %f3375, %f3375;
	add.f32 	%f3379, %f1, %f7135;
	fma.rn.f32 	%f3380, %f7136, %f3376, %f2;
	mul.f32 	%f3381, %f3379, %f3379;
	mul.f32 	%f3382, %f3380, %f3380;
	add.f32 	%f7137, %f3381, %f3382;
	setp.gt.f32 	%p646, %f7137, 0f40800000;
	mov.b32 	%r659, 590;
	mov.u32 	%r1332, %r659;
	@%p646 bra 	$L__BB0_1365;
	sub.f32 	%f7138, %f3381, %f3382;
	add.f32 	%f7139, %f3379, %f3379;
	add.f32 	%f3383, %f1, %f7138;
	fma.rn.f32 	%f3384, %f7139, %f3380, %f2;
	mul.f32 	%f3385, %f3383, %f3383;
	mul.f32 	%f3386, %f3384, %f3384;
	add.f32 	%f7140, %f3385, %f3386;
	setp.gt.f32 	%p647, %f7140, 0f40800000;
	mov.b32 	%r660, 591;
	mov.u32 	%r1332, %r660;
	@%p647 bra 	$L__BB0_1365;
	sub.f32 	%f7141, %f3385, %f3386;
	add.f32 	%f7142, %f3383, %f3383;
	add.f32 	%f3387, %f1, %f7141;
	fma.rn.f32 	%f3388, %f7142, %f3384, %f2;
	mul.f32 	%f3389, %f3387, %f3387;
	mul.f32 	%f3390, %f3388, %f3388;
	add.f32 	%f7143, %f3389, %f3390;
	setp.gt.f32 	%p648, %f7143, 0f40800000;
	mov.b32 	%r661, 592;
	mov.u32 	%r1332, %r661;
	@%p648 bra 	$L__BB0_1365;
	sub.f32 	%f7144, %f3389, %f3390;
	add.f32 	%f7145, %f3387, %f3387;
	add.f32 	%f3391, %f1, %f7144;
	fma.rn.f32 	%f3392, %f7145, %f3388, %f2;
	mul.f32 	%f3393, %f3391, %f3391;
	mul.f32 	%f3394, %f3392, %f3392;
	add.f32 	%f7146, %f3393, %f3394;
	setp.gt.f32 	%p649, %f7146, 0f40800000;
	mov.b32 	%r662, 593;
	mov.u32 	%r1332, %r662;
	@%p649 bra 	$L__BB0_1365;
	sub.f32 	%f7147, %f3393, %f3394;
	add.f32 	%f7148, %f3391, %f3391;
	add.f32 	%f3395, %f1, %f7147;
	fma.rn.f32 	%f3396, %f7148, %f3392, %f2;
	mul.f32 	%f3397, %f3395, %f3395;
	mul.f32 	%f3398, %f3396, %f3396;
	add.f32 	%f7149, %f3397, %f3398;
	setp.gt.f32 	%p650, %f7149, 0f40800000;
	mov.b32 	%r663, 594;
	mov.u32 	%r1332, %r663;
	@%p650 bra 	$L__BB0_1365;
	sub.f32 	%f7150, %f3397, %f3398;
	add.f32 	%f7151, %f3395, %f3395;
	add.f32 	%f3399, %f1, %f7150;
	fma.rn.f32 	%f3400, %f7151, %f3396, %f2;
	mul.f32 	%f3401, %f3399, %f3399;
	mul.f32 	%f3402, %f3400, %f3400;
	add.f32 	%f7152, %f3401, %f3402;
	setp.gt.f32 	%p651, %f7152, 0f40800000;
	mov.b32 	%r664, 595;
	mov.u32 	%r1332, %r664;
	@%p651 bra 	$L__BB0_1365;
	sub.f32 	%f7153, %f3401, %f3402;
	add.f32 	%f7154, %f3399, %f3399;
	add.f32 	%f3403, %f1, %f7153;
	fma.rn.f32 	%f3404, %f7154, %f3400, %f2;
	mul.f32 	%f3405, %f3403, %f3403;
	mul.f32 	%f3406, %f3404, %f3404;
	add.f32 	%f7155, %f3405, %f3406;
	setp.gt.f32 	%p652, %f7155, 0f40800000;
	mov.b32 	%r665, 596;
	mov.u32 	%r1332, %r665;
	@%p652 bra 	$L__BB0_1365;
	sub.f32 	%f7156, %f3405, %f3406;
	add.f32 	%f7157, %f3403, %f3403;
	add.f32 	%f3407, %f1, %f7156;
	fma.rn.f32 	%f3408, %f7157, %f3404, %f2;
	mul.f32 	%f3409, %f3407, %f3407;
	mul.f32 	%f3410, %f3408, %f3408;
	add.f32 	%f7158, %f3409, %f3410;
	setp.gt.f32 	%p653, %f7158, 0f40800000;
	mov.b32 	%r666, 597;
	mov.u32 	%r1332, %r666;
	@%p653 bra 	$L__BB0_1365;
	sub.f32 	%f7159, %f3409, %f3410;
	add.f32 	%f7160, %f3407, %f3407;
	add.f32 	%f3411, %f1, %f7159;
	fma.rn.f32 	%f3412, %f7160, %f3408, %f2;
	mul.f32 	%f3413, %f3411, %f3411;
	mul.f32 	%f3414, %f3412, %f3412;
	add.f32 	%f7161, %f3413, %f3414;
	setp.gt.f32 	%p654, %f7161, 0f40800000;
	mov.b32 	%r667, 598;
	mov.u32 	%r1332, %r667;
	@%p654 bra 	$L__BB0_1365;
	sub.f32 	%f7162, %f3413, %f3414;
	add.f32 	%f7163, %f3411, %f3411;
	add.f32 	%f3415, %f1, %f7162;
	fma.rn.f32 	%f3416, %f7163, %f3412, %f2;
	mul.f32 	%f3417, %f3415, %f3415;
	mul.f32 	%f3418, %f3416, %f3416;
	add.f32 	%f7164, %f3417, %f3418;
	setp.gt.f32 	%p655, %f7164, 0f40800000;
	mov.b32 	%r668, 599;
	mov.u32 	%r1332, %r668;
	@%p655 bra 	$L__BB0_1365;
	sub.f32 	%f7165, %f3417, %f3418;
	add.f32 	%f7166, %f3415, %f3415;
	add.f32 	%f3419, %f1, %f7165;
	fma.rn.f32 	%f3420, %f7166, %f3416, %f2;
	mul.f32 	%f3421, %f3419, %f3419;
	mul.f32 	%f3422, %f3420, %f3420;
	add.f32 	%f7167, %f3421, %f3422;
	setp.gt.f32 	%p656, %f7167, 0f40800000;
	mov.b32 	%r669, 600;
	mov.u32 	%r1332, %r669;
	@%p656 bra 	$L__BB0_1365;
	sub.f32 	%f7168, %f3421, %f3422;
	add.f32 	%f7169, %f3419, %f3419;
	add.f32 	%f3423, %f1, %f7168;
	fma.rn.f32 	%f3424, %f7169, %f3420, %f2;
	mul.f32 	%f3425, %f3423, %f3423;
	mul.f32 	%f3426, %f3424, %f3424;
	add.f32 	%f7170, %f3425, %f3426;
	setp.gt.f32 	%p657, %f7170, 0f40800000;
	mov.b32 	%r670, 601;
	mov.u32 	%r1332, %r670;
	@%p657 bra 	$L__BB0_1365;
	sub.f32 	%f7171, %f3425, %f3426;
	add.f32 	%f7172, %f3423, %f3423;
	add.f32 	%f3427, %f1, %f7171;
	fma.rn.f32 	%f3428, %f7172, %f3424, %f2;
	mul.f32 	%f3429, %f3427, %f3427;
	mul.f32 	%f3430, %f3428, %f3428;
	add.f32 	%f7173, %f3429, %f3430;
	setp.gt.f32 	%p658, %f7173, 0f40800000;
	mov.b32 	%r671, 602;
	mov.u32 	%r1332, %r671;
	@%p658 bra 	$L__BB0_1365;
	sub.f32 	%f7174, %f3429, %f3430;
	add.f32 	%f7175, %f3427, %f3427;
	add.f32 	%f3431, %f1, %f7174;
	fma.rn.f32 	%f3432, %f7175, %f3428, %f2;
	mul.f32 	%f3433, %f3431, %f3431;
	mul.f32 	%f3434, %f3432, %f3432;
	add.f32 	%f7176, %f3433, %f3434;
	setp.gt.f32 	%p659, %f7176, 0f40800000;
	mov.b32 	%r672, 603;
	mov.u32 	%r1332, %r672;
	@%p659 bra 	$L__BB0_1365;
	sub.f32 	%f7177, %f3433, %f3434;
	add.f32 	%f7178, %f3431, %f3431;
	add.f32 	%f3435, %f1, %f7177;
	fma.rn.f32 	%f3436, %f7178, %f3432, %f2;
	mul.f32 	%f3437, %f3435, %f3435;
	mul.f32 	%f3438, %f3436, %f3436;
	add.f32 	%f7179, %f3437, %f3438;
	setp.gt.f32 	%p660, %f7179, 0f40800000;
	mov.b32 	%r673, 604;
	mov.u32 	%r1332, %r673;
	@%p660 bra 	$L__BB0_1365;
	sub.f32 	%f7180, %f3437, %f3438;
	add.f32 	%f7181, %f3435, %f3435;
	add.f32 	%f3439, %f1, %f7180;
	fma.rn.f32 	%f3440, %f7181, %f3436, %f2;
	mul.f32 	%f3441, %f3439, %f3439;
	mul.f32 	%f3442, %f3440, %f3440;
	add.f32 	%f7182, %f3441, %f3442;
	setp.gt.f32 	%p661, %f7182, 0f40800000;
	mov.b32 	%r674, 605;
	mov.u32 	%r1332, %r674;
	@%p661 bra 	$L__BB0_1365;
	sub.f32 	%f7183, %f3441, %f3442;
	add.f32 	%f7184, %f3439, %f3439;
	add.f32 	%f3443, %f1, %f7183;
	fma.rn.f32 	%f3444, %f7184, %f3440, %f2;
	mul.f32 	%f3445, %f3443, %f3443;
	mul.f32 	%f3446, %f3444, %f3444;
	add.f32 	%f7185, %f3445, %f3446;
	setp.gt.f32 	%p662, %f7185, 0f40800000;
	mov.b32 	%r675, 606;
	mov.u32 	%r1332, %r675;
	@%p662 bra 	$L__BB0_1365;
	sub.f32 	%f7186, %f3445, %f3446;
	add.f32 	%f7187, %f3443, %f3443;
	add.f32 	%f3447, %f1, %f7186;
	fma.rn.f32 	%f3448, %f7187, %f3444, %f2;
	mul.f32 	%f3449, %f3447, %f3447;
	mul.f32 	%f3450, %f3448, %f3448;
	add.f32 	%f7188, %f3449, %f3450;
	setp.gt.f32 	%p663, %f7188, 0f40800000;
	mov.b32 	%r676, 607;
	mov.u32 	%r1332, %r676;
	@%p663 bra 	$L__BB0_1365;
	sub.f32 	%f7189, %f3449, %f3450;
	add.f32 	%f7190, %f3447, %f3447;
	add.f32 	%f3451, %f1, %f7189;
	fma.rn.f32 	%f3452, %f7190, %f3448, %f2;
	mul.f32 	%f3453, %f3451, %f3451;
	mul.f32 	%f3454, %f3452, %f3452;
	add.f32 	%f7191, %f3453, %f3454;
	setp.gt.f32 	%p664, %f7191, 0f40800000;
	mov.b32 	%r677, 608;
	mov.u32 	%r1332, %r677;
	@%p664 bra 	$L__BB0_1365;
	sub.f32 	%f7192, %f3453, %f3454;
	add.f32 	%f7193, %f3451, %f3451;
	add.f32 	%f3455, %f1, %f7192;
	fma.rn.f32 	%f3456, %f7193, %f3452, %f2;
	mul.f32 	%f3457, %f3455, %f3455;
	mul.f32 	%f3458, %f3456, %f3456;
	add.f32 	%f7194, %f3457, %f3458;
	setp.gt.f32 	%p665, %f7194, 0f40800000;
	mov.b32 	%r678, 609;
	mov.u32 	%r1332, %r678;
	@%p665 bra 	$L__BB0_1365;
	sub.f32 	%f7195, %f3457, %f3458;
	add.f32 	%f7196, %f3455, %f3455;
	add.f32 	%f3459, %f1, %f7195;
	fma.rn.f32 	%f3460, %f7196, %f3456, %f2;
	mul.f32 	%f3461, %f3459, %f3459;
	mul.f32 	%f3462, %f3460, %f3460;
	add.f32 	%f7197, %f3461, %f3462;
	setp.gt.f32 	%p666, %f7197, 0f40800000;
	mov.b32 	%r679, 610;
	mov.u32 	%r1332, %r679;
	@%p666 bra 	$L__BB0_1365;
	sub.f32 	%f7198, %f3461, %f3462;
	add.f32 	%f7199, %f3459, %f3459;
	add.f32 	%f3463, %f1, %f7198;
	fma.rn.f32 	%f3464, %f7199, %f3460, %f2;
	mul.f32 	%f3465, %f3463, %f3463;
	mul.f32 	%f3466, %f3464, %f3464;
	add.f32 	%f7200, %f3465, %f3466;
	setp.gt.f32 	%p667, %f7200, 0f40800000;
	mov.b32 	%r680, 611;
	mov.u32 	%r1332, %r680;
	@%p667 bra 	$L__BB0_1365;
	sub.f32 	%f7201, %f3465, %f3466;
	add.f32 	%f7202, %f3463, %f3463;
	add.f32 	%f3467, %f1, %f7201;
	fma.rn.f32 	%f3468, %f7202, %f3464, %f2;
	mul.f32 	%f3469, %f3467, %f3467;
	mul.f32 	%f3470, %f3468, %f3468;
	add.f32 	%f7203, %f3469, %f3470;
	setp.gt.f32 	%p668, %f7203, 0f40800000;
	mov.b32 	%r681, 612;
	mov.u32 	%r1332, %r681;
	@%p668 bra 	$L__BB0_1365;
	sub.f32 	%f7204, %f3469, %f3470;
	add.f32 	%f7205, %f3467, %f3467;
	add.f32 	%f3471, %f1, %f7204;
	fma.rn.f32 	%f3472, %f7205, %f3468, %f2;
	mul.f32 	%f3473, %f3471, %f3471;
	mul.f32 	%f3474, %f3472, %f3472;
	add.f32 	%f7206, %f3473, %f3474;
	setp.gt.f32 	%p669, %f7206, 0f40800000;
	mov.b32 	%r682, 613;
	mov.u32 	%r1332, %r682;
	@%p669 bra 	$L__BB0_1365;
	sub.f32 	%f7207, %f3473, %f3474;
	add.f32 	%f7208, %f3471, %f3471;
	add.f32 	%f3475, %f1, %f7207;
	fma.rn.f32 	%f3476, %f7208, %f3472, %f2;
	mul.f32 	%f3477, %f3475, %f3475;
	mul.f32 	%f3478, %f3476, %f3476;
	add.f32 	%f7209, %f3477, %f3478;
	setp.gt.f32 	%p670, %f7209, 0f40800000;
	mov.b32 	%r683, 614;
	mov.u32 	%r1332, %r683;
	@%p670 bra 	$L__BB0_1365;
	sub.f32 	%f7210, %f3477, %f3478;
	add.f32 	%f7211, %f3475, %f3475;
	add.f32 	%f3479, %f1, %f7210;
	fma.rn.f32 	%f3480, %f7211, %f3476, %f2;
	mul.f32 	%f3481, %f3479, %f3479;
	mul.f32 	%f3482, %f3480, %f3480;
	add.f32 	%f7212, %f3481, %f3482;
	setp.gt.f32 	%p671, %f7212, 0f40800000;
	mov.b32 	%r684, 615;
	mov.u32 	%r1332, %r684;
	@%p671 bra 	$L__BB0_1365;
	sub.f32 	%f7213, %f3481, %f3482;
	add.f32 	%f7214, %f3479, %f3479;
	add.f32 	%f3483, %f1, %f7213;
	fma.rn.f32 	%f3484, %f7214, %f3480, %f2;
	mul.f32 	%f3485, %f3483, %f3483;
	mul.f32 	%f3486, %f3484, %f3484;
	add.f32 	%f7215, %f3485, %f3486;
	setp.gt.f32 	%p672, %f7215, 0f40800000;
	mov.b32 	%r685, 616;
	mov.u32 	%r1332, %r685;
	@%p672 bra 	$L__BB0_1365;
	sub.f32 	%f7216, %f3485, %f3486;
	add.f32 	%f7217, %f3483, %f3483;
	add.f32 	%f3487, %f1, %f7216;
	fma.rn.f32 	%f3488, %f7217, %f3484, %f2;
	mul.f32 	%f3489, %f3487, %f3487;
	mul.f32 	%f3490, %f3488, %f3488;
	add.f32 	%f7218, %f3489, %f3490;
	setp.gt.f32 	%p673, %f7218, 0f40800000;
	mov.b32 	%r686, 617;
	mov.u32 	%r1332, %r686;
	@%p673 bra 	$L__BB0_1365;
	sub.f32 	%f7219, %f3489, %f3490;
	add.f32 	%f7220, %f3487, %f3487;
	add.f32 	%f3491, %f1, %f7219;
	fma.rn.f32 	%f3492, %f7220, %f3488, %f2;
	mul.f32 	%f3493, %f3491, %f3491;
	mul.f32 	%f3494, %f3492, %f3492;
	add.f32 	%f7221, %f3493, %f3494;
	setp.gt.f32 	%p674, %f7221, 0f40800000;
	mov.b32 	%r687, 618;
	mov.u32 	%r1332, %r687;
	@%p674 bra 	$L__BB0_1365;
	sub.f32 	%f7222, %f3493, %f3494;
	add.f32 	%f7223, %f3491, %f3491;
	add.f32 	%f3495, %f1, %f7222;
	fma.rn.f32 	%f3496, %f7223, %f3492, %f2;
	mul.f32 	%f3497, %f3495, %f3495;
	mul.f32 	%f3498, %f3496, %f3496;
	add.f32 	%f7224, %f3497, %f3498;
	setp.gt.f32 	%p675, %f7224, 0f40800000;
	mov.b32 	%r688, 619;
	mov.u32 	%r1332, %r688;
	@%p675 bra 	$L__BB0_1365;
	sub.f32 	%f7225, %f3497, %f3498;
	add.f32 	%f7226, %f3495, %f3495;
	add.f32 	%f3499, %f1, %f7225;
	fma.rn.f32 	%f3500, %f7226, %f3496, %f2;
	mul.f32 	%f3501, %f3499, %f3499;
	mul.f32 	%f3502, %f3500, %f3500;
	add.f32 	%f7227, %f3501, %f3502;
	setp.gt.f32 	%p676, %f7227, 0f40800000;
	mov.b32 	%r689, 620;
	mov.u32 	%r1332, %r689;
	@%p676 bra 	$L__BB0_1365;
	sub.f32 	%f7228, %f3501, %f3502;
	add.f32 	%f7229, %f3499, %f3499;
	add.f32 	%f3503, %f1, %f7228;
	fma.rn.f32 	%f3504, %f7229, %f3500, %f2;
	mul.f32 	%f3505, %f3503, %f3503;
	mul.f32 	%f3506, %f3504, %f3504;
	add.f32 	%f7230, %f3505, %f3506;
	setp.gt.f32 	%p677, %f7230, 0f40800000;
	mov.b32 	%r690, 621;
	mov.u32 	%r1332, %r690;
	@%p677 bra 	$L__BB0_1365;
	sub.f32 	%f7231, %f3505, %f3506;
	add.f32 	%f7232, %f3503, %f3503;
	add.f32 	%f3507, %f1, %f7231;
	fma.rn.f32 	%f3508, %f7232, %f3504, %f2;
	mul.f32 	%f3509, %f3507, %f3507;
	mul.f32 	%f3510, %f3508, %f3508;
	add.f32 	%f7233, %f3509, %f3510;
	setp.gt.f32 	%p678, %f7233, 0f40800000;
	mov.b32 	%r691, 622;
	mov.u32 	%r1332, %r691;
	@%p678 bra 	$L__BB0_1365;
	sub.f32 	%f7234, %f3509, %f3510;
	add.f32 	%f7235, %f3507, %f3507;
	add.f32 	%f3511, %f1, %f7234;
	fma.rn.f32 	%f3512, %f7235, %f3508, %f2;
	mul.f32 	%f3513, %f3511, %f3511;
	mul.f32 	%f3514, %f3512, %f3512;
	add.f32 	%f7236, %f3513, %f3514;
	setp.gt.f32 	%p679, %f7236, 0f40800000;
	mov.b32 	%r692, 623;
	mov.u32 	%r1332, %r692;
	@%p679 bra 	$L__BB0_1365;
	sub.f32 	%f7237, %f3513, %f3514;
	add.f32 	%f7238, %f3511, %f3511;
	add.f32 	%f3515, %f1, %f7237;
	fma.rn.f32 	%f3516, %f7238, %f3512, %f2;
	mul.f32 	%f3517, %f3515, %f3515;
	mul.f32 	%f3518, %f3516, %f3516;
	add.f32 	%f7239, %f3517, %f3518;
	setp.gt.f32 	%p680, %f7239, 0f40800000;
	mov.b32 	%r693, 624;
	mov.u32 	%r1332, %r693;
	@%p680 bra 	$L__BB0_1365;
	sub.f32 	%f7240, %f3517, %f3518;
	add.f32 	%f7241, %f3515, %f3515;
	add.f32 	%f3519, %f1, %f7240;
	fma.rn.f32 	%f3520, %f7241, %f3516, %f2;
	mul.f32 	%f3521, %f3519, %f3519;
	mul.f32 	%f3522, %f3520, %f3520;
	add.f32 	%f7242, %f3521, %f3522;
	setp.gt.f32 	%p681, %f7242, 0f40800000;
	mov.b32 	%r694, 625;
	mov.u32 	%r1332, %r694;
	@%p681 bra 	$L__BB0_1365;
	sub.f32 	%f7243, %f3521, %f3522;
	add.f32 	%f7244, %f3519, %f3519;
	add.f32 	%f3523, %f1, %f7243;
	fma.rn.f32 	%f3524, %f7244, %f3520, %f2;
	mul.f32 	%f3525, %f3523, %f3523;
	mul.f32 	%f3526, %f3524, %f3524;
	add.f32 	%f7245, %f3525, %f3526;
	setp.gt.f32 	%p682, %f7245, 0f40800000;
	mov.b32 	%r695, 626;
	mov.u32 	%r1332, %r695;
	@%p682 bra 	$L__BB0_1365;
	sub.f32 	%f7246, %f3525, %f3526;
	add.f32 	%f7247, %f3523, %f3523;
	add.f32 	%f3527, %f1, %f7246;
	fma.rn.f32 	%f3528, %f7247, %f3524, %f2;
	mul.f32 	%f3529, %f3527, %f3527;
	mul.f32 	%f3530, %f3528, %f3528;
	add.f32 	%f7248, %f3529, %f3530;
	setp.gt.f32 	%p683, %f7248, 0f40800000;
	mov.b32 	%r696, 627;
	mov.u32 	%r1332, %r696;
	@%p683 bra 	$L__BB0_1365;
	sub.f32 	%f7249, %f3529, %f3530;
	add.f32 	%f7250, %f3527, %f3527;
	add.f32 	%f3531, %f1, %f7249;
	fma.rn.f32 	%f3532, %f7250, %f3528, %f2;
	mul.f32 	%f3533, %f3531, %f3531;
	mul.f32 	%f3534, %f3532, %f3532;
	add.f32 	%f7251, %f3533, %f3534;
	setp.gt.f32 	%p684, %f7251, 0f40800000;
	mov.b32 	%r697, 628;
	mov.u32 	%r1332, %r697;
	@%p684 bra 	$L__BB0_1365;
	sub.f32 	%f7252, %f3533, %f3534;
	add.f32 	%f7253, %f3531, %f3531;
	add.f32 	%f3535, %f1, %f7252;
	fma.rn.f32 	%f3536, %f7253, %f3532, %f2;
	mul.f32 	%f3537, %f3535, %f3535;
	mul.f32 	%f3538, %f3536, %f3536;
	add.f32 	%f7254, %f3537, %f3538;
	setp.gt.f32 	%p685, %f7254, 0f40800000;
	mov.b32 	%r698, 629;
	mov.u32 	%r1332, %r698;
	@%p685 bra 	$L__BB0_1365;
	sub.f32 	%f7255, %f3537, %f3538;
	add.f32 	%f7256, %f3535, %f3535;
	add.f32 	%f3539, %f1, %f7255;
	fma.rn.f32 	%f3540, %f7256, %f3536, %f2;
	mul.f32 	%f3541, %f3539, %f3539;
	mul.f32 	%f3542, %f3540, %f3540;
	add.f32 	%f7257, %f3541, %f3542;
	setp.gt.f32 	%p686, %f7257, 0f40800000;
	mov.b32 	%r699, 630;
	mov.u32 	%r1332, %r699;
	@%p686 bra 	$L__BB0_1365;
	sub.f32 	%f7258, %f3541, %f3542;
	add.f32 	%f7259, %f3539, %f3539;
	add.f32 	%f3543, %f1, %f7258;
	fma.rn.f32 	%f3544, %f7259, %f3540, %f2;
	mul.f32 	%f3545, %f3543, %f3543;
	mul.f32 	%f3546, %f3544, %f3544;
	add.f32 	%f7260, %f3545, %f3546;
	setp.gt.f32 	%p687, %f7260, 0f40800000;
	mov.b32 	%r700, 631;
	mov.u32 	%r1332, %r700;
	@%p687 bra 	$L__BB0_1365;
	sub.f32 	%f7261, %f3545, %f3546;
	add.f32 	%f7262, %f3543, %f3543;
	add.f32 	%f3547, %f1, %f7261;
	fma.rn.f32 	%f3548, %f7262, %f3544, %f2;
	mul.f32 	%f3549, %f3547, %f3547;
	mul.f32 	%f3550, %f3548, %f3548;
	add.f32 	%f7263, %f3549, %f3550;
	setp.gt.f32 	%p688, %f7263, 0f40800000;
	mov.b32 	%r701, 632;
	mov.u32 	%r1332, %r701;
	@%p688 bra 	$L__BB0_1365;
	sub.f32 	%f7264, %f3549, %f3550;
	add.f32 	%f7265, %f3547, %f3547;
	add.f32 	%f3551, %f1, %f7264;
	fma.rn.f32 	%f3552, %f7265, %f3548, %f2;
	mul.f32 	%f3553, %f3551, %f3551;
	mul.f32 	%f3554, %f3552, %f3552;
	add.f32 	%f7266, %f3553, %f3554;
	setp.gt.f32 	%p689, %f7266, 0f40800000;
	mov.b32 	%r702, 633;
	mov.u32 	%r1332, %r702;
	@%p689 bra 	$L__BB0_1365;
	sub.f32 	%f7267, %f3553, %f3554;
	add.f32 	%f7268, %f3551, %f3551;
	add.f32 	%f3555, %f1, %f7267;
	fma.rn.f32 	%f3556, %f7268, %f3552, %f2;
	mul.f32 	%f3557, %f3555, %f3555;
	mul.f32 	%f3558, %f3556, %f3556;
	add.f32 	%f7269, %f3557, %f3558;
	setp.gt.f32 	%p690, %f7269, 0f40800000;
	mov.b32 	%r703, 634;
	mov.u32 	%r1332, %r703;
	@%p690 bra 	$L__BB0_1365;
	sub.f32 	%f7270, %f3557, %f3558;
	add.f32 	%f7271, %f3555, %f3555;
	add.f32 	%f3559, %f1, %f7270;
	fma.rn.f32 	%f3560, %f7271, %f3556, %f2;
	mul.f32 	%f3561, %f3559, %f3559;
	mul.f32 	%f3562, %f3560, %f3560;
	add.f32 	%f7272, %f3561, %f3562;
	setp.gt.f32 	%p691, %f7272, 0f40800000;
	mov.b32 	%r704, 635;
	mov.u32 	%r1332, %r704;
	@%p691 bra 	$L__BB0_1365;
	sub.f32 	%f7273, %f3561, %f3562;
	add.f32 	%f7274, %f3559, %f3559;
	add.f32 	%f3563, %f1, %f7273;
	fma.rn.f32 	%f3564, %f7274, %f3560, %f2;
	mul.f32 	%f3565, %f3563, %f3563;
	mul.f32 	%f3566, %f3564, %f3564;
	add.f32 	%f7275, %f3565, %f3566;
	setp.gt.f32 	%p692, %f7275, 0f40800000;
	mov.b32 	%r705, 636;
	mov.u32 	%r1332, %r705;
	@%p692 bra 	$L__BB0_1365;
	sub.f32 	%f7276, %f3565, %f3566;
	add.f32 	%f7277, %f3563, %f3563;
	add.f32 	%f3567, %f1, %f7276;
	fma.rn.f32 	%f3568, %f7277, %f3564, %f2;
	mul.f32 	%f3569, %f3567, %f3567;
	mul.f32 	%f3570, %f3568, %f3568;
	add.f32 	%f7278, %f3569, %f3570;
	setp.gt.f32 	%p693, %f7278, 0f40800000;
	mov.b32 	%r706, 637;
	mov.u32 	%r1332, %r706;
	@%p693 bra 	$L__BB0_1365;
	sub.f32 	%f7279, %f3569, %f3570;
	add.f32 	%f7280, %f3567, %f3567;
	add.f32 	%f3571, %f1, %f7279;
	fma.rn.f32 	%f3572, %f7280, %f3568, %f2;
	mul.f32 	%f3573, %f3571, %f3571;
	mul.f32 	%f3574, %f3572, %f3572;
	add.f32 	%f7281, %f3573, %f3574;
	setp.gt.f32 	%p694, %f7281, 0f40800000;
	mov.b32 	%r707, 638;
	mov.u32 	%r1332, %r707;
	@%p694 bra 	$L__BB0_1365;
	sub.f32 	%f7282, %f3573, %f3574;
	add.f32 	%f7283, %f3571, %f3571;
	add.f32 	%f3575, %f1, %f7282;
	fma.rn.f32 	%f3576, %f7283, %f3572, %f2;
	mul.f32 	%f3577, %f3575, %f3575;
	mul.f32 	%f3578, %f3576, %f3576;
	add.f32 	%f7284, %f3577, %f3578;
	setp.gt.f32 	%p695, %f7284, 0f40800000;
	mov.b32 	%r708, 639;
	mov.u32 	%r1332, %r708;
	@%p695 bra 	$L__BB0_1365;
	sub.f32 	%f7285, %f3577, %f3578;
	add.f32 	%f7286, %f3575, %f3575;
	add.f32 	%f3579, %f1, %f7285;
	fma.rn.f32 	%f3580, %f7286, %f3576, %f2;
	mul.f32 	%f3581, %f3579, %f3579;
	mul.f32 	%f3582, %f3580, %f3580;
	add.f32 	%f7287, %f3581, %f3582;
	setp.gt.f32 	%p696, %f7287, 0f40800000;
	mov.b32 	%r709, 640;
	mov.u32 	%r1332, %r709;
	@%p696 bra 	$L__BB0_1365;
	sub.f32 	%f7288, %f3581, %f3582;
	add.f32 	%f7289, %f3579, %f3579;
	add.f32 	%f3583, %f1, %f7288;
	fma.rn.f32 	%f3584, %f7289, %f3580, %f2;
	mul.f32 	%f3585, %f3583, %f3583;
	mul.f32 	%f3586, %f3584, %f3584;
	add.f32 	%f7290, %f3585, %f3586;
	setp.gt.f32 	%p697, %f7290, 0f40800000;
	mov.b32 	%r710, 641;
	mov.u32 	%r1332, %r710;
	@%p697 bra 	$L__BB0_1365;
	sub.f32 	%f7291, %f3585, %f3586;
	add.f32 	%f7292, %f3583, %f3583;
	add.f32 	%f3587, %f1, %f7291;
	fma.rn.f32 	%f3588, %f7292, %f3584, %f2;
	mul.f32 	%f3589, %f3587, %f3587;
	mul.f32 	%f3590, %f3588, %f3588;
	add.f32 	%f7293, %f3589, %f3590;
	setp.gt.f32 	%p698, %f7293, 0f40800000;
	mov.b32 	%r711, 642;
	mov.u32 	%r1332, %r711;
	@%p698 bra 	$L__BB0_1365;
	sub.f32 	%f7294, %f3589, %f3590;
	add.f32 	%f7295, %f3587, %f3587;
	add.f32 	%f3591, %f1, %f7294;
	fma.rn.f32 	%f3592, %f7295, %f3588, %f2;
	mul.f32 	%f3593, %f3591, %f3591;
	mul.f32 	%f3594, %f3592, %f3592;
	add.f32 	%f7296, %f3593, %f3594;
	setp.gt.f32 	%p699, %f7296, 0f40800000;
	mov.b32 	%r712, 643;
	mov.u32 	%r1332, %r712;
	@%p699 bra 	$L__BB0_1365;
	sub.f32 	%f7297, %f3593, %f3594;
	add.f32 	%f7298, %f3591, %f3591;
	add.f32 	%f3595, %f1, %f7297;
	fma.rn.f32 	%f3596, %f7298, %f3592, %f2;
	mul.f32 	%f3597, %f3595, %f3595;
	mul.f32 	%f3598, %f3596, %f3596;
	add.f32 	%f7299, %f3597, %f3598;
	setp.gt.f32 	%p700, %f7299, 0f40800000;
	mov.b32 	%r713, 644;
	mov.u32 	%r1332, %r713;
	@%p700 bra 	$L__BB0_1365;
	sub.f32 	%f7300, %f3597, %f3598;
	add.f32 	%f7301, %f3595, %f3595;
	add.f32 	%f3599, %f1, %f7300;
	fma.rn.f32 	%f3600, %f7301, %f3596, %f2;
	mul.f32 	%f3601, %f3599, %f3599;
	mul.f32 	%f3602, %f3600, %f3600;
	add.f32 	%f7302, %f3601, %f3602;
	setp.gt.f32 	%p701, %f7302, 0f40800000;
	mov.b32 	%r714, 645;
	mov.u32 	%r1332, %r714;
	@%p701 bra 	$L__BB0_1365;
	sub.f32 	%f7303, %f3601, %f3602;
	add.f32 	%f7304, %f3599, %f3599;
	add.f32 	%f3603, %f1, %f7303;
	fma.rn.f32 	%f3604, %f7304, %f3600, %f2;
	mul.f32 	%f3605, %f3603, %f3603;
	mul.f32 	%f3606, %f3604, %f3604;
	add.f32 	%f7305, %f3605, %f3606;
	setp.gt.f32 	%p702, %f7305, 0f40800000;
	mov.b32 	%r715, 646;
	mov.u32 	%r1332, %r715;
	@%p702 bra 	$L__BB0_1365;
	sub.f32 	%f7306, %f3605, %f3606;
	add.f32 	%f7307, %f3603, %f3603;
	add.f32 	%f3607, %f1, %f7306;
	fma.rn.f32 	%f3608, %f7307, %f3604, %f2;
	mul.f32 	%f3609, %f3607, %f3607;
	mul.f32 	%f3610, %f3608, %f3608;
	add.f32 	%f7308, %f3609, %f3610;
	setp.gt.f32 	%p703, %f7308, 0f40800000;
	mov.b32 	%r716, 647;
	mov.u32 	%r1332, %r716;
	@%p703 bra 	$L__BB0_1365;
	sub.f32 	%f7309, %f3609, %f3610;
	add.f32 	%f7310, %f3607, %f3607;
	add.f32 	%f3611, %f1, %f7309;
	fma.rn.f32 	%f3612, %f7310, %f3608, %f2;
	mul.f32 	%f3613, %f3611, %f3611;
	mul.f32 	%f3614, %f3612, %f3612;
	add.f32 	%f7311, %f3613, %f3614;
	setp.gt.f32 	%p704, %f7311, 0f40800000;
	mov.b32 	%r717, 648;
	mov.u32 	%r1332, %r717;
	@%p704 bra 	$L__BB0_1365;
	sub.f32 	%f7312, %f3613, %f3614;
	add.f32 	%f7313, %f3611, %f3611;
	add.f32 	%f3615, %f1, %f7312;
	fma.rn.f32 	%f3616, %f7313, %f3612, %f2;
	mul.f32 	%f3617, %f3615, %f3615;
	mul.f32 	%f3618, %f3616, %f3616;
	add.f32 	%f7314, %f3617, %f3618;
	setp.gt.f32 	%p705, %f7314, 0f40800000;
	mov.b32 	%r718, 649;
	mov.u32 	%r1332, %r718;
	@%p705 bra 	$L__BB0_1365;
	sub.f32 	%f7315, %f3617, %f3618;
	add.f32 	%f7316, %f3615, %f3615;
	add.f32 	%f3619, %f1, %f7315;
	fma.rn.f32 	%f3620, %f7316, %f3616, %f2;
	mul.f32 	%f3621, %f3619, %f3619;
	mul.f32 	%f3622, %f3620, %f3620;
	add.f32 	%f7317, %f3621, %f3622;
	setp.gt.f32 	%p706, %f7317, 0f40800000;
	mov.b32 	%r719, 650;
	mov.u32 	%r1332, %r719;
	@%p706 bra 	$L__BB0_1365;
	sub.f32 	%f7318, %f3621, %f3622;
	add.f32 	%f7319, %f3619, %f3619;
	add.f32 	%f3623, %f1, %f7318;
	fma.rn.f32 	%f3624, %f7319, %f3620, %f2;
	mul.f32 	%f3625, %f3623, %f3623;
	mul.f32 	%f3626, %f3624, %f3624;
	add.f32 	%f7320, %f3625, %f3626;
	setp.gt.f32 	%p707, %f7320, 0f40800000;
	mov.b32 	%r720, 651;
	mov.u32 	%r1332, %r720;
	@%p707 bra 	$L__BB0_1365;
	sub.f32 	%f7321, %f3625, %f3626;
	add.f32 	%f7322, %f3623, %f3623;
	add.f32 	%f3627, %f1, %f7321;
	fma.rn.f32 	%f3628, %f7322, %f3624, %f2;
	mul.f32 	%f3629, %f3627, %f3627;
	mul.f32 	%f3630, %f3628, %f3628;
	add.f32 	%f7323, %f3629, %f3630;
	setp.gt.f32 	%p708, %f7323, 0f40800000;
	mov.b32 	%r721, 652;
	mov.u32 	%r1332, %r721;
	@%p708 bra 	$L__BB0_1365;
	sub.f32 	%f7324, %f3629, %f3630;
	add.f32 	%f7325, %f3627, %f3627;
	add.f32 	%f3631, %f1, %f7324;
	fma.rn.f32 	%f3632, %f7325, %f3628, %f2;
	mul.f32 	%f3633, %f3631, %f3631;
	mul.f32 	%f3634, %f3632, %f3632;
	add.f32 	%f7326, %f3633, %f3634;
	setp.gt.f32 	%p709, %f7326, 0f40800000;
	mov.b32 	%r722, 653;
	mov.u32 	%r1332, %r722;
	@%p709 bra 	$L__BB0_1365;
	sub.f32 	%f7327, %f3633, %f3634;
	add.f32 	%f7328, %f3631, %f3631;
	add.f32 	%f3635, %f1, %f7327;
	fma.rn.f32 	%f3636, %f7328, %f3632, %f2;
	mul.f32 	%f3637, %f3635, %f3635;
	mul.f32 	%f3638, %f3636, %f3636;
	add.f32 	%f7329, %f3637, %f3638;
	setp.gt.f32 	%p710, %f7329, 0f40800000;
	mov.b32 	%r723, 654;
	mov.u32 	%r1332, %r723;
	@%p710 bra 	$L__BB0_1365;
	sub.f32 	%f7330, %f3637, %f3638;
	add.f32 	%f7331, %f3635, %f3635;
	add.f32 	%f3639, %f1, %f7330;
	fma.rn.f32 	%f3640, %f7331, %f3636, %f2;
	mul.f32 	%f3641, %f3639, %f3639;
	mul.f32 	%f3642, %f3640, %f3640;
	add.f32 	%f7332, %f3641, %f3642;
	setp.gt.f32 	%p711, %f7332, 0f40800000;
	mov.b32 	%r724, 655;
	mov.u32 	%r1332, %r724;
	@%p711 bra 	$L__BB0_1365;
	sub.f32 	%f7333, %f3641, %f3642;
	add.f32 	%f7334, %f3639, %f3639;
	add.f32 	%f3643, %f1, %f7333;
	fma.rn.f32 	%f3644, %f7334, %f3640, %f2;
	mul.f32 	%f3645, %f3643, %f3643;
	mul.f32 	%f3646, %f3644, %f3644;
	add.f32 	%f7335, %f3645, %f3646;
	setp.gt.f32 	%p712, %f7335, 0f40800000;
	mov.b32 	%r725, 656;
	mov.u32 	%r1332, %r725;
	@%p712 bra 	$L__BB0_1365;
	sub.f32 	%f7336, %f3645, %f3646;
	add.f32 	%f7337, %f3643, %f3643;
	add.f32 	%f3647, %f1, %f7336;
	fma.rn.f32 	%f3648, %f7337, %f3644, %f2;
	mul.f32 	%f3649, %f3647, %f3647;
	mul.f32 	%f3650, %f3648, %f3648;
	add.f32 	%f7338, %f3649, %f3650;
	setp.gt.f32 	%p713, %f7338, 0f40800000;
	mov.b32 	%r726, 657;
	mov.u32 	%r1332, %r726;
	@%p713 bra 	$L__BB0_1365;
	sub.f32 	%f7339, %f3649, %f3650;
	add.f32 	%f7340, %f3647, %f3647;
	add.f32 	%f3651, %f1, %f7339;
	fma.rn.f32 	%f3652, %f7340, %f3648, %f2;
	mul.f32 	%f3653, %f3651, %f3651;
	mul.f32 	%f3654, %f3652, %f3652;
	add.f32 	%f7341, %f3653, %f3654;
	setp.gt.f32 	%p714, %f7341, 0f40800000;
	mov.b32 	%r727, 658;
	mov.u32 	%r1332, %r727;
	@%p714 bra 	$L__BB0_1365;
	sub.f32 	%f7342, %f3653, %f3654;
	add.f32 	%f7343, %f3651, %f3651;
	add.f32 	%f3655, %f1, %f7342;
	fma.rn.f32 	%f3656, %f7343, %f3652, %f2;
	mul.f32 	%f3657, %f3655, %f3655;
	mul.f32 	%f3658, %f3656, %f3656;
	add.f32 	%f7344, %f3657, %f3658;
	setp.gt.f32 	%p715, %f7344, 0f40800000;
	mov.b32 	%r728, 659;
	mov.u32 	%r1332, %r728;
	@%p715 bra 	$L__BB0_1365;
	sub.f32 	%f7345, %f3657, %f3658;
	add.f32 	%f7346, %f3655, %f3655;
	add.f32 	%f3659, %f1, %f7345;
	fma.rn.f32 	%f3660, %f7346, %f3656, %f2;
	mul.f32 	%f3661, %f3659, %f3659;
	mul.f32 	%f3662, %f3660, %f3660;
	add.f32 	%f7347, %f3661, %f3662;
	setp.gt.f32 	%p716, %f7347, 0f40800000;
	mov.b32 	%r729, 660;
	mov.u32 	%r1332, %r729;
	@%p716 bra 	$L__BB0_1365;
	sub.f32 	%f7348, %f3661, %f3662;
	add.f32 	%f7349, %f3659, %f3659;
	add.f32 	%f3663, %f1, %f7348;
	fma.rn.f32 	%f3664, %f7349, %f3660, %f2;
	mul.f32 	%f3665, %f3663, %f3663;
	mul.f32 	%f3666, %f3664, %f3664;
	add.f32 	%f7350, %f3665, %f3666;
	setp.gt.f32 	%p717, %f7350, 0f40800000;
	mov.b32 	%r730, 661;
	mov.u32 	%r1332, %r730;
	@%p717 bra 	$L__BB0_1365;
	sub.f32 	%f7351, %f3665, %f3666;
	add.f32 	%f7352, %f3663, %f3663;
	add.f32 	%f3667, %f1, %f7351;
	fma.rn.f32 	%f3668, %f7352, %f3664, %f2;
	mul.f32 	%f3669, %f3667, %f3667;
	mul.f32 	%f3670, %f3668, %f3668;
	add.f32 	%f7353, %f3669, %f3670;
	setp.gt.f32 	%p718, %f7353, 0f40800000;
	mov.b32 	%r731, 662;
	mov.u32 	%r1332, %r731;
	@%p718 bra 	$L__BB0_1365;
	sub.f32 	%f7354, %f3669, %f3670;
	add.f32 	%f7355, %f3667, %f3667;
	add.f32 	%f3671, %f1, %f7354;
	fma.rn.f32 	%f3672, %f7355, %f3668, %f2;
	mul.f32 	%f3673, %f3671, %f3671;
	mul.f32 	%f3674, %f3672, %f3672;
	add.f32 	%f7356, %f3673, %f3674;
	setp.gt.f32 	%p719, %f7356, 0f40800000;
	mov.b32 	%r732, 663;
	mov.u32 	%r1332, %r732;
	@%p719 bra 	$L__BB0_1365;
	sub.f32 	%f7357, %f3673, %f3674;
	add.f32 	%f7358, %f3671, %f3671;
	add.f32 	%f3675, %f1, %f7357;
	fma.rn.f32 	%f3676, %f7358, %f3672, %f2;
	mul.f32 	%f3677, %f3675, %f3675;
	mul.f32 	%f3678, %f3676, %f3676;
	add.f32 	%f7359, %f3677, %f3678;
	setp.gt.f32 	%p720, %f7359, 0f40800000;
	mov.b32 	%r733, 664;
	mov.u32 	%r1332, %r733;
	@%p720 bra 	$L__BB0_1365;
	sub.f32 	%f7360, %f3677, %f3678;
	add.f32 	%f7361, %f3675, %f3675;
	add.f32 	%f3679, %f1, %f7360;
	fma.rn.f32 	%f3680, %f7361, %f3676, %f2;
	mul.f32 	%f3681, %f3679, %f3679;
	mul.f32 	%f3682, %f3680, %f3680;
	add.f32 	%f7362, %f3681, %f3682;
	setp.gt.f32 	%p721, %f7362, 0f40800000;
	mov.b32 	%r734, 665;
	mov.u32 	%r1332, %r734;
	@%p721 bra 	$L__BB0_1365;
	sub.f32 	%f7363, %f3681, %f3682;
	add.f32 	%f7364, %f3679, %f3679;
	add.f32 	%f3683, %f1, %f7363;
	fma.rn.f32 	%f3684, %f7364, %f3680, %f2;
	mul.f32 	%f3685, %f3683, %f3683;
	mul.f32 	%f3686, %f3684, %f3684;
	add.f32 	%f7365, %f3685, %f3686;
	setp.gt.f32 	%p722, %f7365, 0f40800000;
	mov.b32 	%r735, 666;
	mov.u32 	%r1332, %r735;
	@%p722 bra 	$L__BB0_1365;
	sub.f32 	%f7366, %f3685, %f3686;
	add.f32 	%f7367, %f3683, %f3683;
	add.f32 	%f3687, %f1, %f7366;
	fma.rn.f32 	%f3688, %f7367, %f3684, %f2;
	mul.f32 	%f3689, %f3687, %f3687;
	mul.f32 	%f3690, %f3688, %f3688;
	add.f32 	%f7368, %f3689, %f3690;
	setp.gt.f32 	%p723, %f7368, 0f40800000;
	mov.b32 	%r736, 667;
	mov.u32 	%r1332, %r736;
	@%p723 bra 	$L__BB0_1365;
	sub.f32 	%f7369, %f3689, %f3690;
	add.f32 	%f7370, %f3687, %f3687;
	add.f32 	%f3691, %f1, %f7369;
	fma.rn.f32 	%f3692, %f7370, %f3688, %f2;
	mul.f32 	%f3693, %f3691, %f3691;
	mul.f32 	%f3694, %f3692, %f3692;
	add.f32 	%f7371, %f3693, %f3694;
	setp.gt.f32 	%p724, %f7371, 0f40800000;
	mov.b32 	%r737, 668;
	mov.u32 	%r1332, %r737;
	@%p724 bra 	$L__BB0_1365;
	sub.f32 	%f7372, %f3693, %f3694;
	add.f32 	%f7373, %f3691, %f3691;
	add.f32 	%f3695, %f1, %f7372;
	fma.rn.f32 	%f3696, %f7373, %f3692, %f2;
	mul.f32 	%f3697, %f3695, %f3695;
	mul.f32 	%f3698, %f3696, %f3696;
	add.f32 	%f7374, %f3697, %f3698;
	setp.gt.f32 	%p725, %f7374, 0f40800000;
	mov.b32 	%r738, 669;
	mov.u32 	%r1332, %r738;
	@%p725 bra 	$L__BB0_1365;
	sub.f32 	%f7375, %f3697, %f3698;
	add.f32 	%f7376, %f3695, %f3695;
	add.f32 	%f3699, %f1, %f7375;
	fma.rn.f32 	%f3700, %f7376, %f3696, %f2;
	mul.f32 	%f3701, %f3699, %f3699;
	mul.f32 	%f3702, %f3700, %f3700;
	add.f32 	%f7377, %f3701, %f3702;
	setp.gt.f32 	%p726, %f7377, 0f40800000;
	mov.b32 	%r739, 670;
	mov.u32 	%r1332, %r739;
	@%p726 bra 	$L__BB0_1365;
	sub.f32 	%f7378, %f3701, %f3702;
	add.f32 	%f7379, %f3699, %f3699;
	add.f32 	%f3703, %f1, %f7378;
	fma.rn.f32 	%f3704, %f7379, %f3700, %f2;
	mul.f32 	%f3705, %f3703, %f3703;
	mul.f32 	%f3706, %f3704, %f3704;
	add.f32 	%f7380, %f3705, %f3706;
	setp.gt.f32 	%p727, %f7380, 0f40800000;
	mov.b32 	%r740, 671;
	mov.u32 	%r1332, %r740;
	@%p727 bra 	$L__BB0_1365;
	sub.f32 	%f7381, %f3705, %f3706;
	add.f32 	%f7382, %f3703, %f3703;
	add.f32 	%f3707, %f1, %f7381;
	fma.rn.f32 	%f3708, %f7382, %f3704, %f2;
	mul.f32 	%f3709, %f3707, %f3707;
	mul.f32 	%f3710, %f3708, %f3708;
	add.f32 	%f7383, %f3709, %f3710;
	setp.gt.f32 	%p728, %f7383, 0f40800000;
	mov.b32 	%r741, 672;
	mov.u32 	%r1332, %r741;
	@%p728 bra 	$L__BB0_1365;
	sub.f32 	%f7384, %f3709, %f3710;
	add.f32 	%f7385, %f3707, %f3707;
	add.f32 	%f3711, %f1, %f7384;
	fma.rn.f32 	%f3712, %f7385, %f3708, %f2;
	mul.f32 	%f3713, %f3711, %f3711;
	mul.f32 	%f3714, %f3712, %f3712;
	add.f32 	%f7386, %f3713, %f3714;
	setp.gt.f32 	%p729, %f7386, 0f40800000;
	mov.b32 	%r742, 673;
	mov.u32 	%r1332, %r742;
	@%p729 bra 	$L__BB0_1365;
	sub.f32 	%f7387, %f3713, %f3714;
	add.f32 	%f7388, %f3711, %f3711;
	add.f32 	%f3715, %f1, %f7387;
	fma.rn.f32 	%f3716, %f7388, %f3712, %f2;
	mul.f32 	%f3717, %f3715, %f3715;
	mul.f32 	%f3718, %f3716, %f3716;
	add.f32 	%f7389, %f3717, %f3718;
	setp.gt.f32 	%p730, %f7389, 0f40800000;
	mov.b32 	%r743, 674;
	mov.u32 	%r1332, %r743;
	@%p730 bra 	$L__BB0_1365;
	sub.f32 	%f7390, %f3717, %f3718;
	add.f32 	%f7391, %f3715, %f3715;
	add.f32 	%f3719, %f1, %f7390;
	fma.rn.f32 	%f3720, %f7391, %f3716, %f2;
	mul.f32 	%f3721, %f3719, %f3719;
	mul.f32 	%f3722, %f3720, %f3720;
	add.f32 	%f7392, %f3721, %f3722;
	setp.gt.f32 	%p731, %f7392, 0f40800000;
	mov.b32 	%r744, 675;
	mov.u32 	%r1332, %r744;
	@%p731 bra 	$L__BB0_1365;
	sub.f32 	%f7393, %f3721, %f3722;
	add.f32 	%f7394, %f3719, %f3719;
	add.f32 	%f3723, %f1, %f7393;
	fma.rn.f32 	%f3724, %f7394, %f3720, %f2;
	mul.f32 	%f3725, %f3723, %f3723;
	mul.f32 	%f3726, %f3724, %f3724;
	add.f32 	%f7395, %f3725, %f3726;
	setp.gt.f32 	%p732, %f7395, 0f40800000;
	mov.b32 	%r745, 676;
	mov.u32 	%r1332, %r745;
	@%p732 bra 	$L__BB0_1365;
	sub.f32 	%f7396, %f3725, %f3726;
	add.f32 	%f7397, %f3723, %f3723;
	add.f32 	%f3727, %f1, %f7396;
	fma.rn.f32 	%f3728, %f7397, %f3724, %f2;
	mul.f32 	%f3729, %f3727, %f3727;
	mul.f32 	%f3730, %f3728, %f3728;
	add.f32 	%f7398, %f3729, %f3730;
	setp.gt.f32 	%p733, %f7398, 0f40800000;
	mov.b32 	%r746, 677;
	mov.u32 	%r1332, %r746;
	@%p733 bra 	$L__BB0_1365;
	sub.f32 	%f7399, %f3729, %f3730;
	add.f32 	%f7400, %f3727, %f3727;
	add.f32 	%f3731, %f1, %f7399;
	fma.rn.f32 	%f3732, %f7400, %f3728, %f2;
	mul.f32 	%f3733, %f3731, %f3731;
	mul.f32 	%f3734, %f3732, %f3732;
	add.f32 	%f7401, %f3733, %f3734;
	setp.gt.f32 	%p734, %f7401, 0f40800000;
	mov.b32 	%r747, 678;
	mov.u32 	%r1332, %r747;
	@%p734 bra 	$L__BB0_1365;
	sub.f32 	%f7402, %f3733, %f3734;
	add.f32 	%f7403, %f3731, %f3731;
	add.f32 	%f3735, %f1, %f7402;
	fma.rn.f32 	%f3736, %f7403, %f3732, %f2;
	mul.f32 	%f3737, %f3735, %f3735;
	mul.f32 	%f3738, %f3736, %f3736;
	add.f32 	%f7404, %f3737, %f3738;
	setp.gt.f32 	%p735, %f7404, 0f40800000;
	mov.b32 	%r748, 679;
	mov.u32 	%r1332, %r748;
	@%p735 bra 	$L__BB0_1365;
	sub.f32 	%f7405, %f3737, %f3738;
	add.f32 	%f7406, %f3735, %f3735;
	add.f32 	%f3739, %f1, %f7405;
	fma.rn.f32 	%f3740, %f7406, %f3736, %f2;
	mul.f32 	%f3741, %f3739, %f3739;
	mul.f32 	%f3742, %f3740, %f3740;
	add.f32 	%f7407, %f3741, %f3742;
	setp.gt.f32 	%p736, %f7407, 0f40800000;
	mov.b32 	%r749, 680;
	mov.u32 	%r1332, %r749;
	@%p736 bra 	$L__BB0_1365;
	sub.f32 	%f7408, %f3741, %f3742;
	add.f32 	%f7409, %f3739, %f3739;
	add.f32 	%f3743, %f1, %f7408;
	fma.rn.f32 	%f3744, %f7409, %f3740, %f2;
	mul.f32 	%f3745, %f3743, %f3743;
	mul.f32 	%f3746, %f3744, %f3744;
	add.f32 	%f7410, %f3745, %f3746;
	setp.gt.f32 	%p737, %f7410, 0f40800000;
	mov.b32 	%r750, 681;
	mov.u32 	%r1332, %r750;
	@%p737 bra 	$L__BB0_1365;
	sub.f32 	%f7411, %f3745, %f3746;
	add.f32 	%f7412, %f3743, %f3743;
	add.f32 	%f3747, %f1, %f7411;
	fma.rn.f32 	%f3748, %f7412, %f3744, %f2;
	mul.f32 	%f3749, %f3747, %f3747;
	mul.f32 	%f3750, %f3748, %f3748;
	add.f32 	%f7413, %f3749, %f3750;
	setp.gt.f32 	%p738, %f7413, 0f40800000;
	mov.b32 	%r751, 682;
	mov.u32 	%r1332, %r751;
	@%p738 bra 	$L__BB0_1365;
	sub.f32 	%f7414, %f3749, %f3750;
	add.f32 	%f7415, %f3747, %f3747;
	add.f32 	%f3751, %f1, %f7414;
	fma.rn.f32 	%f3752, %f7415, %f3748, %f2;
	mul.f32 	%f3753, %f3751, %f3751;
	mul.f32 	%f3754, %f3752, %f3752;
	add.f32 	%f7416, %f3753, %f3754;
	setp.gt.f32 	%p739, %f7416, 0f40800000;
	mov.b32 	%r752, 683;
	mov.u32 	%r1332, %r752;
	@%p739 bra 	$L__BB0_1365;
	sub.f32 	%f7417, %f3753, %f3754;
	add.f32 	%f7418, %f3751, %f3751;
	add.f32 	%f3755, %f1, %f7417;
	fma.rn.f32 	%f3756, %f7418, %f3752, %f2;
	mul.f32 	%f3757, %f3755, %f3755;
	mul.f32 	%f3758, %f3756, %f3756;
	add.f32 	%f7419, %f3757, %f3758;
	setp.gt.f32 	%p740, %f7419, 0f40800000;
	mov.b32 	%r753, 684;
	mov.u32 	%r1332, %r753;
	@%p740 bra 	$L__BB0_1365;
	sub.f32 	%f7420, %f3757, %f3758;
	add.f32 	%f7421, %f3755, %f3755;
	add.f32 	%f3759, %f1, %f7420;
	fma.rn.f32 	%f3760, %f7421, %f3756, %f2;
	mul.f32 	%f3761, %f3759, %f3759;
	mul.f32 	%f3762, %f3760, %f3760;
	add.f32 	%f7422, %f3761, %f3762;
	setp.gt.f32 	%p741, %f7422, 0f40800000;
	mov.b32 	%r754, 685;
	mov.u32 	%r1332, %r754;
	@%p741 bra 	$L__BB0_1365;
	sub.f32 	%f7423, %f3761, %f3762;
	add.f32 	%f7424, %f3759, %f3759;
	add.f32 	%f3763, %f1, %f7423;
	fma.rn.f32 	%f3764, %f7424, %f3760, %f2;
	mul.f32 	%f3765, %f3763, %f3763;
	mul.f32 	%f3766, %f3764, %f3764;
	add.f32 	%f7425, %f3765, %f3766;
	setp.gt.f32 	%p742, %f7425, 0f40800000;
	mov.b32 	%r755, 686;
	mov.u32 	%r1332, %r755;
	@%p742 bra 	$L__BB0_1365;
	sub.f32 	%f7426, %f3765, %f3766;
	add.f32 	%f7427, %f3763, %f3763;
	add.f32 	%f3767, %f1, %f7426;
	fma.rn.f32 	%f3768, %f7427, %f3764, %f2;
	mul.f32 	%f3769, %f3767, %f3767;
	mul.f32 	%f3770, %f3768, %f3768;
	add.f32 	%f7428, %f3769, %f3770;
	setp.gt.f32 	%p743, %f7428, 0f40800000;
	mov.b32 	%r756, 687;
	mov.u32 	%r1332, %r756;
	@%p743 bra 	$L__BB0_1365;
	sub.f32 	%f7429, %f3769, %f3770;
	add.f32 	%f7430, %f3767, %f3767;
	add.f32 	%f3771, %f1, %f7429;
	fma.rn.f32 	%f3772, %f7430, %f3768, %f2;
	mul.f32 	%f3773, %f3771, %f3771;
	mul.f32 	%f3774, %f3772, %f3772;
	add.f32 	%f7431, %f3773, %f3774;
	setp.gt.f32 	%p744, %f7431, 0f40800000;
	mov.b32 	%r757, 688;
	mov.u32 	%r1332, %r757;
	@%p744 bra 	$L__BB0_1365;
	sub.f32 	%f7432, %f3773, %f3774;
	add.f32 	%f7433, %f3771, %f3771;
	add.f32 	%f3775, %f1, %f7432;
	fma.rn.f32 	%f3776, %f7433, %f3772, %f2;
	mul.f32 	%f3777, %f3775, %f3775;
	mul.f32 	%f3778, %f3776, %f3776;
	add.f32 	%f7434, %f3777, %f3778;
	setp.gt.f32 	%p745, %f7434, 0f40800000;
	mov.b32 	%r758, 689;
	mov.u32 	%r1332, %r758;
	@%p745 bra 	$L__BB0_1365;
	sub.f32 	%f7435, %f3777, %f3778;
	add.f32 	%f7436, %f3775, %f3775;
	add.f32 	%f3779, %f1, %f7435;
	fma.rn.f32 	%f3780, %f7436, %f3776, %f2;
	mul.f32 	%f3781, %f3779, %f3779;
	mul.f32 	%f3782, %f3780, %f3780;
	add.f32 	%f7437, %f3781, %f3782;
	setp.gt.f32 	%p746, %f7437, 0f40800000;
	mov.b32 	%r759, 690;
	mov.u32 	%r1332, %r759;
	@%p746 bra 	$L__BB0_1365;
	sub.f32 	%f7438, %f3781, %f3782;
	add.f32 	%f7439, %f3779, %f3779;
	add.f32 	%f3783, %f1, %f7438;
	fma.rn.f32 	%f3784, %f7439, %f3780, %f2;
	mul.f32 	%f3785, %f3783, %f3783;
	mul.f32 	%f3786, %f3784, %f3784;
	add.f32 	%f7440, %f3785, %f3786;
	setp.gt.f32 	%p747, %f7440, 0f40800000;
	mov.b32 	%r760, 691;
	mov.u32 	%r1332, %r760;
	@%p747 bra 	$L__BB0_1365;
	sub.f32 	%f7441, %f3785, %f3786;
	add.f32 	%f7442, %f3783, %f3783;
	add.f32 	%f3787, %f1, %f7441;
	fma.rn.f32 	%f3788, %f7442, %f3784, %f2;
	mul.f32 	%f3789, %f3787, %f3787;
	mul.f32 	%f3790, %f3788, %f3788;
	add.f32 	%f7443, %f3789, %f3790;
	setp.gt.f32 	%p748, %f7443, 0f40800000;
	mov.b32 	%r761, 692;
	mov.u32 	%r1332, %r761;
	@%p748 bra 	$L__BB0_1365;
	sub.f32 	%f7444, %f3789, %f3790;
	add.f32 	%f7445, %f3787, %f3787;
	add.f32 	%f3791, %f1, %f7444;
	fma.rn.f32 	%f3792, %f7445, %f3788, %f2;
	mul.f32 	%f3793, %f3791, %f3791;
	mul.f32 	%f3794, %f3792, %f3792;
	add.f32 	%f7446, %f3793, %f3794;
	setp.gt.f32 	%p749, %f7446, 0f40800000;
	mov.b32 	%r762, 693;
	mov.u32 	%r1332, %r762;
	@%p749 bra 	$L__BB0_1365;
	sub.f32 	%f7447, %f3793, %f3794;
	add.f32 	%f7448, %f3791, %f3791;
	add.f32 	%f3795, %f1, %f7447;
	fma.rn.f32 	%f3796, %f7448, %f3792, %f2;
	mul.f32 	%f3797, %f3795, %f3795;
	mul.f32 	%f3798, %f3796, %f3796;
	add.f32 	%f7449, %f3797, %f3798;
	setp.gt.f32 	%p750, %f7449, 0f40800000;
	mov.b32 	%r763, 694;
	mov.u32 	%r1332, %r763;
	@%p750 bra 	$L__BB0_1365;
	sub.f32 	%f7450, %f3797, %f3798;
	add.f32 	%f7451, %f3795, %f3795;
	add.f32 	%f3799, %f1, %f7450;
	fma.rn.f32 	%f3800, %f7451, %f3796, %f2;
	mul.f32 	%f3801, %f3799, %f3799;
	mul.f32 	%f3802, %f3800, %f3800;
	add.f32 	%f7452, %f3801, %f3802;
	setp.gt.f32 	%p751, %f7452, 0f40800000;
	mov.b32 	%r764, 695;
	mov.u32 	%r1332, %r764;
	@%p751 bra 	$L__BB0_1365;
	sub.f32 	%f7453, %f3801, %f3802;
	add.f32 	%f7454, %f3799, %f3799;
	add.f32 	%f3803, %f1, %f7453;
	fma.rn.f32 	%f3804, %f7454, %f3800, %f2;
	mul.f32 	%f3805, %f3803, %f3803;
	mul.f32 	%f3806, %f3804, %f3804;
	add.f32 	%f7455, %f3805, %f3806;
	setp.gt.f32 	%p752, %f7455, 0f40800000;
	mov.b32 	%r765, 696;
	mov.u32 	%r1332, %r765;
	@%p752 bra 	$L__BB0_1365;
	sub.f32 	%f7456, %f3805, %f3806;
	add.f32 	%f7457, %f3803, %f3803;
	add.f32 	%f3807, %f1, %f7456;
	fma.rn.f32 	%f3808, %f7457, %f3804, %f2;
	mul.f32 	%f3809, %f3807, %f3807;
	mul.f32 	%f3810, %f3808, %f3808;
	add.f32 	%f7458, %f3809, %f3810;
	setp.gt.f32 	%p753, %f7458, 0f40800000;
	mov.b32 	%r766, 697;
	mov.u32 	%r1332, %r766;
	@%p753 bra 	$L__BB0_1365;
	sub.f32 	%f7459, %f3809, %f3810;
	add.f32 	%f7460, %f3807, %f3807;
	add.f32 	%f3811, %f1, %f7459;
	fma.rn.f32 	%f3812, %f7460, %f3808, %f2;
	mul.f32 	%f3813, %f3811, %f3811;
	mul.f32 	%f3814, %f3812, %f3812;
	add.f32 	%f7461, %f3813, %f3814;
	setp.gt.f32 	%p754, %f7461, 0f40800000;
	mov.b32 	%r767, 698;
	mov.u32 	%r1332, %r767;
	@%p754 bra 	$L__BB0_1365;
	sub.f32 	%f7462, %f3813, %f3814;
	add.f32 	%f7463, %f3811, %f3811;
	add.f32 	%f3815, %f1, %f7462;
	fma.rn.f32 	%f3816, %f7463, %f3812, %f2;
	mul.f32 	%f3817, %f3815, %f3815;
	mul.f32 	%f3818, %f3816, %f3816;
	add.f32 	%f7464, %f3817, %f3818;
	setp.gt.f32 	%p755, %f7464, 0f40800000;
	mov.b32 	%r768, 699;
	mov.u32 	%r1332, %r768;
	@%p755 bra 	$L__BB0_1365;
	sub.f32 	%f7465, %f3817, %f3818;
	add.f32 	%f7466, %f3815, %f3815;
	add.f32 	%f3819, %f1, %f7465;
	fma.rn.f32 	%f3820, %f7466, %f3816, %f2;
	mul.f32 	%f3821, %f3819, %f3819;
	mul.f32 	%f3822, %f3820, %f3820;
	add.f32 	%f7467, %f3821, %f3822;
	setp.gt.f32 	%p756, %f7467, 0f40800000;
	mov.b32 	%r769, 700;
	mov.u32 	%r1332, %r769;
	@%p756 bra 	$L__BB0_1365;
	sub.f32 	%f7468, %f3821, %f3822;
	add.f32 	%f7469, %f3819, %f3819;
	add.f32 	%f3823, %f1, %f7468;
	fma.rn.f32 	%f3824, %f7469, %f3820, %f2;
	mul.f32 	%f3825, %f3823, %f3823;
	mul.f32 	%f3826, %f3824, %f3824;
	add.f32 	%f7470, %f3825, %f3826;
	setp.gt.f32 	%p757, %f7470, 0f40800000;
	mov.b32 	%r770, 701;
	mov.u32 	%r1332, %r770;
	@%p757 bra 	$L__BB0_1365;
	sub.f32 	%f7471, %f3825, %f3826;
	add.f32 	%f7472, %f3823, %f3823;
	add.f32 	%f3827, %f1, %f7471;
	fma.rn.f32 	%f3828, %f7472, %f3824, %f2;
	mul.f32 	%f3829, %f3827, %f3827;
	mul.f32 	%f3830, %f3828, %f3828;
	add.f32 	%f7473, %f3829, %f3830;
	setp.gt.f32 	%p758, %f7473, 0f40800000;
	mov.b32 	%r771, 702;
	mov.u32 	%r1332, %r771;
	@%p758 bra 	$L__BB0_1365;
	sub.f32 	%f7474, %f3829, %f3830;
	add.f32 	%f7475, %f3827, %f3827;
	add.f32 	%f3831, %f1, %f7474;
	fma.rn.f32 	%f3832, %f7475, %f3828, %f2;
	mul.f32 	%f3833, %f3831, %f3831;
	mul.f32 	%f3834, %f3832, %f3832;
	add.f32 	%f7476, %f3833, %f3834;
	setp.gt.f32 	%p759, %f7476, 0f40800000;
	mov.b32 	%r772, 703;
	mov.u32 	%r1332, %r772;
	@%p759 bra 	$L__BB0_1365;
	sub.f32 	%f7477, %f3833, %f3834;
	add.f32 	%f7478, %f3831, %f3831;
	add.f32 	%f3835, %f1, %f7477;
	fma.rn.f32 	%f3836, %f7478, %f3832, %f2;
	mul.f32 	%f3837, %f3835, %f3835;
	mul.f32 	%f3838, %f3836, %f3836;
	add.f32 	%f7479, %f3837, %f3838;
	setp.gt.f32 	%p760, %f7479, 0f40800000;
	mov.b32 	%r773, 704;
	mov.u32 	%r1332, %r773;
	@%p760 bra 	$L__BB0_1365;
	sub.f32 	%f7480, %f3837, %f3838;
	add.f32 	%f7481, %f3835, %f3835;
	add.f32 	%f3839, %f1, %f7480;
	fma.rn.f32 	%f3840, %f7481, %f3836, %f2;
	mul.f32 	%f3841, %f3839, %f3839;
	mul.f32 	%f3842, %f3840, %f3840;
	add.f32 	%f7482, %f3841, %f3842;
	setp.gt.f32 	%p761, %f7482, 0f40800000;
	mov.b32 	%r774, 705;
	mov.u32 	%r1332, %r774;
	@%p761 bra 	$L__BB0_1365;
	sub.f32 	%f7483, %f3841, %f3842;
	add.f32 	%f7484, %f3839, %f3839;
	add.f32 	%f3843, %f1, %f7483;
	fma.rn.f32 	%f3844, %f7484, %f3840, %f2;
	mul.f32 	%f3845, %f3843, %f3843;
	mul.f32 	%f3846, %f3844, %f3844;
	add.f32 	%f7485, %f3845, %f3846;
	setp.gt.f32 	%p762, %f7485, 0f40800000;
	mov.b32 	%r775, 706;
	mov.u32 	%r1332, %r775;
	@%p762 bra 	$L__BB0_1365;
	sub.f32 	%f7486, %f3845, %f3846;
	add.f32 	%f7487, %f3843, %f3843;
	add.f32 	%f3847, %f1, %f7486;
	fma.rn.f32 	%f3848, %f7487, %f3844, %f2;
	mul.f32 	%f3849, %f3847, %f3847;
	mul.f32 	%f3850, %f3848, %f3848;
	add.f32 	%f7488, %f3849, %f3850;
	setp.gt.f32 	%p763, %f7488, 0f40800000;
	mov.b32 	%r776, 707;
	mov.u32 	%r1332, %r776;
	@%p763 bra 	$L__BB0_1365;
	sub.f32 	%f7489, %f3849, %f3850;
	add.f32 	%f7490, %f3847, %f3847;
	add.f32 	%f3851, %f1, %f7489;
	fma.rn.f32 	%f3852, %f7490, %f3848, %f2;
	mul.f32 	%f3853, %f3851, %f3851;
	mul.f32 	%f3854, %f3852, %f3852;
	add.f32 	%f7491, %f3853, %f3854;
	setp.gt.f32 	%p764, %f7491, 0f40800000;
	mov.b32 	%r777, 708;
	mov.u32 	%r1332, %r777;
	@%p764 bra 	$L__BB0_1365;
	sub.f32 	%f7492, %f3853, %f3854;
	add.f32 	%f7493, %f3851, %f3851;
	add.f32 	%f3855, %f1, %f7492;
	fma.rn.f32 	%f3856, %f7493, %f3852, %f2;
	mul.f32 	%f3857, %f3855, %f3855;
	mul.f32 	%f3858, %f3856, %f3856;
	add.f32 	%f7494, %f3857, %f3858;
	setp.gt.f32 	%p765, %f7494, 0f40800000;
	mov.b32 	%r778, 709;
	mov.u32 	%r1332, %r778;
	@%p765 bra 	$L__BB0_1365;
	sub.f32 	%f7495, %f3857, %f3858;
	add.f32 	%f7496, %f3855, %f3855;
	add.f32 	%f3859, %f1, %f7495;
	fma.rn.f32 	%f3860, %f7496, %f3856, %f2;
	mul.f32 	%f3861, %f3859, %f3859;
	mul.f32 	%f3862, %f3860, %f3860;
	add.f32 	%f7497, %f3861, %f3862;
	setp.gt.f32 	%p766, %f7497, 0f40800000;
	mov.b32 	%r779, 710;
	mov.u32 	%r1332, %r779;
	@%p766 bra 	$L__BB0_1365;
	sub.f32 	%f7498, %f3861, %f3862;
	add.f32 	%f7499, %f3859, %f3859;
	add.f32 	%f3863, %f1, %f7498;
	fma.rn.f32 	%f3864, %f7499, %f3860, %f2;
	mul.f32 	%f3865, %f3863, %f3863;
	mul.f32 	%f3866, %f3864, %f3864;
	add.f32 	%f7500, %f3865, %f3866;
	setp.gt.f32 	%p767, %f7500, 0f40800000;
	mov.b32 	%r780, 711;
	mov.u32 	%r1332, %r780;
	@%p767 bra 	$L__BB0_1365;
	sub.f32 	%f7501, %f3865, %f3866;
	add.f32 	%f7502, %f3863, %f3863;
	add.f32 	%f3867, %f1, %f7501;
	fma.rn.f32 	%f3868, %f7502, %f3864, %f2;
	mul.f32 	%f3869, %f3867, %f3867;
	mul.f32 	%f3870, %f3868, %f3868;
	add.f32 	%f7503, %f3869, %f3870;
	setp.gt.f32 	%p768, %f7503, 0f40800000;
	mov.b32 	%r781, 712;
	mov.u32 	%r1332, %r781;
	@%p768 bra 	$L__BB0_1365;
	sub.f32 	%f7504, %f3869, %f3870;
	add.f32 	%f7505, %f3867, %f3867;
	add.f32 	%f3871, %f1, %f7504;
	fma.rn.f32 	%f3872, %f7505, %f3868, %f2;
	mul.f32 	%f3873, %f3871, %f3871;
	mul.f32 	%f3874, %f3872, %f3872;
	add.f32 	%f7506, %f3873, %f3874;
	setp.gt.f32 	%p769, %f7506, 0f40800000;
	mov.b32 	%r782, 713;
	mov.u32 	%r1332, %r782;
	@%p769 bra 	$L__BB0_1365;
	sub.f32 	%f7507, %f3873, %f3874;
	add.f32 	%f7508, %f3871, %f3871;
	add.f32 	%f3875, %f1, %f7507;
	fma.rn.f32 	%f3876, %f7508, %f3872, %f2;
	mul.f32 	%f3877, %f3875, %f3875;
	mul.f32 	%f3878, %f3876, %f3876;
	add.f32 	%f7509, %f3877, %f3878;
	setp.gt.f32 	%p770, %f7509, 0f40800000;
	mov.b32 	%r783, 714;
	mov.u32 	%r1332, %r783;
	@%p770 bra 	$L__BB0_1365;
	sub.f32 	%f7510, %f3877, %f3878;
	add.f32 	%f7511, %f3875, %f3875;
	add.f32 	%f3879, %f1, %f7510;
	fma.rn.f32 	%f3880, %f7511, %f3876, %f2;
	mul.f32 	%f3881, %f3879, %f3879;
	mul.f32 	%f3882, %f3880, %f3880;
	add.f32 	%f7512, %f3881, %f3882;
	setp.gt.f32 	%p771, %f7512, 0f40800000;
	mov.b32 	%r784, 715;
	mov.u32 	%r1332, %r784;
	@%p771 bra 	$L__BB0_1365;
	sub.f32 	%f7513, %f3881, %f3882;
	add.f32 	%f7514, %f3879, %f3879;
	add.f32 	%f3883, %f1, %f7513;
	fma.rn.f32 	%f3884, %f7514, %f3880, %f2;
	mul.f32 	%f3885, %f3883, %f3883;
	mul.f32 	%f3886, %f3884, %f3884;
	add.f32 	%f7515, %f3885, %f3886;
	setp.gt.f32 	%p772, %f7515, 0f40800000;
	mov.b32 	%r785, 716;
	mov.u32 	%r1332, %r785;
	@%p772 bra 	$L__BB0_1365;
	sub.f32 	%f7516, %f3885, %f3886;
	add.f32 	%f7517, %f3883, %f3883;
	add.f32 	%f3887, %f1, %f7516;
	fma.rn.f32 	%f3888, %f7517, %f3884, %f2;
	mul.f32 	%f3889, %f3887, %f3887;
	mul.f32 	%f3890, %f3888, %f3888;
	add.f32 	%f7518, %f3889, %f3890;
	setp.gt.f32 	%p773, %f7518, 0f40800000;
	mov.b32 	%r786, 717;
	mov.u32 	%r1332, %r786;
	@%p773 bra 	$L__BB0_1365;
	sub.f32 	%f7519, %f3889, %f3890;
	add.f32 	%f7520, %f3887, %f3887;
	add.f32 	%f3891, %f1, %f7519;
	fma.rn.f32 	%f3892, %f7520, %f3888, %f2;
	mul.f32 	%f3893, %f3891, %f3891;
	mul.f32 	%f3894, %f3892, %f3892;
	add.f32 	%f7521, %f3893, %f3894;
	setp.gt.f32 	%p774, %f7521, 0f40800000;
	mov.b32 	%r787, 718;
	mov.u32 	%r1332, %r787;
	@%p774 bra 	$L__BB0_1365;
	sub.f32 	%f7522, %f3893, %f3894;
	add.f32 	%f7523, %f3891, %f3891;
	add.f32 	%f3895, %f1, %f7522;
	fma.rn.f32 	%f3896, %f7523, %f3892, %f2;
	mul.f32 	%f3897, %f3895, %f3895;
	mul.f32 	%f3898, %f3896, %f3896;
	add.f32 	%f7524, %f3897, %f3898;
	setp.gt.f32 	%p775, %f7524, 0f40800000;
	mov.b32 	%r788, 719;
	mov.u32 	%r1332, %r788;
	@%p775 bra 	$L__BB0_1365;
	sub.f32 	%f7525, %f3897, %f3898;
	add.f32 	%f7526, %f3895, %f3895;
	add.f32 	%f3899, %f1, %f7525;
	fma.rn.f32 	%f3900, %f7526, %f3896, %f2;
	mul.f32 	%f3901, %f3899, %f3899;
	mul.f32 	%f3902, %f3900, %f3900;
	add.f32 	%f7527, %f3901, %f3902;
	setp.gt.f32 	%p776, %f7527, 0f40800000;
	mov.b32 	%r789, 720;
	mov.u32 	%r1332, %r789;
	@%p776 bra 	$L__BB0_1365;
	sub.f32 	%f7528, %f3901, %f3902;
	add.f32 	%f7529, %f3899, %f3899;
	add.f32 	%f3903, %f1, %f7528;
	fma.rn.f32 	%f3904, %f7529, %f3900, %f2;
	mul.f32 	%f3905, %f3903, %f3903;
	mul.f32 	%f3906, %f3904, %f3904;
	add.f32 	%f7530, %f3905, %f3906;
	setp.gt.f32 	%p777, %f7530, 0f40800000;
	mov.b32 	%r790, 721;
	mov.u32 	%r1332, %r790;
	@%p777 bra 	$L__BB0_1365;
	sub.f32 	%f7531, %f3905, %f3906;
	add.f32 	%f7532, %f3903, %f3903;
	add.f32 	%f3907, %f1, %f7531;
	fma.rn.f32 	%f3908, %f7532, %f3904, %f2;
	mul.f32 	%f3909, %f3907, %f3907;
	mul.f32 	%f3910, %f3908, %f3908;
	add.f32 	%f7533, %f3909, %f3910;
	setp.gt.f32 	%p778, %f7533, 0f40800000;
	mov.b32 	%r791, 722;
	mov.u32 	%r1332, %r791;
	@%p778 bra 	$L__BB0_1365;
	sub.f32 	%f7534, %f3909, %f3910;
	add.f32 	%f7535, %f3907, %f3907;
	add.f32 	%f3911, %f1, %f7534;
	fma.rn.f32 	%f3912, %f7535, %f3908, %f2;
	mul.f32 	%f3913, %f3911, %f3911;
	mul.f32 	%f3914, %f3912, %f3912;
	add.f32 	%f7536, %f3913, %f3914;
	setp.gt.f32 	%p779, %f7536, 0f40800000;
	mov.b32 	%r792, 723;
	mov.u32 	%r1332, %r792;
	@%p779 bra 	$L__BB0_1365;
	sub.f32 	%f7537, %f3913, %f3914;
	add.f32 	%f7538, %f3911, %f3911;
	add.f32 	%f3915, %f1, %f7537;
	fma.rn.f32 	%f3916, %f7538, %f3912, %f2;
	mul.f32 	%f3917, %f3915, %f3915;
	mul.f32 	%f3918, %f3916, %f3916;
	add.f32 	%f7539, %f3917, %f3918;
	setp.gt.f32 	%p780, %f7539, 0f40800000;
	mov.b32 	%r793, 724;
	mov.u32 	%r1332, %r793;
	@%p780 bra 	$L__BB0_1365;
	sub.f32 	%f7540, %f3917, %f3918;
	add.f32 	%f7541, %f3915, %f3915;
	add.f32 	%f3919, %f1, %f7540;
	fma.rn.f32 	%f3920, %f7541, %f3916, %f2;
	mul.f32 	%f3921, %f3919, %f3919;
	mul.f32 	%f3922, %f3920, %f3920;
	add.f32 	%f7542, %f3921, %f3922;
	setp.gt.f32 	%p781, %f7542, 0f40800000;
	mov.b32 	%r794, 725;
	mov.u32 	%r1332, %r794;
	@%p781 bra 	$L__BB0_1365;
	sub.f32 	%f7543, %f3921, %f3922;
	add.f32 	%f7544, %f3919, %f3919;
	add.f32 	%f3923, %f1, %f7543;
	fma.rn.f32 	%f3924, %f7544, %f3920, %f2;
	mul.f32 	%f3925, %f3923, %f3923;
	mul.f32 	%f3926, %f3924, %f3924;
	add.f32 	%f7545, %f3925, %f3926;
	setp.gt.f32 	%p782, %f7545, 0f40800000;
	mov.b32 	%r795, 726;
	mov.u32 	%r1332, %r795;
	@%p782 bra 	$L__BB0_1365;
	sub.f32 	%f7546, %f3925, %f3926;
	add.f32 	%f7547, %f3923, %f3923;
	add.f32 	%f3927, %f1, %f7546;
	fma.rn.f32 	%f3928, %f7547, %f3924, %f2;
	mul.f32 	%f3929, %f3927, %f3927;
	mul.f32 	%f3930, %f3928, %f3928;
	add.f32 	%f7548, %f3929, %f3930;
	setp.gt.f32 	%p783, %f7548, 0f40800000;
	mov.b32 	%r796, 727;
	mov.u32 	%r1332, %r796;
	@%p783 bra 	$L__BB0_1365;
	sub.f32 	%f7549, %f3929, %f3930;
	add.f32 	%f7550, %f3927, %f3927;
	add.f32 	%f3931, %f1, %f7549;
	fma.rn.f32 	%f3932, %f7550, %f3928, %f2;
	mul.f32 	%f3933, %f3931, %f3931;
	mul.f32 	%f3934, %f3932, %f3932;
	add.f32 	%f7551, %f3933, %f3934;
	setp.gt.f32 	%p784, %f7551, 0f40800000;
	mov.b32 	%r797, 728;
	mov.u32 	%r1332, %r797;
	@%p784 bra 	$L__BB0_1365;
	sub.f32 	%f7552, %f3933, %f3934;
	add.f32 	%f7553, %f3931, %f3931;
	add.f32 	%f3935, %f1, %f7552;
	fma.rn.f32 	%f3936, %f7553, %f3932, %f2;
	mul.f32 	%f3937, %f3935, %f3935;
	mul.f32 	%f3938, %f3936, %f3936;
	add.f32 	%f7554, %f3937, %f3938;
	setp.gt.f32 	%p785, %f7554, 0f40800000;
	mov.b32 	%r798, 729;
	mov.u32 	%r1332, %r798;
	@%p785 bra 	$L__BB0_1365;
	sub.f32 	%f7555, %f3937, %f3938;
	add.f32 	%f7556, %f3935, %f3935;
	add.f32 	%f3939, %f1, %f7555;
	fma.rn.f32 	%f3940, %f7556, %f3936, %f2;
	mul.f32 	%f3941, %f3939, %f3939;
	mul.f32 	%f3942, %f3940, %f3940;
	add.f32 	%f7557, %f3941, %f3942;
	setp.gt.f32 	%p786, %f7557, 0f40800000;
	mov.b32 	%r799, 730;
	mov.u32 	%r1332, %r799;
	@%p786 bra 	$L__BB0_1365;
	sub.f32 	%f7558, %f3941, %f3942;
	add.f32 	%f7559, %f3939, %f3939;
	add.f32 	%f3943, %f1, %f7558;
	fma.rn.f32 	%f3944, %f7559, %f3940, %f2;
	mul.f32 	%f3945, %f3943, %f3943;
	mul.f32 	%f3946, %f3944, %f3944;
	add.f32 	%f7560, %f3945, %f3946;
	setp.gt.f32 	%p787, %f7560, 0f40800000;
	mov.b32 	%r800, 731;
	mov.u32 	%r1332, %r800;
	@%p787 bra 	$L__BB0_1365;
	sub.f32 	%f7561, %f3945, %f3946;
	add.f32 	%f7562, %f3943, %f3943;
	add.f32 	%f3947, %f1, %f7561;
	fma.rn.f32 	%f3948, %f7562, %f3944, %f2;
	mul.f32 	%f3949, %f3947, %f3947;
	mul.f32 	%f3950, %f3948, %f3948;
	add.f32 	%f7563, %f3949, %f3950;
	setp.gt.f32 	%p788, %f7563, 0f40800000;
	mov.b32 	%r801, 732;
	mov.u32 	%r1332, %r801;
	@%p788 bra 	$L__BB0_1365;
	sub.f32 	%f7564, %f3949, %f3950;
	add.f32 	%f7565, %f3947, %f3947;
	add.f32 	%f3951, %f1, %f7564;
	fma.rn.f32 	%f3952, %f7565, %f3948, %f2;
	mul.f32 	%f3953, %f3951, %f3951;
	mul.f32 	%f3954, %f3952, %f3952;
	add.f32 	%f7566, %f3953, %f3954;
	setp.gt.f32 	%p789, %f7566, 0f40800000;
	mov.b32 	%r802, 733;
	mov.u32 	%r1332, %r802;
	@%p789 bra 	$L__BB0_1365;
	sub.f32 	%f7567, %f3953, %f3954;
	add.f32 	%f7568, %f3951, %f3951;
	add.f32 	%f3955, %f1, %f7567;
	fma.rn.f32 	%f3956, %f7568, %f3952, %f2;
	mul.f32 	%f3957, %f3955, %f3955;
	mul.f32 	%f3958, %f3956, %f3956;
	add.f32 	%f7569, %f3957, %f3958;
	setp.gt.f32 	%p790, %f7569, 0f40800000;
	mov.b32 	%r803, 734;
	mov.u32 	%r1332, %r803;
	@%p790 bra 	$L__BB0_1365;
	sub.f32 	%f7570, %f3957, %f3958;
	add.f32 	%f7571, %f3955, %f3955;
	add.f32 	%f3959, %f1, %f7570;
	fma.rn.f32 	%f3960, %f7571, %f3956, %f2;
	mul.f32 	%f3961, %f3959, %f3959;
	mul.f32 	%f3962, %f3960, %f3960;
	add.f32 	%f7572, %f3961, %f3962;
	setp.gt.f32 	%p791, %f7572, 0f40800000;
	mov.b32 	%r804, 735;
	mov.u32 	%r1332, %r804;
	@%p791 bra 	$L__BB0_1365;
	sub.f32 	%f7573, %f3961, %f3962;
	add.f32 	%f7574, %f3959, %f3959;
	add.f32 	%f3963, %f1, %f7573;
	fma.rn.f32 	%f3964, %f7574, %f3960, %f2;
	mul.f32 	%f3965, %f3963, %f3963;
	mul.f32 	%f3966, %f3964, %f3964;
	add.f32 	%f7575, %f3965, %f3966;
	setp.gt.f32 	%p792, %f7575, 0f40800000;
	mov.b32 	%r805, 736;
	mov.u32 	%r1332, %r805;
	@%p792 bra 	$L__BB0_1365;
	sub.f32 	%f7576, %f3965, %f3966;
	add.f32 	%f7577, %f3963, %f3963;
	add.f32 	%f3967, %f1, %f7576;
	fma.rn.f32 	%f3968, %f7577, %f3964, %f2;
	mul.f32 	%f3969, %f3967, %f3967;
	mul.f32 	%f3970, %f3968, %f3968;
	add.f32 	%f7578, %f3969, %f3970;
	setp.gt.f32 	%p793, %f7578, 0f40800000;
	mov.b32 	%r806, 737;
	mov.u32 	%r1332, %r806;
	@%p793 bra 	$L__BB0_1365;
	sub.f32 	%f7579, %f3969, %f3970;
	add.f32 	%f7580, %f3967, %f3967;
	add.f32 	%f3971, %f1, %f7579;
	fma.rn.f32 	%f3972, %f7580, %f3968, %f2;
	mul.f32 	%f3973, %f3971, %f3971;
	mul.f32 	%f3974, %f3972, %f3972;
	add.f32 	%f7581, %f3973, %f3974;
	setp.gt.f32 	%p794, %f7581, 0f40800000;
	mov.b32 	%r807, 738;
	mov.u32 	%r1332, %r807;
	@%p794 bra 	$L__BB0_1365;
	sub.f32 	%f7582, %f3973, %f3974;
	add.f32 	%f7583, %f3971, %f3971;
	add.f32 	%f3975, %f1, %f7582;
	fma.rn.f32 	%f3976, %f7583, %f3972, %f2;
	mul.f32 	%f3977, %f3975, %f3975;
	mul.f32 	%f3978, %f3976, %f3976;
	add.f32 	%f7584, %f3977, %f3978;
	setp.gt.f32 	%p795, %f7584, 0f40800000;
	mov.b32 	%r808, 739;
	mov.u32 	%r1332, %r808;
	@%p795 bra 	$L__BB0_1365;
	sub.f32 	%f7585, %f3977, %f3978;
	add.f32 	%f7586, %f3975, %f3975;
	add.f32 	%f3979, %f1, %f7585;
	fma.rn.f32 	%f3980, %f7586, %f3976, %f2;
	mul.f32 	%f3981, %f3979, %f3979;
	mul.f32 	%f3982, %f3980, %f3980;
	add.f32 	%f7587, %f3981, %f3982;
	setp.gt.f32 	%p796, %f7587, 0f40800000;
	mov.b32 	%r809, 740;
	mov.u32 	%r1332, %r809;
	@%p796 bra 	$L__BB0_1365;
	sub.f32 	%f7588, %f3981, %f3982;
	add.f32 	%f7589, %f3979, %f3979;
	add.f32 	%f3983, %f1, %f7588;
	fma.rn.f32 	%f3984, %f7589, %f3980, %f2;
	mul.f32 	%f3985, %f3983, %f3983;
	mul.f32 	%f3986, %f3984, %f3984;
	add.f32 	%f7590, %f3985, %f3986;
	setp.gt.f32 	%p797, %f7590, 0f40800000;
	mov.b32 	%r810, 741;
	mov.u32 	%r1332, %r810;
	@%p797 bra 	$L__BB0_1365;
	sub.f32 	%f7591, %f3985, %f3986;
	add.f32 	%f7592, %f3983, %f3983;
	add.f32 	%f3987, %f1, %f7591;
	fma.rn.f32 	%f3988, %f7592, %f3984, %f2;
	mul.f32 	%f3989, %f3987, %f3987;
	mul.f32 	%f3990, %f3988, %f3988;
	add.f32 	%f7593, %f3989, %f3990;
	setp.gt.f32 	%p798, %f7593, 0f40800000;
	mov.b32 	%r811, 742;
	mov.u32 	%r1332, %r811;
	@%p798 bra 	$L__BB0_1365;
	sub.f32 	%f7594, %f3989, %f3990;
	add.f32 	%f7595, %f3987, %f3987;
	add.f32 	%f3991, %f1, %f7594;
	fma.rn.f32 	%f3992, %f7595, %f3988, %f2;
	mul.f32 	%f3993, %f3991, %f3991;
	mul.f32 	%f3994, %f3992, %f3992;
	add.f32 	%f7596, %f3993, %f3994;
	setp.gt.f32 	%p799, %f7596, 0f40800000;
	mov.b32 	%r812, 743;
	mov.u32 	%r1332, %r812;
	@%p799 bra 	$L__BB0_1365;
	sub.f32 	%f7597, %f3993, %f3994;
	add.f32 	%f7598, %f3991, %f3991;
	add.f32 	%f3995, %f1, %f7597;
	fma.rn.f32 	%f3996, %f7598, %f3992, %f2;
	mul.f32 	%f3997, %f3995, %f3995;
	mul.f32 	%f3998, %f3996, %f3996;
	add.f32 	%f7599, %f3997, %f3998;
	setp.gt.f32 	%p800, %f7599, 0f40800000;
	mov.b32 	%r813, 744;
	mov.u32 	%r1332, %r813;
	@%p800 bra 	$L__BB0_1365;
	sub.f32 	%f7600, %f3997, %f3998;
	add.f32 	%f7601, %f3995, %f3995;
	add.f32 	%f3999, %f1, %f7600;
	fma.rn.f32 	%f4000, %f7601, %f3996, %f2;
	mul.f32 	%f4001, %f3999, %f3999;
	mul.f32 	%f4002, %f4000, %f4000;
	add.f32 	%f7602, %f4001, %f4002;
	setp.gt.f32 	%p801, %f7602, 0f40800000;
	mov.b32 	%r814, 745;
	mov.u32 	%r1332, %r814;
	@%p801 bra 	$L__BB0_1365;
	sub.f32 	%f7603, %f4001, %f4002;
	add.f32 	%f7604, %f3999, %f3999;
	add.f32 	%f4003, %f1, %f7603;
	fma.rn.f32 	%f4004, %f7604, %f4000, %f2;
	mul.f32 	%f4005, %f4003, %f4003;
	mul.f32 	%f4006, %f4004, %f4004;
	add.f32 	%f7605, %f4005, %f4006;
	setp.gt.f32 	%p802, %f7605, 0f40800000;
	mov.b32 	%r815, 746;
	mov.u32 	%r1332, %r815;
	@%p802 bra 	$L__BB0_1365;
	sub.f32 	%f7606, %f4005, %f4006;
	add.f32 	%f7607, %f4003, %f4003;
	add.f32 	%f4007, %f1, %f7606;
	fma.rn.f32 	%f4008, %f7607, %f4004, %f2;
	mul.f32 	%f4009, %f4007, %f4007;
	mul.f32 	%f4010, %f4008, %f4008;
	add.f32 	%f7608, %f4009, %f4010;
	setp.gt.f32 	%p803, %f7608, 0f40800000;
	mov.b32 	%r816, 747;
	mov.u32 	%r1332, %r816;
	@%p803 bra 	$L__BB0_1365;
	sub.f32 	%f7609, %f4009, %f4010;
	add.f32 	%f7610, %f4007, %f4007;
	add.f32 	%f4011, %f1, %f7609;
	fma.rn.f32 	%f4012, %f7610, %f4008, %f2;
	mul.f32 	%f4013, %f4011, %f4011;
	mul.f32 	%f4014, %f4012, %f4012;
	add.f32 	%f7611, %f4013, %f4014;
	setp.gt.f32 	%p804, %f7611, 0f40800000;
	mov.b32 	%r817, 748;
	mov.u32 	%r1332, %r817;
	@%p804 bra 	$L__BB0_1365;
	sub.f32 	%f7612, %f4013, %f4014;
	add.f32 	%f7613, %f4011, %f4011;
	add.f32 	%f4015, %f1, %f7612;
	fma.rn.f32 	%f4016, %f7613, %f4012, %f2;
	mul.f32 	%f4017, %f4015, %f4015;
	mul.f32 	%f4018, %f4016, %f4016;
	add.f32 	%f7614, %f4017, %f4018;
	setp.gt.f32 	%p805, %f7614, 0f40800000;
	mov.b32 	%r818, 749;
	mov.u32 	%r1332, %r818;
	@%p805 bra 	$L__BB0_1365;
	sub.f32 	%f7615, %f4017, %f4018;
	add.f32 	%f7616, %f4015, %f4015;
	add.f32 	%f4019, %f1, %f7615;
	fma.rn.f32 	%f4020, %f7616, %f4016, %f2;
	mul.f32 	%f4021, %f4019, %f4019;
	mul.f32 	%f4022, %f4020, %f4020;
	add.f32 	%f7617, %f4021, %f4022;
	setp.gt.f32 	%p806, %f7617, 0f40800000;
	mov.b32 	%r819, 750;
	mov.u32 	%r1332, %r819;
	@%p806 bra 	$L__BB0_1365;
	sub.f32 	%f7618, %f4021, %f4022;
	add.f32 	%f7619, %f4019, %f4019;
	add.f32 	%f4023, %f1, %f7618;
	fma.rn.f32 	%f4024, %f7619, %f4020, %f2;
	mul.f32 	%f4025, %f4023, %f4023;
	mul.f32 	%f4026, %f4024, %f4024;
	add.f32 	%f7620, %f4025, %f4026;
	setp.gt.f32 	%p807, %f7620, 0f40800000;
	mov.b32 	%r820, 751;
	mov.u32 	%r1332, %r820;
	@%p807 bra 	$L__BB0_1365;
	sub.f32 	%f7621, %f4025, %f4026;
	add.f32 	%f7622, %f4023, %f4023;
	add.f32 	%f4027, %f1, %f7621;
	fma.rn.f32 	%f4028, %f7622, %f4024, %f2;
	mul.f32 	%f4029, %f4027, %f4027;
	mul.f32 	%f4030, %f4028, %f4028;
	add.f32 	%f7623, %f4029, %f4030;
	setp.gt.f32 	%p808, %f7623, 0f40800000;
	mov.b32 	%r821, 752;
	mov.u32 	%r1332, %r821;
	@%p808 bra 	$L__BB0_1365;
	sub.f32 	%f7624, %f4029, %f4030;
	add.f32 	%f7625, %f4027, %f4027;
	add.f32 	%f4031, %f1, %f7624;
	fma.rn.f32 	%f4032, %f7625, %f4028, %f2;
	mul.f32 	%f4033, %f4031, %f4031;
	mul.f32 	%f4034, %f4032, %f4032;
	add.f32 	%f7626, %f4033, %f4034;
	setp.gt.f32 	%p809, %f7626, 0f40800000;
	mov.b32 	%r822, 753;
	mov.u32 	%r1332, %r822;
	@%p809 bra 	$L__BB0_1365;
	sub.f32 	%f7627, %f4033, %f4034;
	add.f32 	%f7628, %f4031, %f4031;
	add.f32 	%f4035, %f1, %f7627;
	fma.rn.f32 	%f4036, %f7628, %f4032, %f2;
	mul.f32 	%f4037, %f4035, %f4035;
	mul.f32 	%f4038, %f4036, %f4036;
	add.f32 	%f7629, %f4037, %f4038;
	setp.gt.f32 	%p810, %f7629, 0f40800000;
	mov.b32 	%r823, 754;
	mov.u32 	%r1332, %r823;
	@%p810 bra 	$L__BB0_1365;
	sub.f32 	%f7630, %f4037, %f4038;
	add.f32 	%f7631, %f4035, %f4035;
	add.f32 	%f4039, %f1, %f7630;
	fma.rn.f32 	%f4040, %f7631, %f4036, %f2;
	mul.f32 	%f4041, %f4039, %f4039;
	mul.f32 	%f4042, %f4040, %f4040;
	add.f32 	%f7632, %f4041, %f4042;
	setp.gt.f32 	%p811, %f7632, 0f40800000;
	mov.b32 	%r824, 755;
	mov.u32 	%r1332, %r824;
	@%p811 bra 	$L__BB0_1365;
	sub.f32 	%f7633, %f4041, %f4042;
	add.f32 	%f7634, %f4039, %f4039;
	add.f32 	%f4043, %f1, %f7633;
	fma.rn.f32 	%f4044, %f7634, %f4040, %f2;
	mul.f32 	%f4045, %f4043, %f4043;
	mul.f32 	%f4046, %f4044, %f4044;
	add.f32 	%f7635, %f4045, %f4046;
	setp.gt.f32 	%p812, %f7635, 0f40800000;
	mov.b32 	%r825, 756;
	mov.u32 	%r1332, %r825;
	@%p812 bra 	$L__BB0_1365;
	sub.f32 	%f7636, %f4045, %f4046;
	add.f32 	%f7637, %f4043, %f4043;
	add.f32 	%f4047, %f1, %f7636;
	fma.rn.f32 	%f4048, %f7637, %f4044, %f2;
	mul.f32 	%f4049, %f4047, %f4047;
	mul.f32 	%f4050, %f4048, %f4048;
	add.f32 	%f7638, %f4049, %f4050;
	setp.gt.f32 	%p813, %f7638, 0f40800000;
	mov.b32 	%r826, 757;
	mov.u32 	%r1332, %r826;
	@%p813 bra 	$L__BB0_1365;
	sub.f32 	%f7639, %f4049, %f4050;
	add.f32 	%f7640, %f4047, %f4047;
	add.f32 	%f4051, %f1, %f7639;
	fma.rn.f32 	%f4052, %f7640, %f4048, %f2;
	mul.f32 	%f4053, %f4051, %f4051;
	mul.f32 	%f4054, %f4052, %f4052;
	add.f32 	%f7641, %f4053, %f4054;
	setp.gt.f32 	%p814, %f7641, 0f40800000;
	mov.b32 	%r827, 758;
	mov.u32 	%r1332, %r827;
	@%p814 bra 	$L__BB0_1365;
	sub.f32 	%f7642, %f4053, %f4054;
	add.f32 	%f7643, %f4051, %f4051;
	add.f32 	%f4055, %f1, %f7642;
	fma.rn.f32 	%f4056, %f7643, %f4052, %f2;
	mul.f32 	%f4057, %f4055, %f4055;
	mul.f32 	%f4058, %f4056, %f4056;
	add.f32 	%f7644, %f4057, %f4058;
	setp.gt.f32 	%p815, %f7644, 0f40800000;
	mov.b32 	%r828, 759;
	mov.u32 	%r1332, %r828;
	@%p815 bra 	$L__BB0_1365;
	sub.f32 	%f7645, %f4057, %f4058;
	add.f32 	%f7646, %f4055, %f4055;
	add.f32 	%f4059, %f1, %f7645;
	fma.rn.f32 	%f4060, %f7646, %f4056, %f2;
	mul.f32 	%f4061, %f4059, %f4059;
	mul.f32 	%f4062, %f4060, %f4060;
	add.f32 	%f7647, %f4061, %f4062;
	setp.gt.f32 	%p816, %f7647, 0f40800000;
	mov.b32 	%r829, 760;
	mov.u32 	%r1332, %r829;
	@%p816 bra 	$L__BB0_1365;
	sub.f32 	%f7648, %f4061, %f4062;
	add.f32 	%f7649, %f4059, %f4059;
	add.f32 	%f4063, %f1, %f7648;
	fma.rn.f32 	%f4064, %f7649, %f4060, %f2;
	mul.f32 	%f4065, %f4063, %f4063;
	mul.f32 	%f4066, %f4064, %f4064;
	add.f32 	%f7650, %f4065, %f4066;
	setp.gt.f32 	%p817, %f7650, 0f40800000;
	mov.b32 	%r830, 761;
	mov.u32 	%r1332, %r830;
	@%p817 bra 	$L__BB0_1365;
	sub.f32 	%f7651, %f4065, %f4066;
	add.f32 	%f7652, %f4063, %f4063;
	add.f32 	%f4067, %f1, %f7651;
	fma.rn.f32 	%f4068, %f7652, %f4064, %f2;
	mul.f32 	%f4069, %f4067, %f4067;
	mul.f32 	%f4070, %f4068, %f4068;
	add.f32 	%f7653, %f4069, %f4070;
	setp.gt.f32 	%p818, %f7653, 0f40800000;
	mov.b32 	%r831, 762;
	mov.u32 	%r1332, %r831;
	@%p818 bra 	$L__BB0_1365;
	sub.f32 	%f7654, %f4069, %f4070;
	add.f32 	%f7655, %f4067, %f4067;
	add.f32 	%f4071, %f1, %f7654;
	fma.rn.f32 	%f4072, %f7655, %f4068, %f2;
	mul.f32 	%f4073, %f4071, %f4071;
	mul.f32 	%f4074, %f4072, %f4072;
	add.f32 	%f7656, %f4073, %f4074;
	setp.gt.f32 	%p819, %f7656, 0f40800000;
	mov.b32 	%r832, 763;
	mov.u32 	%r1332, %r832;
	@%p819 bra 	$L__BB0_1365;
	sub.f32 	%f7657, %f4073, %f4074;
	add.f32 	%f7658, %f4071, %f4071;
	add.f32 	%f4075, %f1, %f7657;
	fma.rn.f32 	%f4076, %f7658, %f4072, %f2;
	mul.f32 	%f4077, %f4075, %f4075;
	mul.f32 	%f4078, %f4076, %f4076;
	add.f32 	%f7659, %f4077, %f4078;
	setp.gt.f32 	%p820, %f7659, 0f40800000;
	mov.b32 	%r833, 764;
	mov.u32 	%r1332, %r833;
	@%p820 bra 	$L__BB0_1365;
	sub.f32 	%f7660, %f4077, %f4078;
	add.f32 	%f7661, %f4075, %f4075;
	add.f32 	%f4079, %f1, %f7660;
	fma.rn.f32 	%f4080, %f7661, %f4076, %f2;
	mul.f32 	%f4081, %f4079, %f4079;
	mul.f32 	%f4082, %f4080, %f4080;
	add.f32 	%f7662, %f4081, %f4082;
	setp.gt.f32 	%p821, %f7662, 0f40800000;
	mov.b32 	%r834, 765;
	mov.u32 	%r1332, %r834;
	@%p821 bra 	$L__BB0_1365;
	sub.f32 	%f7663, %f4081, %f4082;
	add.f32 	%f7664, %f4079, %f4079;
	add.f32 	%f4083, %f1, %f7663;
	fma.rn.f32 	%f4084, %f7664, %f4080, %f2;
	mul.f32 	%f4085, %f4083, %f4083;
	mul.f32 	%f4086, %f4084, %f4084;
	add.f32 	%f7665, %f4085, %f4086;
	setp.gt.f32 	%p822, %f7665, 0f40800000;
	mov.b32 	%r835, 766;
	mov.u32 	%r1332, %r835;
	@%p822 bra 	$L__BB0_1365;
	sub.f32 	%f7666, %f4085, %f4086;
	add.f32 	%f7667, %f4083, %f4083;
	add.f32 	%f4087, %f1, %f7666;
	fma.rn.f32 	%f4088, %f7667, %f4084, %f2;
	mul.f32 	%f4089, %f4087, %f4087;
	mul.f32 	%f4090, %f4088, %f4088;
	add.f32 	%f7668, %f4089, %f4090;
	setp.gt.f32 	%p823, %f7668, 0f40800000;
	mov.b32 	%r836, 767;
	mov.u32 	%r1332, %r836;
	@%p823 bra 	$L__BB0_1365;
	sub.f32 	%f7669, %f4089, %f4090;
	add.f32 	%f7670, %f4087, %f4087;
	add.f32 	%f4091, %f1, %f7669;
	fma.rn.f32 	%f4092, %f7670, %f4088, %f2;
	mul.f32 	%f4093, %f4091, %f4091;
	mul.f32 	%f4094, %f4092, %f4092;
	add.f32 	%f7671, %f4093, %f4094;
	setp.gt.f32 	%p824, %f7671, 0f40800000;
	mov.b32 	%r837, 768;
	mov.u32 	%r1332, %r837;
	@%p824 bra 	$L__BB0_1365;
	sub.f32 	%f7672, %f4093, %f4094;
	add.f32 	%f7673, %f4091, %f4091;
	add.f32 	%f4095, %f1, %f7672;
	fma.rn.f32 	%f4096, %f7673, %f4092, %f2;
	mul.f32 	%f4097, %f4095, %f4095;
	mul.f32 	%f4098, %f4096, %f4096;
	add.f32 	%f7674, %f4097, %f4098;
	setp.gt.f32 	%p825, %f7674, 0f40800000;
	mov.b32 	%r838, 769;
	mov.u32 	%r1332, %r838;
	@%p825 bra 	$L__BB0_1365;
	sub.f32 	%f7675, %f4097, %f4098;
	add.f32 	%f7676, %f4095, %f4095;
	add.f32 	%f4099, %f1, %f7675;
	fma.rn.f32 	%f4100, %f7676, %f4096, %f2;
	mul.f32 	%f4101, %f4099, %f4099;
	mul.f32 	%f4102, %f4100, %f4100;
	add.f32 	%f7677, %f4101, %f4102;
	setp.gt.f32 	%p826, %f7677, 0f40800000;
	mov.b32 	%r839, 770;
	mov.u32 	%r1332, %r839;
	@%p826 bra 	$L__BB0_1365;
	sub.f32 	%f7678, %f4101, %f4102;
	add.f32 	%f7679, %f4099, %f4099;
	add.f32 	%f4103, %f1, %f7678;
	fma.rn.f32 	%f4104, %f7679, %f4100, %f2;
	mul.f32 	%f4105, %f4103, %f4103;
	mul.f32 	%f4106, %f4104, %f4104;
	add.f32 	%f7680, %f4105, %f4106;
	setp.gt.f32 	%p827, %f7680, 0f40800000;
	mov.b32 	%r840, 771;
	mov.u32 	%r1332, %r840;
	@%p827 bra 	$L__BB0_1365;
	sub.f32 	%f7681, %f4105, %f4106;
	add.f32 	%f7682, %f4103, %f4103;
	add.f32 	%f4107, %f1, %f7681;
	fma.rn.f32 	%f4108, %f7682, %f4104, %f2;
	mul.f32 	%f4109, %f4107, %f4107;
	mul.f32 	%f4110, %f4108, %f4108;
	add.f32 	%f7683, %f4109, %f4110;
	setp.gt.f32 	%p828, %f7683, 0f40800000;
	mov.b32 	%r841, 772;
	mov.u32 	%r1332, %r841;
	@%p828 bra 	$L__BB0_1365;
	sub.f32 	%f7684, %f4109, %f4110;
	add.f32 	%f7685, %f4107, %f4107;
	add.f32 	%f4111, %f1, %f7684;
	fma.rn.f32 	%f4112, %f7685, %f4108, %f2;
	mul.f32 	%f4113, %f4111, %f4111;
	mul.f32 	%f4114, %f4112, %f4112;
	add.f32 	%f7686, %f4113, %f4114;
	setp.gt.f32 	%p829, %f7686, 0f40800000;
	mov.b32 	%r842, 773;
	mov.u32 	%r1332, %r842;
	@%p829 bra 	$L__BB0_1365;
	sub.f32 	%f7687, %f4113, %f4114;
	add.f32 	%f7688, %f4111, %f4111;
	add.f32 	%f4115, %f1, %f7687;
	fma.rn.f32 	%f4116, %f7688, %f4112, %f2;
	mul.f32 	%f4117, %f4115, %f4115;
	mul.f32 	%f4118, %f4116, %f4116;
	add.f32 	%f7689, %f4117, %f4118;
	setp.gt.f32 	%p830, %f7689, 0f40800000;
	mov.b32 	%r843, 774;
	mov.u32 	%r1332, %r843;
	@%p830 bra 	$L__BB0_1365;
	sub.f32 	%f7690, %f4117, %f4118;
	add.f32 	%f7691, %f4115, %f4115;
	add.f32 	%f4119, %f1, %f7690;
	fma.rn.f32 	%f4120, %f7691, %f4116, %f2;
	mul.f32 	%f4121, %f4119, %f4119;
	mul.f32 	%f4122, %f4120, %f4120;
	add.f32 	%f7692, %f4121, %f4122;
	setp.gt.f32 	%p831, %f7692, 0f40800000;
	mov.b32 	%r844, 775;
	mov.u32 	%r1332, %r844;
	@%p831 bra 	$L__BB0_1365;
	sub.f32 	%f7693, %f4121, %f4122;
	add.f32 	%f7694, %f4119, %f4119;
	add.f32 	%f4123, %f1, %f7693;
	fma.rn.f32 	%f4124, %f7694, %f4120, %f2;
	mul.f32 	%f4125, %f4123, %f4123;
	mul.f32 	%f4126, %f4124, %f4124;
	add.f32 	%f7695, %f4125, %f4126;
	setp.gt.f32 	%p832, %f7695, 0f40800000;
	mov.b32 	%r845, 776;
	mov.u32 	%r1332, %r845;
	@%p832 bra 	$L__BB0_1365;
	sub.f32 	%f7696, %f4125, %f4126;
	add.f32 	%f7697, %f4123, %f4123;
	add.f32 	%f4127, %f1, %f7696;
	fma.rn.f32 	%f4128, %f7697, %f4124, %f2;
	mul.f32 	%f4129, %f4127, %f4127;
	mul.f32 	%f4130, %f4128, %f4128;
	add.f32 	%f7698, %f4129, %f4130;
	setp.gt.f32 	%p833, %f7698, 0f40800000;
	mov.b32 	%r846, 777;
	mov.u32 	%r1332, %r846;
	@%p833 bra 	$L__BB0_1365;
	sub.f32 	%f7699, %f4129, %f4130;
	add.f32 	%f7700, %f4127, %f4127;
	add.f32 	%f4131, %f1, %f7699;
	fma.rn.f32 	%f4132, %f7700, %f4128, %f2;
	mul.f32 	%f4133, %f4131, %f4131;
	mul.f32 	%f4134, %f4132, %f4132;
	add.f32 	%f7701, %f4133, %f4134;
	setp.gt.f32 	%p834, %f7701, 0f40800000;
	mov.b32 	%r847, 778;
	mov.u32 	%r1332, %r847;
	@%p834 bra 	$L__BB0_1365;
	sub.f32 	%f7702, %f4133, %f4134;
	add.f32 	%f7703, %f4131, %f4131;
	add.f32 	%f4135, %f1, %f7702;
	fma.rn.f32 	%f4136, %f7703, %f4132, %f2;
	mul.f32 	%f4137, %f4135, %f4135;
	mul.f32 	%f4138, %f4136, %f4136;
	add.f32 	%f7704, %f4137, %f4138;
	setp.gt.f32 	%p835, %f7704, 0f40800000;
	mov.b32 	%r848, 779;
	mov.u32 	%r1332, %r848;
	@%p835 bra 	$L__BB0_1365;
	sub.f32 	%f7705, %f4137, %f4138;
	add.f32 	%f7706, %f4135, %f4135;
	add.f32 	%f4139, %f1, %f7705;
	fma.rn.f32 	%f4140, %f7706, %f4136, %f2;
	mul.f32 	%f4141, %f4139, %f4139;
	mul.f32 	%f4142, %f4140, %f4140;
	add.f32 	%f7707, %f4141, %f4142;
	setp.gt.f32 	%p836, %f7707, 0f40800000;
	mov.b32 	%r849, 780;
	mov.u32 	%r1332, %r849;
	@%p836 bra 	$L__BB0_1365;
	sub.f32 	%f7708, %f4141, %f4142;
	add.f32 	%f7709, %f4139, %f4139;
	add.f32 	%f4143, %f1, %f7708;
	fma.rn.f32 	%f4144, %f7709, %f4140, %f2;
	mul.f32 	%f4145, %f4143, %f4143;
	mul.f32 	%f4146, %f4144, %f4144;
	add.f32 	%f7710, %f4145, %f4146;
	setp.gt.f32 	%p837, %f7710, 0f40800000;
	mov.b32 	%r850, 781;
	mov.u32 	%r1332, %r850;
	@%p837 bra 	$L__BB0_1365;
	sub.f32 	%f7711, %f4145, %f4146;
	add.f32 	%f7712, %f4143, %f4143;
	add.f32 	%f4147, %f1, %f7711;
	fma.rn.f32 	%f4148, %f7712, %f4144, %f2;
	mul.f32 	%f4149, %f4147, %f4147;
	mul.f32 	%f4150, %f4148, %f4148;
	add.f32 	%f7713, %f4149, %f4150;
	setp.gt.f32 	%p838, %f7713, 0f40800000;
	mov.b32 	%r851, 782;
	mov.u32 	%r1332, %r851;
	@%p838 bra 	$L__BB0_1365;
	sub.f32 	%f7714, %f4149, %f4150;
	add.f32 	%f7715, %f4147, %f4147;
	add.f32 	%f4151, %f1, %f7714;
	fma.rn.f32 	%f4152, %f7715, %f4148, %f2;
	mul.f32 	%f4153, %f4151, %f4151;
	mul.f32 	%f4154, %f4152, %f4152;
	add.f32 	%f7716, %f4153, %f4154;
	setp.gt.f32 	%p839, %f7716, 0f40800000;
	mov.b32 	%r852, 783;
	mov.u32 	%r1332, %r852;
	@%p839 bra 	$L__BB0_1365;
	sub.f32 	%f7717, %f4153, %f4154;
	add.f32 	%f7718, %f4151, %f4151;
	add.f32 	%f4155, %f1, %f7717;
	fma.rn.f32 	%f4156, %f7718, %f4152, %f2;
	mul.f32 	%f4157, %f4155, %f4155;
	mul.f32 	%f4158, %f4156, %f4156;
	add.f32 	%f7719, %f4157, %f4158;
	setp.gt.f32 	%p840, %f7719, 0f40800000;
	mov.b32 	%r853, 784;
	mov.u32 	%r1332, %r853;
	@%p840 bra 	$L__BB0_1365;
	sub.f32 	%f7720, %f4157, %f4158;
	add.f32 	%f7721, %f4155, %f4155;
	add.f32 	%f4159, %f1, %f7720;
	fma.rn.f32 	%f4160, %f7721, %f4156, %f2;
	mul.f32 	%f4161, %f4159, %f4159;
	mul.f32 	%f4162, %f4160, %f4160;
	add.f32 	%f7722, %f4161, %f4162;
	setp.gt.f32 	%p841, %f7722, 0f40800000;
	mov.b32 	%r854, 785;
	mov.u32 	%r1332, %r854;
	@%p841 bra 	$L__BB0_1365;
	sub.f32 	%f7723, %f4161, %f4162;
	add.f32 	%f7724, %f4159, %f4159;
	add.f32 	%f4163, %f1, %f7723;
	fma.rn.f32 	%f4164, %f7724, %f4160, %f2;
	mul.f32 	%f4165, %f4163, %f4163;
	mul.f32 	%f4166, %f4164, %f4164;
	add.f32 	%f7725, %f4165, %f4166;
	setp.gt.f32 	%p842, %f7725, 0f40800000;
	mov.b32 	%r855, 786;
	mov.u32 	%r1332, %r855;
	@%p842 bra 	$L__BB0_1365;
	sub.f32 	%f7726, %f4165, %f4166;
	add.f32 	%f7727, %f4163, %f4163;
	add.f32 	%f4167, %f1, %f7726;
	fma.rn.f32 	%f4168, %f7727, %f4164, %f2;
	mul.f32 	%f4169, %f4167, %f4167;
	mul.f32 	%f4170, %f4168, %f4168;
	add.f32 	%f7728, %f4169, %f4170;
	setp.gt.f32 	%p843, %f7728, 0f40800000;
	mov.b32 	%r856, 787;
	mov.u32 	%r1332, %r856;
	@%p843 bra 	$L__BB0_1365;
	sub.f32 	%f7729, %f4169, %f4170;
	add.f32 	%f7730, %f4167, %f4167;
	add.f32 	%f4171, %f1, %f7729;
	fma.rn.f32 	%f4172, %f7730, %f4168, %f2;
	mul.f32 	%f4173, %f4171, %f4171;
	mul.f32 	%f4174, %f4172, %f4172;
	add.f32 	%f7731, %f4173, %f4174;
	setp.gt.f32 	%p844, %f7731, 0f40800000;
	mov.b32 	%r857, 788;
	mov.u32 	%r1332, %r857;
	@%p844 bra 	$L__BB0_1365;
	sub.f32 	%f7732, %f4173, %f4174;
	add.f32 	%f7733, %f4171, %f4171;
	add.f32 	%f4175, %f1, %f7732;
	fma.rn.f32 	%f4176, %f7733, %f4172, %f2;
	mul.f32 	%f4177, %f4175, %f4175;
	mul.f32 	%f4178, %f4176, %f4176;
	add.f32 	%f7734, %f4177, %f4178;
	setp.gt.f32 	%p845, %f7734, 0f40800000;
	mov.b32 	%r858, 789;
	mov.u32 	%r1332, %r858;
	@%p845 bra 	$L__BB0_1365;
	sub.f32 	%f7735, %f4177, %f4178;
	add.f32 	%f7736, %f4175, %f4175;
	add.f32 	%f4179, %f1, %f7735;
	fma.rn.f32 	%f4180, %f7736, %f4176, %f2;
	mul.f32 	%f4181, %f4179, %f4179;
	mul.f32 	%f4182, %f4180, %f4180;
	add.f32 	%f7737, %f4181, %f4182;
	setp.gt.f32 	%p846, %f7737, 0f40800000;
	mov.b32 	%r859, 790;
	mov.u32 	%r1332, %r859;
	@%p846 bra 	$L__BB0_1365;
	sub.f32 	%f7738, %f4181, %f4182;
	add.f32 	%f7739, %f4179, %f4179;
	add.f32 	%f4183, %f1, %f7738;
	fma.rn.f32 	%f4184, %f7739, %f4180, %f2;
	mul.f32 	%f4185, %f4183, %f4183;
	mul.f32 	%f4186, %f4184, %f4184;
	add.f32 	%f7740, %f4185, %f4186;
	setp.gt.f32 	%p847, %f7740, 0f40800000;
	mov.b32 	%r860, 791;
	mov.u32 	%r1332, %r860;
	@%p847 bra 	$L__BB0_1365;
	sub.f32 	%f7741, %f4185, %f4186;
	add.f32 	%f7742, %f4183, %f4183;
	add.f32 	%f4187, %f1, %f7741;
	fma.rn.f32 	%f4188, %f7742, %f4184, %f2;
	mul.f32 	%f4189, %f4187, %f4187;
	mul.f32 	%f4190, %f4188, %f4188;
	add.f32 	%f7743, %f4189, %f4190;
	setp.gt.f32 	%p848, %f7743, 0f40800000;
	mov.b32 	%r861, 792;
	mov.u32 	%r1332, %r861;
	@%p848 bra 	$L__BB0_1365;
	sub.f32 	%f7744, %f4189, %f4190;
	add.f32 	%f7745, %f4187, %f4187;
	add.f32 	%f4191, %f1, %f7744;
	fma.rn.f32 	%f4192, %f7745, %f4188, %f2;
	mul.f32 	%f4193, %f4191, %f4191;
	mul.f32 	%f4194, %f4192, %f4192;
	add.f32 	%f7746, %f4193, %f4194;
	setp.gt.f32 	%p849, %f7746, 0f40800000;
	mov.b32 	%r862, 793;
	mov.u32 	%r1332, %r862;
	@%p849 bra 	$L__BB0_1365;
	sub.f32 	%f7747, %f4193, %f4194;
	add.f32 	%f7748, %f4191, %f4191;
	add.f32 	%f4195, %f1, %f7747;
	fma.rn.f32 	%f4196, %f7748, %f4192, %f2;
	mul.f32 	%f4197, %f4195, %f4195;
	mul.f32 	%f4198, %f4196, %f4196;
	add.f32 	%f7749, %f4197, %f4198;
	setp.gt.f32 	%p850, %f7749, 0f40800000;
	mov.b32 	%r863, 794;
	mov.u32 	%r1332, %r863;
	@%p850 bra 	$L__BB0_1365;
	sub.f32 	%f7750, %f4197, %f4198;
	add.f32 	%f7751, %f4195, %f4195;
	add.f32 	%f4199, %f1, %f7750;
	fma.rn.f32 	%f4200, %f7751, %f4196, %f2;
	mul.f32 	%f4201, %f4199, %f4199;
	mul.f32 	%f4202, %f4200, %f4200;
	add.f32 	%f7752, %f4201, %f4202;
	setp.gt.f32 	%p851, %f7752, 0f40800000;
	mov.b32 	%r864, 795;
	mov.u32 	%r1332, %r864;
	@%p851 bra 	$L__BB0_1365;
	sub.f32 	%f7753, %f4201, %f4202;
	add.f32 	%f7754, %f4199, %f4199;
	add.f32 	%f4203, %f1, %f7753;
	fma.rn.f32 	%f4204, %f7754, %f4200, %f2;
	mul.f32 	%f4205, %f4203, %f4203;
	mul.f32 	%f4206, %f4204, %f4204;
	add.f32 	%f7755, %f4205, %f4206;
	setp.gt.f32 	%p852, %f7755, 0f40800000;
	mov.b32 	%r865, 796;
	mov.u32 	%r1332, %r865;
	@%p852 bra 	$L__BB0_1365;
	sub.f32 	%f7756, %f4205, %f4206;
	add.f32 	%f7757, %f4203, %f4203;
	add.f32 	%f4207, %f1, %f7756;
	fma.rn.f32 	%f4208, %f7757, %f4204, %f2;
	mul.f32 	%f4209, %f4207, %f4207;
	mul.f32 	%f4210, %f4208, %f4208;
	add.f32 	%f7758, %f4209, %f4210;
	setp.gt.f32 	%p853, %f7758, 0f40800000;
	mov.b32 	%r866, 797;
	mov.u32 	%r1332, %r866;
	@%p853 bra 	$L__BB0_1365;
	sub.f32 	%f7759, %f4209, %f4210;
	add.f32 	%f7760, %f4207, %f4207;
	add.f32 	%f4211, %f1, %f7759;
	fma.rn.f32 	%f4212, %f7760, %f4208, %f2;
	mul.f32 	%f4213, %f4211, %f4211;
	mul.f32 	%f4214, %f4212, %f4212;
	add.f32 	%f7761, %f4213, %f4214;
	setp.gt.f32 	%p854, %f7761, 0f40800000;
	mov.b32 	%r867, 798;
	mov.u32 	%r1332, %r867;
	@%p854 bra 	$L__BB0_1365;
	sub.f32 	%f7762, %f4213, %f4214;
	add.f32 	%f7763, %f4211, %f4211;
	add.f32 	%f4215, %f1, %f7762;
	fma.rn.f32 	%f4216, %f7763, %f4212, %f2;
	mul.f32 	%f4217, %f4215, %f4215;
	mul.f32 	%f4218, %f4216, %f4216;
	add.f32 	%f7764, %f4217, %f4218;
	setp.gt.f32 	%p855, %f7764, 0f40800000;
	mov.b32 	%r868, 799;
	mov.u32 	%r1332, %r868;
	@%p855 bra 	$L__BB0_1365;
	sub.f32 	%f7765, %f4217, %f4218;
	add.f32 	%f7766, %f4215, %f4215;
	add.f32 	%f4219, %f1, %f7765;
	fma.rn.f32 	%f4220, %f7766, %f4216, %f2;
	mul.f32 	%f4221, %f4219, %f4219;
	mul.f32 	%f4222, %f4220, %f4220;
	add.f32 	%f7767, %f4221, %f4222;
	setp.gt.f32 	%p856, %f7767, 0f40800000;
	mov.b32 	%r869, 800;
	mov.u32 	%r1332, %r869;
	@%p856 bra 	$L__BB0_1365;
	sub.f32 	%f7768, %f4221, %f4222;
	add.f32 	%f7769, %f4219, %f4219;
	add.f32 	%f4223, %f1, %f7768;
	fma.rn.f32 	%f4224, %f7769, %f4220, %f2;
	mul.f32 	%f4225, %f4223, %f4223;
	mul.f32 	%f4226, %f4224, %f4224;
	add.f32 	%f7770, %f4225, %f4226;
	setp.gt.f32 	%p857, %f7770, 0f40800000;
	mov.b32 	%r870, 801;
	mov.u32 	%r1332, %r870;
	@%p857 bra 	$L__BB0_1365;
	sub.f32 	%f7771, %f4225, %f4226;
	add.f32 	%f7772, %f4223, %f4223;
	add.f32 	%f4227, %f1, %f7771;
	fma.rn.f32 	%f4228, %f7772, %f4224, %f2;
	mul.f32 	%f4229, %f4227, %f4227;
	mul.f32 	%f4230, %f4228, %f4228;
	add.f32 	%f7773, %f4229, %f4230;
	setp.gt.f32 	%p858, %f7773, 0f40800000;
	mov.b32 	%r871, 802;
	mov.u32 	%r1332, %r871;
	@%p858 bra 	$L__BB0_1365;
	sub.f32 	%f7774, %f4229, %f4230;
	add.f32 	%f7775, %f4227, %f4227;
	add.f32 	%f4231, %f1, %f7774;
	fma.rn.f32 	%f4232, %f7775, %f4228, %f2;
	mul.f32 	%f4233, %f4231, %f4231;
	mul.f32 	%f4234, %f4232, %f4232;
	add.f32 	%f7776, %f4233, %f4234;
	setp.gt.f32 	%p859, %f7776, 0f40800000;
	mov.b32 	%r872, 803;
	mov.u32 	%r1332, %r872;
	@%p859 bra 	$L__BB0_1365;
	sub.f32 	%f7777, %f4233, %f4234;
	add.f32 	%f7778, %f4231, %f4231;
	add.f32 	%f4235, %f1, %f7777;
	fma.rn.f32 	%f4236, %f7778, %f4232, %f2;
	mul.f32 	%f4237, %f4235, %f4235;
	mul.f32 	%f4238, %f4236, %f4236;
	add.f32 	%f7779, %f4237, %f4238;
	setp.gt.f32 	%p860, %f7779, 0f40800000;
	mov.b32 	%r873, 804;
	mov.u32 	%r1332, %r873;
	@%p860 bra 	$L__BB0_1365;
	sub.f32 	%f7780, %f4237, %f4238;
	add.f32 	%f7781, %f4235, %f4235;
	add.f32 	%f4239, %f1, %f7780;
	fma.rn.f32 	%f4240, %f7781, %f4236, %f2;
	mul.f32 	%f4241, %f4239, %f4239;
	mul.f32 	%f4242, %f4240, %f4240;
	add.f32 	%f7782, %f4241, %f4242;
	setp.gt.f32 	%p861, %f7782, 0f40800000;
	mov.b32 	%r874, 805;
	mov.u32 	%r1332, %r874;
	@%p861 bra 	$L__BB0_1365;
	sub.f32 	%f7783, %f4241, %f4242;
	add.f32 	%f7784, %f4239, %f4239;
	add.f32 	%f4243, %f1, %f7783;
	fma.rn.f32 	%f4244, %f7784, %f4240, %f2;
	mul.f32 	%f4245, %f4243, %f4243;
	mul.f32 	%f4246, %f4244, %f4244;
	add.f32 	%f7785, %f4245, %f4246;
	setp.gt.f32 	%p862, %f7785, 0f40800000;
	mov.b32 	%r875, 806;
	mov.u32 	%r1332, %r875;
	@%p862 bra 	$L__BB0_1365;
	sub.f32 	%f7786, %f4245, %f4246;
	add.f32 	%f7787, %f4243, %f4243;
	add.f32 	%f4247, %f1, %f7786;
	fma.rn.f32 	%f4248, %f7787, %f4244, %f2;
	mul.f32 	%f4249, %f4247, %f4247;
	mul.f32 	%f4250, %f4248, %f4248;
	add.f32 	%f7788, %f4249, %f4250;
	setp.gt.f32 	%p863, %f7788, 0f40800000;
	mov.b32 	%r876, 807;
	mov.u32 	%r1332, %r876;
	@%p863 bra 	$L__BB0_1365;
	sub.f32 	%f7789, %f4249, %f4250;
	add.f32 	%f7790, %f4247, %f4247;
	add.f32 	%f4251, %f1, %f7789;
	fma.rn.f32 	%f4252, %f7790, %f4248, %f2;
	mul.f32 	%f4253, %f4251, %f4251;
	mul.f32 	%f4254, %f4252, %f4252;
	add.f32 	%f7791, %f4253, %f4254;
	setp.gt.f32 	%p864, %f7791, 0f40800000;
	mov.b32 	%r877, 808;
	mov.u32 	%r1332, %r877;
	@%p864 bra 	$L__BB0_1365;
	sub.f32 	%f7792, %f4253, %f4254;
	add.f32 	%f7793, %f4251, %f4251;
	add.f32 	%f4255, %f1, %f7792;
	fma.rn.f32 	%f4256, %f7793, %f4252, %f2;
	mul.f32 	%f4257, %f4255, %f4255;
	mul.f32 	%f4258, %f4256, %f4256;
	add.f32 	%f7794, %f4257, %f4258;
	setp.gt.f32 	%p865, %f7794, 0f40800000;
	mov.b32 	%r878, 809;
	mov.u32 	%r1332, %r878;
	@%p865 bra 	$L__BB0_1365;
	sub.f32 	%f7795, %f4257, %f4258;
	add.f32 	%f7796, %f4255, %f4255;
	add.f32 	%f4259, %f1, %f7795;
	fma.rn.f32 	%f4260, %f7796, %f4256, %f2;
	mul.f32 	%f4261, %f4259, %f4259;
	mul.f32 	%f4262, %f4260, %f4260;
	add.f32 	%f7797, %f4261, %f4262;
	setp.gt.f32 	%p866, %f7797, 0f40800000;
	mov.b32 	%r879, 810;
	mov.u32 	%r1332, %r879;
	@%p866 bra 	$L__BB0_1365;
	sub.f32 	%f7798, %f4261, %f4262;
	add.f32 	%f7799, %f4259, %f4259;
	add.f32 	%f4263, %f1, %f7798;
	fma.rn.f32 	%f4264, %f7799, %f4260, %f2;
	mul.f32 	%f4265, %f4263, %f4263;
	mul.f32 	%f4266, %f4264, %f4264;
	add.f32 	%f7800, %f4265, %f4266;
	setp.gt.f32 	%p867, %f7800, 0f40800000;
	mov.b32 	%r880, 811;
	mov.u32 	%r1332, %r880;
	@%p867 bra 	$L__BB0_1365;
	sub.f32 	%f7801, %f4265, %f4266;
	add.f32 	%f7802, %f4263, %f4263;
	add.f32 	%f4267, %f1, %f7801;
	fma.rn.f32 	%f4268, %f7802, %f4264, %f2;
	mul.f32 	%f4269, %f4267, %f4267;
	mul.f32 	%f4270, %f4268, %f4268;
	add.f32 	%f7803, %f4269, %f4270;
	setp.gt.f32 	%p868, %f7803, 0f40800000;
	mov.b32 	%r881, 812;
	mov.u32 	%r1332, %r881;
	@%p868 bra 	$L__BB0_1365;
	sub.f32 	%f7804, %f4269, %f4270;
	add.f32 	%f7805, %f4267, %f4267;
	add.f32 	%f4271, %f1, %f7804;
	fma.rn.f32 	%f4272, %f7805, %f4268, %f2;
	mul.f32 	%f4273, %f4271, %f4271;
	mul.f32 	%f4274, %f4272, %f4272;
	add.f32 	%f7806, %f4273, %f4274;
	setp.gt.f32 	%p869, %f7806, 0f40800000;
	mov.b32 	%r882, 813;
	mov.u32 	%r1332, %r882;
	@%p869 bra 	$L__BB0_1365;
	sub.f32 	%f7807, %f4273, %f4274;
	add.f32 	%f7808, %f4271, %f4271;
	add.f32 	%f4275, %f1, %f7807;
	fma.rn.f32 	%f4276, %f7808, %f4272, %f2;
	mul.f32 	%f4277, %f4275, %f4275;
	mul.f32 	%f4278, %f4276, %f4276;
	add.f32 	%f7809, %f4277, %f4278;
	setp.gt.f32 	%p870, %f7809, 0f40800000;
	mov.b32 	%r883, 814;
	mov.u32 	%r1332, %r883;
	@%p870 bra 	$L__BB0_1365;
	sub.f32 	%f7810, %f4277, %f4278;
	add.f32 	%f7811, %f4275, %f4275;
	add.f32 	%f4279, %f1, %f7810;
	fma.rn.f32 	%f4280, %f7811, %f4276, %f2;
	mul.f32 	%f4281, %f4279, %f4279;
	mul.f32 	%f4282, %f4280, %f4280;
	add.f32 	%f7812, %f4281, %f4282;
	setp.gt.f32 	%p871, %f7812, 0f40800000;
	mov.b32 	%r884, 815;
	mov.u32 	%r1332, %r884;
	@%p871 bra 	$L__BB0_1365;
	sub.f32 	%f7813, %f4281, %f4282;
	add.f32 	%f7814, %f4279, %f4279;
	add.f32 	%f4283, %f1, %f7813;
	fma.rn.f32 	%f4284, %f7814, %f4280, %f2;
	mul.f32 	%f4285, %f4283, %f4283;
	mul.f32 	%f4286, %f4284, %f4284;
	add.f32 	%f7815, %f4285, %f4286;
	setp.gt.f32 	%p872, %f7815, 0f40800000;
	mov.b32 	%r885, 816;
	mov.u32 	%r1332, %r885;
	@%p872 bra 	$L__BB0_1365;
	sub.f32 	%f7816, %f4285, %f4286;
	add.f32 	%f7817, %f4283, %f4283;
	add.f32 	%f4287, %f1, %f7816;
	fma.rn.f32 	%f4288, %f7817, %f4284, %f2;
	mul.f32 	%f4289, %f4287, %f4287;
	mul.f32 	%f4290, %f4288, %f4288;
	add.f32 	%f7818, %f4289, %f4290;
	setp.gt.f32 	%p873, %f7818, 0f40800000;
	mov.b32 	%r886, 817;
	mov.u32 	%r1332, %r886;
	@%p873 bra 	$L__BB0_1365;
	sub.f32 	%f7819, %f4289, %f4290;
	add.f32 	%f7820, %f4287, %f4287;
	add.f32 	%f4291, %f1, %f7819;
	fma.rn.f32 	%f4292, %f7820, %f4288, %f2;
	mul.f32 	%f4293, %f4291, %f4291;
	mul.f32 	%f4294, %f4292, %f4292;
	add.f32 	%f7821, %f4293, %f4294;
	setp.gt.f32 	%p874, %f7821, 0f40800000;
	mov.b32 	%r887, 818;
	mov.u32 	%r1332, %r887;
	@%p874 bra 	$L__BB0_1365;
	sub.f32 	%f7822, %f4293, %f4294;
	add.f32 	%f7823, %f4291, %f4291;
	add.f32 	%f4295, %f1, %f7822;
	fma.rn.f32 	%f4296, %f7823, %f4292, %f2;
	mul.f32 	%f4297, %f4295, %f4295;
	mul.f32 	%f4298, %f4296, %f4296;
	add.f32 	%f7824, %f4297, %f4298;
	setp.gt.f32 	%p875, %f7824, 0f40800000;
	mov.b32 	%r888, 819;
	mov.u32 	%r1332, %r888;
	@%p875 bra 	$L__BB0_1365;
	sub.f32 	%f7825, %f4297, %f4298;
	add.f32 	%f7826, %f4295, %f4295;
	add.f32 	%f4299, %f1, %f7825;
	fma.rn.f32 	%f4300, %f7826, %f4296, %f2;
	mul.f32 	%f4301, %f4299, %f4299;
	mul.f32 	%f4302, %f4300, %f4300;
	add.f32 	%f7827, %f4301, %f4302;
	setp.gt.f32 	%p876, %f7827, 0f40800000;
	mov.b32 	%r889, 820;
	mov.u32 	%r1332, %r889;
	@%p876 bra 	$L__BB0_1365;
	sub.f32 	%f7828, %f4301, %f4302;
	add.f32 	%f7829, %f4299, %f4299;
	add.f32 	%f4303, %f1, %f7828;
	fma.rn.f32 	%f4304, %f7829, %f4300, %f2;
	mul.f32 	%f4305, %f4303, %f4303;
	mul.f32 	%f4306, %f4304, %f4304;
	add.f32 	%f7830, %f4305, %f4306;
	setp.gt.f32 	%p877, %f7830, 0f40800000;
	mov.b32 	%r890, 821;
	mov.u32 	%r1332, %r890;
	@%p877 bra 	$L__BB0_1365;
	sub.f32 	%f7831, %f4305, %f4306;
	add.f32 	%f7832, %f4303, %f4303;
	add.f32 	%f4307, %f1, %f7831;
	fma.rn.f32 	%f4308, %f7832, %f4304, %f2;
	mul.f32 	%f4309, %f4307, %f4307;
	mul.f32 	%f4310, %f4308, %f4308;
	add.f32 	%f7833, %f4309, %f4310;
	setp.gt.f32 	%p878, %f7833, 0f40800000;
	mov.b32 	%r891, 822;
	mov.u32 	%r1332, %r891;
	@%p878 bra 	$L__BB0_1365;
	sub.f32 	%f7834, %f4309, %f4310;
	add.f32 	%f7835, %f4307, %f4307;
	add.f32 	%f4311, %f1, %f7834;
	fma.rn.f32 	%f4312, %f7835, %f4308, %f2;
	mul.f32 	%f4313, %f4311, %f4311;
	mul.f32 	%f4314, %f4312, %f4312;
	add.f32 	%f7836, %f4313, %f4314;
	setp.gt.f32 	%p879, %f7836, 0f40800000;
	mov.b32 	%r892, 823;
	mov.u32 	%r1332, %r892;
	@%p879 bra 	$L__BB0_1365;
	sub.f32 	%f7837, %f4313, %f4314;
	add.f32 	%f7838, %f4311, %f4311;
	add.f32 	%f4315, %f1, %f7837;
	fma.rn.f32 	%f4316, %f7838, %f4312, %f2;
	mul.f32 	%f4317, %f4315, %f4315;
	mul.f32 	%f4318, %f4316, %f4316;
	add.f32 	%f7839, %f4317, %f4318;
	setp.gt.f32 	%p880, %f7839, 0f40800000;
	mov.b32 	%r893, 824;
	mov.u32 	%r1332, %r893;
	@%p880 bra 	$L__BB0_1365;
	sub.f32 	%f7840, %f4317, %f4318;
	add.f32 	%f7841, %f4315, %f4315;
	add.f32 	%f4319, %f1, %f7840;
	fma.rn.f32 	%f4320, %f7841, %f4316, %f2;
	mul.f32 	%f4321, %f4319, %f4319;
	mul.f32 	%f4322, %f4320, %f4320;
	add.f32 	%f7842, %f4321, %f4322;
	setp.gt.f32 	%p881, %f7842, 0f40800000;
	mov.b32 	%r894, 825;
	mov.u32 	%r1332, %r894;
	@%p881 bra 	$L__BB0_1365;
	sub.f32 	%f7843, %f4321, %f4322;
	add.f32 	%f7844, %f4319, %f4319;
	add.f32 	%f4323, %f1, %f7843;
	fma.rn.f32 	%f4324, %f7844, %f4320, %f2;
	mul.f32 	%f4325, %f4323, %f4323;
	mul.f32 	%f4326, %f4324, %f4324;
	add.f32 	%f7845, %f4325, %f4326;
	setp.gt.f32 	%p882, %f7845, 0f40800000;
	mov.b32 	%r895, 826;
	mov.u32 	%r1332, %r895;
	@%p882 bra 	$L__BB0_1365;
	sub.f32 	%f7846, %f4325, %f4326;
	add.f32 	%f7847, %f4323, %f4323;
	add.f32 	%f4327, %f1, %f7846;
	fma.rn.f32 	%f4328, %f7847, %f4324, %f2;
	mul.f32 	%f4329, %f4327, %f4327;
	mul.f32 	%f4330, %f4328, %f4328;
	add.f32 	%f7848, %f4329, %f4330;
	setp.gt.f32 	%p883, %f7848, 0f40800000;
	mov.b32 	%r896, 827;
	mov.u32 	%r1332, %r896;
	@%p883 bra 	$L__BB0_1365;
	sub.f32 	%f7849, %f4329, %f4330;
	add.f32 	%f7850, %f4327, %f4327;
	add.f32 	%f4331, %f1, %f7849;
	fma.rn.f32 	%f4332, %f7850, %f4328, %f2;
	mul.f32 	%f4333, %f4331, %f4331;
	mul.f32 	%f4334, %f4332, %f4332;
	add.f32 	%f7851, %f4333, %f4334;
	setp.gt.f32 	%p884, %f7851, 0f40800000;
	mov.b32 	%r897, 828;
	mov.u32 	%r1332, %r897;
	@%p884 bra 	$L__BB0_1365;
	sub.f32 	%f7852, %f4333, %f4334;
	add.f32 	%f7853, %f4331, %f4331;
	add.f32 	%f4335, %f1, %f7852;
	fma.rn.f32 	%f4336, %f7853, %f4332, %f2;
	mul.f32 	%f4337, %f4335, %f4335;
	mul.f32 	%f4338, %f4336, %f4336;
	add.f32 	%f7854, %f4337, %f4338;
	setp.gt.f32 	%p885, %f7854, 0f40800000;
	mov.b32 	%r898, 829;
	mov.u32 	%r1332, %r898;
	@%p885 bra 	$L__BB0_1365;
	sub.f32 	%f7855, %f4337, %f4338;
	add.f32 	%f7856, %f4335, %f4335;
	add.f32 	%f4339, %f1, %f7855;
	fma.rn.f32 	%f4340, %f7856, %f4336, %f2;
	mul.f32 	%f4341, %f4339, %f4339;
	mul.f32 	%f4342, %f4340, %f4340;
	add.f32 	%f7857, %f4341, %f4342;
	setp.gt.f32 	%p886, %f7857, 0f40800000;
	mov.b32 	%r899, 830;
	mov.u32 	%r1332, %r899;
	@%p886 bra 	$L__BB0_1365;
	sub.f32 	%f7858, %f4341, %f4342;
	add.f32 	%f7859, %f4339, %f4339;
	add.f32 	%f4343, %f1, %f7858;
	fma.rn.f32 	%f4344, %f7859, %f4340, %f2;
	mul.f32 	%f4345, %f4343, %f4343;
	mul.f32 	%f4346, %f4344, %f4344;
	add.f32 	%f7860, %f4345, %f4346;
	setp.gt.f32 	%p887, %f7860, 0f40800000;
	mov.b32 	%r900, 831;
	mov.u32 	%r1332, %r900;
	@%p887 bra 	$L__BB0_1365;
	sub.f32 	%f7861, %f4345, %f4346;
	add.f32 	%f7862, %f4343, %f4343;
	add.f32 	%f4347, %f1, %f7861;
	fma.rn.f32 	%f4348, %f7862, %f4344, %f2;
	mul.f32 	%f4349, %f4347, %f4347;
	mul.f32 	%f4350, %f4348, %f4348;
	add.f32 	%f7863, %f4349, %f4350;
	setp.gt.f32 	%p888, %f7863, 0f40800000;
	mov.b32 	%r901, 832;
	mov.u32 	%r1332, %r901;
	@%p888 bra 	$L__BB0_1365;
	sub.f32 	%f7864, %f4349, %f4350;
	add.f32 	%f7865, %f4347, %f4347;
	add.f32 	%f4351, %f1, %f7864;
	fma.rn.f32 	%f4352, %f7865, %f4348, %f2;
	mul.f32 	%f4353, %f4351, %f4351;
	mul.f32 	%f4354, %f4352, %f4352;
	add.f32 	%f7866, %f4353, %f4354;
	setp.gt.f32 	%p889, %f7866, 0f40800000;
	mov.b32 	%r902, 833;
	mov.u32 	%r1332, %r902;
	@%p889 bra 	$L__BB0_1365;
	sub.f32 	%f7867, %f4353, %f4354;
	add.f32 	%f7868, %f4351, %f4351;
	add.f32 	%f4355, %f1, %f7867;
	fma.rn.f32 	%f4356, %f7868, %f4352, %f2;
	mul.f32 	%f4357, %f4355, %f4355;
	mul.f32 	%f4358, %f4356, %f4356;
	add.f32 	%f7869, %f4357, %f4358;
	setp.gt.f32 	%p890, %f7869, 0f40800000;
	mov.b32 	%r903, 834;
	mov.u32 	%r1332, %r903;
	@%p890 bra 	$L__BB0_1365;
	sub.f32 	%f7870, %f4357, %f4358;
	add.f32 	%f7871, %f4355, %f4355;
	add.f32 	%f4359, %f1, %f7870;
	fma.rn.f32 	%f4360, %f7871, %f4356, %f2;
	mul.f32 	%f4361, %f4359, %f4359;
	mul.f32 	%f4362, %f4360, %f4360;
	add.f32 	%f7872, %f4361, %f4362;
	setp.gt.f32 	%p891, %f7872, 0f40800000;
	mov.b32 	%r904, 835;
	mov.u32 	%r1332, %r904;
	@%p891 bra 	$L__BB0_1365;
	sub.f32 	%f7873, %f4361, %f4362;
	add.f32 	%f7874, %f4359, %f4359;
	add.f32 	%f4363, %f1, %f7873;
	fma.rn.f32 	%f4364, %f7874, %f4360, %f2;
	mul.f32 	%f4365, %f4363, %f4363;
	mul.f32 	%f4366, %f4364, %f4364;
	add.f32 	%f7875, %f4365, %f4366;
	setp.gt.f32 	%p892, %f7875, 0f40800000;
	mov.b32 	%r905, 836;
	mov.u32 	%r1332, %r905;
	@%p892 bra 	$L__BB0_1365;
	sub.f32 	%f7876, %f4365, %f4366;
	add.f32 	%f7877, %f4363, %f4363;
	add.f32 	%f4367, %f1, %f7876;
	fma.rn.f32 	%f4368, %f7877, %f4364, %f2;
	mul.f32 	%f4369, %f4367, %f4367;
	mul.f32 	%f4370, %f4368, %f4368;
	add.f32 	%f7878, %f4369, %f4370;
	setp.gt.f32 	%p893, %f7878, 0f40800000;
	mov.b32 	%r906, 837;
	mov.u32 	%r1332, %r906;
	@%p893 bra 	$L__BB0_1365;
	sub.f32 	%f7879, %f4369, %f4370;
	add.f32 	%f7880, %f4367, %f4367;
	add.f32 	%f4371, %f1, %f7879;
	fma.rn.f32 	%f4372, %f7880, %f4368, %f2;
	mul.f32 	%f4373, %f4371, %f4371;
	mul.f32 	%f4374, %f4372, %f4372;
	add.f32 	%f7881, %f4373, %f4374;
	setp.gt.f32 	%p894, %f7881, 0f40800000;
	mov.b32 	%r907, 838;
	mov.u32 	%r1332, %r907;
	@%p894 bra 	$L__BB0_1365;
	sub.f32 	%f7882, %f4373, %f4374;
	add.f32 	%f7883, %f4371, %f4371;
	add.f32 	%f4375, %f1, %f7882;
	fma.rn.f32 	%f4376, %f7883, %f4372, %f2;
	mul.f32 	%f4377, %f4375, %f4375;
	mul.f32 	%f4378, %f4376, %f4376;
	add.f32 	%f7884, %f4377, %f4378;
	setp.gt.f32 	%p895, %f7884, 0f40800000;
	mov.b32 	%r908, 839;
	mov.u32 	%r1332, %r908;
	@%p895 bra 	$L__BB0_1365;
	sub.f32 	%f7885, %f4377, %f4378;
	add.f32 	%f7886, %f4375, %f4375;
	add.f32 	%f4379, %f1, %f7885;
	fma.rn.f32 	%f4380, %f7886, %f4376, %f2;
	mul.f32 	%f4381, %f4379, %f4379;
	mul.f32 	%f4382, %f4380, %f4380;
	add.f32 	%f7887, %f4381, %f4382;
	setp.gt.f32 	%p896, %f7887, 0f40800000;
	mov.b32 	%r909, 840;
	mov.u32 	%r1332, %r909;
	@%p896 bra 	$L__BB0_1365;
	sub.f32 	%f7888, %f4381, %f4382;
	add.f32 	%f7889, %f4379, %f4379;
	add.f32 	%f4383, %f1, %f7888;
	fma.rn.f32 	%f4384, %f7889, %f4380, %f2;
	mul.f32 	%f4385, %f4383, %f4383;
	mul.f32 	%f4386, %f4384, %f4384;
	add.f32 	%f7890, %f4385, %f4386;
	setp.gt.f32 	%p897, %f7890, 0f40800000;
	mov.b32 	%r910, 841;
	mov.u32 	%r1332, %r910;
	@%p897 bra 	$L__BB0_1365;
	sub.f32 	%f7891, %f4385, %f4386;
	add.f32 	%f7892, %f4383, %f4383;
	add.f32 	%f4387, %f1, %f7891;
	fma.rn.f32 	%f4388, %f7892, %f4384, %f2;
	mul.f32 	%f4389, %f4387, %f4387;
	mul.f32 	%f4390, %f4388, %f4388;
	add.f32 	%f7893, %f4389, %f4390;
	setp.gt.f32 	%p898, %f7893, 0f40800000;
	mov.b32 	%r911, 842;
	mov.u32 	%r1332, %r911;
	@%p898 bra 	$L__BB0_1365;
	sub.f32 	%f7894, %f4389, %f4390;
	add.f32 	%f7895, %f4387, %f4387;
	add.f32 	%f4391, %f1, %f7894;
	fma.rn.f32 	%f4392, %f7895, %f4388, %f2;
	mul.f32 	%f4393, %f4391, %f4391;
	mul.f32 	%f4394, %f4392, %f4392;
	add.f32 	%f7896, %f4393, %f4394;
	setp.gt.f32 	%p899, %f7896, 0f40800000;
	mov.b32 	%r912, 843;
	mov.u32 	%r1332, %r912;
	@%p899 bra 	$L__BB0_1365;
	sub.f32 	%f7897, %f4393, %f4394;
	add.f32 	%f7898, %f4391, %f4391;
	add.f32 	%f4395, %f1, %f7897;
	fma.rn.f32 	%f4396, %f7898, %f4392, %f2;
	mul.f32 	%f4397, %f4395, %f4395;
	mul.f32 	%f4398, %f4396, %f4396;
	add.f32 	%f7899, %f4397, %f4398;
	setp.gt.f32 	%p900, %f7899, 0f40800000;
	mov.b32 	%r913, 844;
	mov.u32 	%r1332, %r913;
	@%p900 bra 	$L__BB0_1365;
	sub.f32 	%f7900, %f4397, %f4398;
	add.f32 	%f7901, %f4395, %f4395;
	add.f32 	%f4399, %f1, %f7900;
	fma.rn.f32 	%f4400, %f7901, %f4396, %f2;
	mul.f32 	%f4401, %f4399, %f4399;
	mul.f32 	%f4402, %f4400, %f4400;
	add.f32 	%f7902, %f4401, %f4402;
	setp.gt.f32 	%p901, %f7902, 0f40800000;
	mov.b32 	%r914, 845;
	mov.u32 	%r1332, %r914;
	@%p901 bra 	$L__BB0_1365;
	sub.f32 	%f7903, %f4401, %f4402;
	add.f32 	%f7904, %f4399, %f4399;
	add.f32 	%f4403, %f1, %f7903;
	fma.rn.f32 	%f4404, %f7904, %f4400, %f2;
	mul.f32 	%f4405, %f4403, %f4403;
	mul.f32 	%f4406, %f4404, %f4404;
	add.f32 	%f7905, %f4405, %f4406;
	setp.gt.f32 	%p902, %f7905, 0f40800000;
	mov.b32 	%r915, 846;
	mov.u32 	%r1332, %r915;
	@%p902 bra 	$L__BB0_1365;
	sub.f32 	%f7906, %f4405, %f4406;
	add.f32 	%f7907, %f4403, %f4403;
	add.f32 	%f4407, %f1, %f7906;
	fma.rn.f32 	%f4408, %f7907, %f4404, %f2;
	mul.f32 	%f4409, %f4407, %f4407;
	mul.f32 	%f4410, %f4408, %f4408;
	add.f32 	%f7908, %f4409, %f4410;
	setp.gt.f32 	%p903, %f7908, 0f40800000;
	mov.b32 	%r916, 847;
	mov.u32 	%r1332, %r916;
	@%p903 bra 	$L__BB0_1365;
	sub.f32 	%f7909, %f4409, %f4410;
	add.f32 	%f7910, %f4407, %f4407;
	add.f32 	%f4411, %f1, %f7909;
	fma.rn.f32 	%f4412, %f7910, %f4408, %f2;
	mul.f32 	%f4413, %f4411, %f4411;
	mul.f32 	%f4414, %f4412, %f4412;
	add.f32 	%f7911, %f4413, %f4414;
	setp.gt.f32 	%p904, %f7911, 0f40800000;
	mov.b32 	%r917, 848;
	mov.u32 	%r1332, %r917;
	@%p904 bra 	$L__BB0_1365;
	sub.f32 	%f7912, %f4413, %f4414;
	add.f32 	%f7913, %f4411, %f4411;
	add.f32 	%f4415, %f1, %f7912;
	fma.rn.f32 	%f4416, %f7913, %f4412, %f2;
	mul.f32 	%f4417, %f4415, %f4415;
	mul.f32 	%f4418, %f4416, %f4416;
	add.f32 	%f7914, %f4417, %f4418;
	setp.gt.f32 	%p905, %f7914, 0f40800000;
	mov.b32 	%r918, 849;
	mov.u32 	%r1332, %r918;
	@%p905 bra 	$L__BB0_1365;
	sub.f32 	%f7915, %f4417, %f4418;
	add.f32 	%f7916, %f4415, %f4415;
	add.f32 	%f4419, %f1, %f7915;
	fma.rn.f32 	%f4420, %f7916, %f4416, %f2;
	mul.f32 	%f4421, %f4419, %f4419;
	mul.f32 	%f4422, %f4420, %f4420;
	add.f32 	%f7917, %f4421, %f4422;
	setp.gt.f32 	%p906, %f7917, 0f40800000;
	mov.b32 	%r919, 850;
	mov.u32 	%r1332, %r919;
	@%p906 bra 	$L__BB0_1365;
	sub.f32 	%f7918, %f4421, %f4422;
	add.f32 	%f7919, %f4419, %f4419;
	add.f32 	%f4423, %f1, %f7918;
	fma.rn.f32 	%f4424, %f7919, %f4420, %f2;
	mul.f32 	%f4425, %f4423, %f4423;
	mul.f32 	%f4426, %f4424, %f4424;
	add.f32 	%f7920, %f4425, %f4426;
	setp.gt.f32 	%p907, %f7920, 0f40800000;
	mov.b32 	%r920, 851;
	mov.u32 	%r1332, %r920;
	@%p907 bra 	$L__BB0_1365;
	sub.f32 	%f7921, %f4425, %f4426;
	add.f32 	%f7922, %f4423, %f4423;
	add.f32 	%f4427, %f1, %f7921;
	fma.rn.f32 	%f4428, %f7922, %f4424, %f2;
	mul.f32 	%f4429, %f4427, %f4427;
	mul.f32 	%f4430, %f4428, %f4428;
	add.f32 	%f7923, %f4429, %f4430;
	setp.gt.f32 	%p908, %f7923, 0f40800000;
	mov.b32 	%r921, 852;
	mov.u32 	%r1332, %r921;
	@%p908 bra 	$L__BB0_1365;
	sub.f32 	%f7924, %f4429, %f4430;
	add.f32 	%f7925, %f4427, %f4427;
	add.f32 	%f4431, %f1, %f7924;
	fma.rn.f32 	%f4432, %f7925, %f4428, %f2;
	mul.f32 	%f4433, %f4431, %f4431;
	mul.f32 	%f4434, %f4432, %f4432;
	add.f32 	%f7926, %f4433, %f4434;
	setp.gt.f32 	%p909, %f7926, 0f40800000;
	mov.b32 	%r922, 853;
	mov.u32 	%r1332, %r922;
	@%p909 bra 	$L__BB0_1365;
	sub.f32 	%f7927, %f4433, %f4434;
	add.f32 	%f7928, %f4431, %f4431;
	add.f32 	%f4435, %f1, %f7927;
	fma.rn.f32 	%f4436, %f7928, %f4432, %f2;
	mul.f32 	%f4437, %f4435, %f4435;
	mul.f32 	%f4438, %f4436, %f4436;
	add.f32 	%f7929, %f4437, %f4438;
	setp.gt.f32 	%p910, %f7929, 0f40800000;
	mov.b32 	%r923, 854;
	mov.u32 	%r1332, %r923;
	@%p910 bra 	$L__BB0_1365;
	sub.f32 	%f7930, %f4437, %f4438;
	add.f32 	%f7931, %f4435, %f4435;
	add.f32 	%f4439, %f1, %f7930;
	fma.rn.f32 	%f4440, %f7931, %f4436, %f2;
	mul.f32 	%f4441, %f4439, %f4439;
	mul.f32 	%f4442, %f4440, %f4440;
	add.f32 	%f7932, %f4441, %f4442;
	setp.gt.f32 	%p911, %f7932, 0f40800000;
	mov.b32 	%r924, 855;
	mov.u32 	%r1332, %r924;
	@%p911 bra 	$L__BB0_1365;
	sub.f32 	%f7933, %f4441, %f4442;
	add.f32 	%f7934, %f4439, %f4439;
	add.f32 	%f4443, %f1, %f7933;
	fma.rn.f32 	%f4444, %f7934, %f4440, %f2;
	mul.f32 	%f4445, %f4443, %f4443;
	mul.f32 	%f4446, %f4444, %f4444;
	add.f32 	%f7935, %f4445, %f4446;
	setp.gt.f32 	%p912, %f7935, 0f40800000;
	mov.b32 	%r925, 856;
	mov.u32 	%r1332, %r925;
	@%p912 bra 	$L__BB0_1365;
	sub.f32 	%f7936, %f4445, %f4446;
	add.f32 	%f7937, %f4443, %f4443;
	add.f32 	%f4447, %f1, %f7936;
	fma.rn.f32 	%f4448, %f7937, %f4444, %f2;
	mul.f32 	%f4449, %f4447, %f4447;
	mul.f32 	%f4450, %f4448, %f4448;
	add.f32 	%f7938, %f4449, %f4450;
	setp.gt.f32 	%p913, %f7938, 0f40800000;
	mov.b32 	%r926, 857;
	mov.u32 	%r1332, %r926;
	@%p913 bra 	$L__BB0_1365;
	sub.f32 	%f7939, %f4449, %f4450;
	add.f32 	%f7940, %f4447, %f4447;
	add.f32 	%f4451, %f1, %f7939;
	fma.rn.f32 	%f4452, %f7940, %f4448, %f2;
	mul.f32 	%f4453, %f4451, %f4451;
	mul.f32 	%f4454, %f4452, %f4452;
	add.f32 	%f7941, %f4453, %f4454;
	setp.gt.f32 	%p914, %f7941, 0f40800000;
	mov.b32 	%r927, 858;
	mov.u32 	%r1332, %r927;
	@%p914 bra 	$L__BB0_1365;
	sub.f32 	%f7942, %f4453, %f4454;
	add.f32 	%f7943, %f4451, %f4451;
	add.f32 	%f4455, %f1, %f7942;
	fma.rn.f32 	%f4456, %f7943, %f4452, %f2;
	mul.f32 	%f4457, %f4455, %f4455;
	mul.f32 	%f4458, %f4456, %f4456;
	add.f32 	%f7944, %f4457, %f4458;
	setp.gt.f32 	%p915, %f7944, 0f40800000;
	mov.b32 	%r928, 859;
	mov.u32 	%r1332, %r928;
	@%p915 bra 	$L__BB0_1365;
	sub.f32 	%f7945, %f4457, %f4458;
	add.f32 	%f7946, %f4455, %f4455;
	add.f32 	%f4459, %f1, %f7945;
	fma.rn.f32 	%f4460, %f7946, %f4456, %f2;
	mul.f32 	%f4461, %f4459, %f4459;
	mul.f32 	%f4462, %f4460, %f4460;
	add.f32 	%f7947, %f4461, %f4462;
	setp.gt.f32 	%p916, %f7947, 0f40800000;
	mov.b32 	%r929, 860;
	mov.u32 	%r1332, %r929;
	@%p916 bra 	$L__BB0_1365;
	sub.f32 	%f7948, %f4461, %f4462;
	add.f32 	%f7949, %f4459, %f4459;
	add.f32 	%f4463, %f1, %f7948;
	fma.rn.f32 	%f4464, %f7949, %f4460, %f2;
	mul.f32 	%f4465, %f4463, %f4463;
	mul.f32 	%f4466, %f4464, %f4464;
	add.f32 	%f7950, %f4465, %f4466;
	setp.gt.f32 	%p917, %f7950, 0f40800000;
	mov.b32 	%r930, 861;
	mov.u32 	%r1332, %r930;
	@%p917 bra 	$L__BB0_1365;
	sub.f32 	%f7951, %f4465, %f4466;
	add.f32 	%f7952, %f4463, %f4463;
	add.f32 	%f4467, %f1, %f7951;
	fma.rn.f32 	%f4468, %f7952, %f4464, %f2;
	mul.f32 	%f4469, %f4467, %f4467;
	mul.f32 	%f4470, %f4468, %f4468;
	add.f32 	%f7953, %f4469, %f4470;
	setp.gt.f32 	%p918, %f7953, 0f40800000;
	mov.b32 	%r931, 862;
	mov.u32 	%r1332, %r931;
	@%p918 bra 	$L__BB0_1365;
	sub.f32 	%f7954, %f4469, %f4470;
	add.f32 	%f7955, %f4467, %f4467;
	add.f32 	%f4471, %f1, %f7954;
	fma.rn.f32 	%f4472, %f7955, %f4468, %f2;
	mul.f32 	%f4473, %f4471, %f4471;
	mul.f32 	%f4474, %f4472, %f4472;
	add.f32 	%f7956, %f4473, %f4474;
	setp.gt.f32 	%p919, %f7956, 0f40800000;
	mov.b32 	%r932, 863;
	mov.u32 	%r1332, %r932;
	@%p919 bra 	$L__BB0_1365;
	sub.f32 	%f7957, %f4473, %f4474;
	add.f32 	%f7958, %f4471, %f4471;
	add.f32 	%f4475, %f1, %f7957;
	fma.rn.f32 	%f4476, %f7958, %f4472, %f2;
	mul.f32 	%f4477, %f4475, %f4475;
	mul.f32 	%f4478, %f4476, %f4476;
	add.f32 	%f7959, %f4477, %f4478;
	setp.gt.f32 	%p920, %f7959, 0f40800000;
	mov.b32 	%r933, 864;
	mov.u32 	%r1332, %r933;
	@%p920 bra 	$L__BB0_1365;
	sub.f32 	%f7960, %f4477, %f4478;
	add.f32 	%f7961, %f4475, %f4475;
	add.f32 	%f4479, %f1, %f7960;
	fma.rn.f32 	%f4480, %f7961, %f4476, %f2;
	mul.f32 	%f4481, %f4479, %f4479;
	mul.f32 	%f4482, %f4480, %f4480;
	add.f32 	%f7962, %f4481, %f4482;
	setp.gt.f32 	%p921, %f7962, 0f40800000;
	mov.b32 	%r934, 865;
	mov.u32 	%r1332, %r934;
	@%p921 bra 	$L__BB0_1365;
	sub.f32 	%f7963, %f4481, %f4482;
	add.f32 	%f7964, %f4479, %f4479;
	add.f32 	%f4483, %f1, %f7963;
	fma.rn.f32 	%f4484, %f7964, %f4480, %f2;
	mul.f32 	%f4485, %f4483, %f4483;
	mul.f32 	%f4486, %f4484, %f4484;
	add.f32 	%f7965, %f4485, %f4486;
	setp.gt.f32 	%p922, %f7965, 0f40800000;
	mov.b32 	%r935, 866;
	mov.u32 	%r1332, %r935;
	@%p922 bra 	$L__BB0_1365;
	sub.f32 	%f7966, %f4485, %f4486;
	add.f32 	%f7967, %f4483, %f4483;
	add.f32 	%f4487, %f1, %f7966;
	fma.rn.f32 	%f4488, %f7967, %f4484, %f2;
	mul.f32 	%f4489, %f4487, %f4487;
	mul.f32 	%f4490, %f4488, %f4488;
	add.f32 	%f7968, %f4489, %f4490;
	setp.gt.f32 	%p923, %f7968, 0f40800000;
	mov.b32 	%r936, 867;
	mov.u32 	%r1332, %r936;
	@%p923 bra 	$L__BB0_1365;
	sub.f32 	%f7969, %f4489, %f4490;
	add.f32 	%f7970, %f4487, %f4487;
	add.f32 	%f4491, %f1, %f7969;
	fma.rn.f32 	%f4492, %f7970, %f4488, %f2;
	mul.f32 	%f4493, %f4491, %f4491;
	mul.f32 	%f4494, %f4492, %f4492;
	add.f32 	%f7971, %f4493, %f4494;
	setp.gt.f32 	%p924, %f7971, 0f40800000;
	mov.b32 	%r937, 868;
	mov.u32 	%r1332, %r937;
	@%p924 bra 	$L__BB0_1365;
	sub.f32 	%f7972, %f4493, %f4494;
	add.f32 	%f7973, %f4491, %f4491;
	add.f32 	%f4495, %f1, %f7972;
	fma.rn.f32 	%f4496, %f7973, %f4492, %f2;
	mul.f32 	%f4497, %f4495, %f4495;
	mul.f32 	%f4498, %f4496, %f4496;
	add.f32 	%f7974, %f4497, %f4498;
	setp.gt.f32 	%p925, %f7974, 0f40800000;
	mov.b32 	%r938, 869;
	mov.u32 	%r1332, %r938;
	@%p925 bra 	$L__BB0_1365;
	sub.f32 	%f7975, %f4497, %f4498;
	add.f32 	%f7976, %f4495, %f4495;
	add.f32 	%f4499, %f1, %f7975;
	fma.rn.f32 	%f4500, %f7976, %f4496, %f2;
	mul.f32 	%f4501, %f4499, %f4499;
	mul.f32 	%f4502, %f4500, %f4500;
	add.f32 	%f7977, %f4501, %f4502;
	setp.gt.f32 	%p926, %f7977, 0f40800000;
	mov.b32 	%r939, 870;
	mov.u32 	%r1332, %r939;
	@%p926 bra 	$L__BB0_1365;
	sub.f32 	%f7978, %f4501, %f4502;
	add.f32 	%f7979, %f4499, %f4499;
	add.f32 	%f4503, %f1, %f7978;
	fma.rn.f32 	%f4504, %f7979, %f4500, %f2;
	mul.f32 	%f4505, %f4503, %f4503;
	mul.f32 	%f4506, %f4504, %f4504;
	add.f32 	%f7980, %f4505, %f4506;
	setp.gt.f32 	%p927, %f7980, 0f40800000;
	mov.b32 	%r940, 871;
	mov.u32 	%r1332, %r940;
	@%p927 bra 	$L__BB0_1365;
	sub.f32 	%f7981, %f4505, %f4506;
	add.f32 	%f7982, %f4503, %f4503;
	add.f32 	%f4507, %f1, %f7981;
	fma.rn.f32 	%f4508, %f7982, %f4504, %f2;
	mul.f32 	%f4509, %f4507, %f4507;
	mul.f32 	%f4510, %f4508, %f4508;
	add.f32 	%f7983, %f4509, %f4510;
	setp.gt.f32 	%p928, %f7983, 0f40800000;
	mov.b32 	%r941, 872;
	mov.u32 	%r1332, %r941;
	@%p928 bra 	$L__BB0_1365;
	sub.f32 	%f7984, %f4509, %f4510;
	add.f32 	%f7985, %f4507, %f4507;
	add.f32 	%f4511, %f1, %f7984;
	fma.rn.f32 	%f4512, %f7985, %f4508, %f2;
	mul.f32 	%f4513, %f4511, %f4511;
	mul.f32 	%f4514, %f4512, %f4512;
	add.f32 	%f7986, %f4513, %f4514;
	setp.gt.f32 	%p929, %f7986, 0f40800000;
	mov.b32 	%r942, 873;
	mov.u32 	%r1332, %r942;
	@%p929 bra 	$L__BB0_1365;
	sub.f32 	%f7987, %f4513, %f4514;
	add.f32 	%f7988, %f4511, %f4511;
	add.f32 	%f4515, %f1, %f7987;
	fma.rn.f32 	%f4516, %f7988, %f4512, %f2;
	mul.f32 	%f4517, %f4515, %f4515;
	mul.f32 	%f4518, %f4516, %f4516;
	add.f32 	%f7989, %f4517, %f4518;
	setp.gt.f32 	%p930, %f7989, 0f40800000;
	mov.b32 	%r943, 874;
	mov.u32 	%r1332, %r943;
	@%p930 bra 	$L__BB0_1365;
	sub.f32 	%f7990, %f4517, %f4518;
	add.f32 	%f7991, %f4515, %f4515;
	add.f32 	%f4519, %f1, %f7990;
	fma.rn.f32 	%f4520, %f7991, %f4516, %f2;
	mul.f32 	%f4521, %f4519, %f4519;
	mul.f32 	%f4522, %f4520, %f4520;
	add.f32 	%f7992, %f4521, %f4522;
	setp.gt.f32 	%p931, %f7992, 0f40800000;
	mov.b32 	%r944, 875;
	mov.u32 	%r1332, %r944;
	@%p931 bra 	$L__BB0_1365;
	sub.f32 	%f7993, %f4521, %f4522;
	add.f32 	%f7994, %f4519, %f4519;
	add.f32 	%f4523, %f1, %f7993;
	fma.rn.f32 	%f4524, %f7994, %f4520, %f2;
	mul.f32 	%f4525, %f4523, %f4523;
	mul.f32 	%f4526, %f4524, %f4524;
	add.f32 	%f7995, %f4525, %f4526;
	setp.gt.f32 	%p932, %f7995, 0f40800000;
	mov.b32 	%r945, 876;
	mov.u32 	%r1332, %r945;
	@%p932 bra 	$L__BB0_1365;
	sub.f32 	%f7996, %f4525, %f4526;
	add.f32 	%f7997, %f4523, %f4523;
	add.f32 	%f4527, %f1, %f7996;
	fma.rn.f32 	%f4528, %f7997, %f4524, %f2;
	mul.f32 	%f4529, %f4527, %f4527;
	mul.f32 	%f4530, %f4528, %f4528;
	add.f32 	%f7998, %f4529, %f4530;
	setp.gt.f32 	%p933, %f7998, 0f40800000;
	mov.b32 	%r946, 877;
	mov.u32 	%r1332, %r946;
	@%p933 bra 	$L__BB0_1365;
	sub.f32 	%f7999, %f4529, %f4530;
	add.f32 	%f8000, %f4527, %f4527;
	add.f32 	%f4531, %f1, %f7999;
	fma.rn.f32 	%f4532, %f8000, %f4528, %f2;
	mul.f32 	%f4533, %f4531, %f4531;
	mul.f32 	%f4534, %f4532, %f4532;
	add.f32 	%f8001, %f4533, %f4534;
	setp.gt.f32 	%p934, %f8001, 0f40800000;
	mov.b32 	%r947, 878;
	mov.u32 	%r1332, %r947;
	@%p934 bra 	$L__BB0_1365;
	sub.f32 	%f8002, %f4533, %f4534;
	add.f32 	%f8003, %f4531, %f4531;
	add.f32 	%f4535, %f1, %f8002;
	fma.rn.f32 	%f4536, %f8003, %f4532, %f2;
	mul.f32 	%f4537, %f4535, %f4535;
	mul.f32 	%f4538, %f4536, %f4536;
	add.f32 	%f8004, %f4537, %f4538;
	setp.gt.f32 	%p935, %f8004, 0f40800000;
	mov.b32 	%r948, 879;
	mov.u32 	%r1332, %r948;
	@%p935 bra 	$L__BB0_1365;
	sub.f32 	%f8005, %f4537, %f4538;
	add.f32 	%f8006, %f4535, %f4535;
	add.f32 	%f4539, %f1, %f8005;
	fma.rn.f32 	%f4540, %f8006, %f4536, %f2;
	mul.f32 	%f4541, %f4539, %f4539;
	mul.f32 	%f4542, %f4540, %f4540;
	add.f32 	%f8007, %f4541, %f4542;
	setp.gt.f32 	%p936, %f8007, 0f40800000;
	mov.b32 	%r949, 880;
	mov.u32 	%r1332, %r949;
	@%p936 bra 	$L__BB0_1365;
	sub.f32 	%f8008, %f4541, %f4542;
	add.f32 	%f8009, %f4539, %f4539;
	add.f32 	%f4543, %f1, %f8008;
	fma.rn.f32 	%f4544, %f8009, %f4540, %f2;
	mul.f32 	%f4545, %f4543, %f4543;
	mul.f32 	%f4546, %f4544, %f4544;
	add.f32 	%f8010, %f4545, %f4546;
	setp.gt.f32 	%p937, %f8010, 0f40800000;
	mov.b32 	%r950, 881;
	mov.u32 	%r1332, %r950;
	@%p937 bra 	$L__BB0_1365;
	sub.f32 	%f8011, %f4545, %f4546;
	add.f32 	%f8012, %f4543, %f4543;
	add.f32 	%f4547, %f1, %f8011;
	fma.rn.f32 	%f4548, %f8012, %f4544, %f2;
	mul.f32 	%f4549, %f4547, %f4547;
	mul.f32 	%f4550, %f4548, %f4548;
	add.f32 	%f8013, %f4549, %f4550;
	setp.gt.f32 	%p938, %f8013, 0f40800000;
	mov.b32 	%r951, 882;
	mov.u32 	%r1332, %r951;
	@%p938 bra 	$L__BB0_1365;
	sub.f32 	%f8014, %f4549, %f4550;
	add.f32 	%f8015, %f4547, %f4547;
	add.f32 	%f4551, %f1, %f8014;
	fma.rn.f32 	%f4552, %f8015, %f4548, %f2;
	mul.f32 	%f4553, %f4551, %f4551;
	mul.f32 	%f4554, %f4552, %f4552;
	add.f32 	%f8016, %f4553, %f4554;
	setp.gt.f32 	%p939, %f8016, 0f40800000;
	mov.b32 	%r952, 883;
	mov.u32 	%r1332, %r952;
	@%p939 bra 	$L__BB0_1365;
	sub.f32 	%f8017, %f4553, %f4554;
	add.f32 	%f8018, %f4551, %f4551;
	add.f32 	%f4555, %f1, %f8017;
	fma.rn.f32 	%f4556, %f8018, %f4552, %f2;
	mul.f32 	%f4557, %f4555, %f4555;
	mul.f32 	%f4558, %f4556, %f4556;
	add.f32 	%f8019, %f4557, %f4558;
	setp.gt.f32 	%p940, %f8019, 0f40800000;
	mov.b32 	%r953, 884;
	mov.u32 	%r1332, %r953;
	@%p940 bra 	$L__BB0_1365;
	sub.f32 	%f8020, %f4557, %f4558;
	add.f32 	%f8021, %f4555, %f4555;
	add.f32 	%f4559, %f1, %f8020;
	fma.rn.f32 	%f4560, %f8021, %f4556, %f2;
	mul.f32 	%f4561, %f4559, %f4559;
	mul.f32 	%f4562, %f4560, %f4560;
	add.f32 	%f8022, %f4561, %f4562;
	setp.gt.f32 	%p941, %f8022, 0f40800000;
	mov.b32 	%r954, 885;
	mov.u32 	%r1332, %r954;
	@%p941 bra 	$L__BB0_1365;
	sub.f32 	%f8023, %f4561, %f4562;
	add.f32 	%f8024, %f4559, %f4559;
	add.f32 	%f4563, %f1, %f8023;
	fma.rn.f32 	%f4564, %f8024, %f4560, %f2;
	mul.f32 	%f4565, %f4563, %f4563;
	mul.f32 	%f4566, %f4564, %f4564;
	add.f32 	%f8025, %f4565, %f4566;
	setp.gt.f32 	%p942, %f8025, 0f40800000;
	mov.b32 	%r955, 886;
	mov.u32 	%r1332, %r955;
	@%p942 bra 	$L__BB0_1365;
	sub.f32 	%f8026, %f4565, %f4566;
	add.f32 	%f8027, %f4563, %f4563;
	add.f32 	%f4567, %f1, %f8026;
	fma.rn.f32 	%f4568, %f8027, %f4564, %f2;
	mul.f32 	%f4569, %f4567, %f4567;
	mul.f32 	%f4570, %f4568, %f4568;
	add.f32 	%f8028, %f4569, %f4570;
	setp.gt.f32 	%p943, %f8028, 0f40800000;
	mov.b32 	%r956, 887;
	mov.u32 	%r1332, %r956;
	@%p943 bra 	$L__BB0_1365;
	sub.f32 	%f8029, %f4569, %f4570;
	add.f32 	%f8030, %f4567, %f4567;
	add.f32 	%f4571, %f1, %f8029;
	fma.rn.f32 	%f4572, %f8030, %f4568, %f2;
	mul.f32 	%f4573, %f4571, %f4571;
	mul.f32 	%f4574, %f4572, %f4572;
	add.f32 	%f8031, %f4573, %f4574;
	setp.gt.f32 	%p944, %f8031, 0f40800000;
	mov.b32 	%r957, 888;
	mov.u32 	%r1332, %r957;
	@%p944 bra 	$L__BB0_1365;
	sub.f32 	%f8032, %f4573, %f4574;
	add.f32 	%f8033, %f4571, %f4571;
	add.f32 	%f4575, %f1, %f8032;
	fma.rn.f32 	%f4576, %f8033, %f4572, %f2;
	mul.f32 	%f4577, %f4575, %f4575;
	mul.f32 	%f4578, %f4576, %f4576;
	add.f32 	%f8034, %f4577, %f4578;
	setp.gt.f32 	%p945, %f8034, 0f40800000;
	mov.b32 	%r958, 889;
	mov.u32 	%r1332, %r958;
	@%p945 bra 	$L__BB0_1365;
	sub.f32 	%f8035, %f4577, %f4578;
	add.f32 	%f8036, %f4575, %f4575;
	add.f32 	%f4579, %f1, %f8035;
	fma.rn.f32 	%f4580, %f8036, %f4576, %f2;
	mul.f32 	%f4581, %f4579, %f4579;
	mul.f32 	%f4582, %f4580, %f4580;
	add.f32 	%f8037, %f4581, %f4582;
	setp.gt.f32 	%p946, %f8037, 0f40800000;
	mov.b32 	%r959, 890;
	mov.u32 	%r1332, %r959;
	@%p946 bra 	$L__BB0_1365;
	sub.f32 	%f8038, %f4581, %f4582;
	add.f32 	%f8039, %f4579, %f4579;
	add.f32 	%f4583, %f1, %f8038;
	fma.rn.f32 	%f4584, %f8039, %f4580, %f2;
	mul.f32 	%f4585, %f4583, %f4583;
	mul.f32 	%f4586, %f4584, %f4584;
	add.f32 	%f8040, %f4585, %f4586;
	setp.gt.f32 	%p947, %f8040, 0f40800000;
	mov.b32 	%r960, 891;
	mov.u32 	%r1332, %r960;
	@%p947 bra 	$L__BB0_1365;
	sub.f32 	%f8041, %f4585, %f4586;
	add.f32 	%f8042, %f4583, %f4583;
	add.f32 	%f4587, %f1, %f8041;
	fma.rn.f32 	%f4588, %f8042, %f4584, %f2;
	mul.f32 	%f4589, %f4587, %f4587;
	mul.f32 	%f4590, %f4588, %f4588;
	add.f32 	%f8043, %f4589, %f4590;
	setp.gt.f32 	%p948, %f8043, 0f40800000;
	mov.b32 	%r961, 892;
	mov.u32 	%r1332, %r961;
	@%p948 bra 	$L__BB0_1365;
	sub.f32 	%f8044, %f4589, %f4590;
	add.f32 	%f8045, %f4587, %f4587;
	add.f32 	%f4591, %f1, %f8044;
	fma.rn.f32 	%f4592, %f8045, %f4588, %f2;
	mul.f32 	%f4593, %f4591, %f4591;
	mul.f32 	%f4594, %f4592, %f4592;
	add.f32 	%f8046, %f4593, %f4594;
	setp.gt.f32 	%p949, %f8046, 0f40800000;
	mov.b32 	%r962, 893;
	mov.u32 	%r1332, %r962;
	@%p949 bra 	$L__BB0_1365;
	sub.f32 	%f8047, %f4593, %f4594;
	add.f32 	%f8048, %f4591, %f4591;
	add.f32 	%f4595, %f1, %f8047;
	fma.rn.f32 	%f4596, %f8048, %f4592, %f2;
	mul.f32 	%f4597, %f4595, %f4595;
	mul.f32 	%f4598, %f4596, %f4596;
	add.f32 	%f8049, %f4597, %f4598;
	setp.gt.f32 	%p950, %f8049, 0f40800000;
	mov.b32 	%r963, 894;
	mov.u32 	%r1332, %r963;
	@%p950 bra 	$L__BB0_1365;
	sub.f32 	%f8050, %f4597, %f4598;
	add.f32 	%f8051, %f4595, %f4595;
	add.f32 	%f4599, %f1, %f8050;
	fma.rn.f32 	%f4600, %f8051, %f4596, %f2;
	mul.f32 	%f4601, %f4599, %f4599;
	mul.f32 	%f4602, %f4600, %f4600;
	add.f32 	%f8052, %f4601, %f4602;
	setp.gt.f32 	%p951, %f8052, 0f40800000;
	mov.b32 	%r964, 895;
	mov.u32 	%r1332, %r964;
	@%p951 bra 	$L__BB0_1365;
	sub.f32 	%f8053, %f4601, %f4602;
	add.f32 	%f8054, %f4599, %f4599;
	add.f32 	%f4603, %f1, %f8053;
	fma.rn.f32 	%f4604, %f8054, %f4600, %f2;
	mul.f32 	%f4605, %f4603, %f4603;
	mul.f32 	%f4606, %f4604, %f4604;
	add.f32 	%f8055, %f4605, %f4606;
	setp.gt.f32 	%p952, %f8055, 0f40800000;
	mov.b32 	%r965, 896;
	mov.u32 	%r1332, %r965;
	@%p952 bra 	$L__BB0_1365;
	sub.f32 	%f8056, %f4605, %f4606;
	add.f32 	%f8057, %f4603, %f4603;
	add.f32 	%f4607, %f1, %f8056;
	fma.rn.f32 	%f4608, %f8057, %f4604, %f2;
	mul.f32 	%f4609, %f4607, %f4607;
	mul.f32 	%f4610, %f4608, %f4608;
	add.f32 	%f8058, %f4609, %f4610;
	setp.gt.f32 	%p953, %f8058, 0f40800000;
	mov.b32 	%r966, 897;
	mov.u32 	%r1332, %r966;
	@%p953 bra 	$L__BB0_1365;
	sub.f32 	%f8059, %f4609, %f4610;
	add.f32 	%f8060, %f4607, %f4607;
	add.f32 	%f4611, %f1, %f8059;
	fma.rn.f32 	%f4612, %f8060, %f4608, %f2;
	mul.f32 	%f4613, %f4611, %f4611;
	mul.f32 	%f4614, %f4612, %f4612;
	add.f32 	%f8061, %f4613, %f4614;
	setp.gt.f32 	%p954, %f8061, 0f40800000;
	mov.b32 	%r967, 898;
	mov.u32 	%r1332, %r967;
	@%p954 bra 	$L__BB0_1365;
	sub.f32 	%f8062, %f4613, %f4614;
	add.f32 	%f8063, %f4611, %f4611;
	add.f32 	%f4615, %f1, %f8062;
	fma.rn.f32 	%f4616, %f8063, %f4612, %f2;
	mul.f32 	%f4617, %f4615, %f4615;
	mul.f32 	%f4618, %f4616, %f4616;
	add.f32 	%f8064, %f4617, %f4618;
	setp.gt.f32 	%p955, %f8064, 0f40800000;
	mov.b32 	%r968, 899;
	mov.u32 	%r1332, %r968;
	@%p955 bra 	$L__BB0_1365;
	sub.f32 	%f8065, %f4617, %f4618;
	add.f32 	%f8066, %f4615, %f4615;
	add.f32 	%f4619, %f1, %f8065;
	fma.rn.f32 	%f4620, %f8066, %f4616, %f2;
	mul.f32 	%f4621, %f4619, %f4619;
	mul.f32 	%f4622, %f4620, %f4620;
	add.f32 	%f8067, %f4621, %f4622;
	setp.gt.f32 	%p956, %f8067, 0f40800000;
	mov.b32 	%r969, 900;
	mov.u32 	%r1332, %r969;
	@%p956 bra 	$L__BB0_1365;
	sub.f32 	%f8068, %f4621, %f4622;
	add.f32 	%f8069, %f4619, %f4619;
	add.f32 	%f4623, %f1, %f8068;
	fma.rn.f32 	%f4624, %f8069, %f4620, %f2;
	mul.f32 	%f4625, %f4623, %f4623;
	mul.f32 	%f4626, %f4624, %f4624;
	add.f32 	%f8070, %f4625, %f4626;
	setp.gt.f32 	%p957, %f8070, 0f40800000;
	mov.b32 	%r970, 901;
	mov.u32 	%r1332, %r970;
	@%p957 bra 	$L__BB0_1365;
	sub.f32 	%f8071, %f4625, %f4626;
	add.f32 	%f8072, %f4623, %f4623;
	add.f32 	%f4627, %f1, %f8071;
	fma.rn.f32 	%f4628, %f8072, %f4624, %f2;
	mul.f32 	%f4629, %f4627, %f4627;
	mul.f32 	%f4630, %f4628, %f4628;
	add.f32 	%f8073, %f4629, %f4630;
	setp.gt.f32 	%p958, %f8073, 0f40800000;
	mov.b32 	%r971, 902;
	mov.u32 	%r1332, %r971;
	@%p958 bra 	$L__BB0_1365;
	sub.f32 	%f8074, %f4629, %f4630;
	add.f32 	%f8075, %f4627, %f4627;
	add.f32 	%f4631, %f1, %f8074;
	fma.rn.f32 	%f4632, %f8075, %f4628, %f2;
	mul.f32 	%f4633, %f4631, %f4631;
	mul.f32 	%f4634, %f4632, %f4632;
	add.f32 	%f8076, %f4633, %f4634;
	setp.gt.f32 	%p959, %f8076, 0f40800000;
	mov.b32 	%r972, 903;
	mov.u32 	%r1332, %r972;
	@%p959 bra 	$L__BB0_1365;
	sub.f32 	%f8077, %f4633, %f4634;
	add.f32 	%f8078, %f4631, %f4631;
	add.f32 	%f4635, %f1, %f8077;
	fma.rn.f32 	%f4636, %f8078, %f4632, %f2;
	mul.f32 	%f4637, %f4635, %f4635;
	mul.f32 	%f4638, %f4636, %f4636;
	add.f32 	%f8079, %f4637, %f4638;
	setp.gt.f32 	%p960, %f8079, 0f40800000;
	mov.b32 	%r973, 904;
	mov.u32 	%r1332, %r973;
	@%p960 bra 	$L__BB0_1365;
	sub.f32 	%f8080, %f4637, %f4638;
	add.f32 	%f8081, %f4635, %f4635;
	add.f32 	%f4639, %f1, %f8080;
	fma.rn.f32 	%f4640, %f8081, %f4636, %f2;
	mul.f32 	%f4641, %f4639, %f4639;
	mul.f32 	%f4642, %f4640, %f4640;
	add.f32 	%f8082, %f4641, %f4642;
	setp.gt.f32 	%p961, %f8082, 0f40800000;
	mov.b32 	%r974, 905;
	mov.u32 	%r1332, %r974;
	@%p961 bra 	$L__BB0_1365;
	sub.f32 	%f8083, %f4641, %f4642;
	add.f32 	%f8084, %f4639, %f4639;
	add.f32 	%f4643, %f1, %f8083;
	fma.rn.f32 	%f4644, %f8084, %f4640, %f2;
	mul.f32 	%f4645, %f4643, %f4643;
	mul.f32 	%f4646, %f4644, %f4644;
	add.f32 	%f8085, %f4645, %f4646;
	setp.gt.f32 	%p962, %f8085, 0f40800000;
	mov.b32 	%r975, 906;
	mov.u32 	%r1332, %r975;
	@%p962 bra 	$L__BB0_1365;
	sub.f32 	%f8086, %f4645, %f4646;
	add.f32 	%f8087, %f4643, %f4643;
	add.f32 	%f4647, %f1, %f8086;
	fma.rn.f32 	%f4648, %f8087, %f4644, %f2;
	mul.f32 	%f4649, %f4647, %f4647;
	mul.f32 	%f4650, %f4648, %f4648;
	add.f32 	%f8088, %f4649, %f4650;
	setp.gt.f32 	%p963, %f8088, 0f40800000;
	mov.b32 	%r976, 907;
	mov.u32 	%r1332, %r976;
	@%p963 bra 	$L__BB0_1365;
	sub.f32 	%f8089, %f4649, %f4650;
	add.f32 	%f8090, %f4647, %f4647;
	add.f32 	%f4651, %f1, %f8089;
	fma.rn.f32 	%f4652, %f8090, %f4648, %f2;
	mul.f32 	%f4653, %f4651, %f4651;
	mul.f32 	%f4654, %f4652, %f4652;
	add.f32 	%f8091, %f4653, %f4654;
	setp.gt.f32 	%p964, %f8091, 0f40800000;
	mov.b32 	%r977, 908;
	mov.u32 	%r1332, %r977;
	@%p964 bra 	$L__BB0_1365;
	sub.f32 	%f8092, %f4653, %f4654;
	add.f32 	%f8093, %f4651, %f4651;
	add.f32 	%f4655, %f1, %f8092;
	fma.rn.f32 	%f4656, %f8093, %f4652, %f2;
	mul.f32 	%f4657, %f4655, %f4655;
	mul.f32 	%f4658, %f4656, %f4656;
	add.f32 	%f8094, %f4657, %f4658;
	setp.gt.f32 	%p965, %f8094, 0f40800000;
	mov.b32 	%r978, 909;
	mov.u32 	%r1332, %r978;
	@%p965 bra 	$L__BB0_1365;
	sub.f32 	%f8095, %f4657, %f4658;
	add.f32 	%f8096, %f4655, %f4655;
	add.f32 	%f4659, %f1, %f8095;
	fma.rn.f32 	%f4660, %f8096, %f4656, %f2;
	mul.f32 	%f4661, %f4659, %f4659;
	mul.f32 	%f4662, %f4660, %f4660;
	add.f32 	%f8097, %f4661, %f4662;
	setp.gt.f32 	%p966, %f8097, 0f40800000;
	mov.b32 	%r979, 910;
	mov.u32 	%r1332, %r979;
	@%p966 bra 	$L__BB0_1365;
	sub.f32 	%f8098, %f4661, %f4662;
	add.f32 	%f8099, %f4659, %f4659;
	add.f32 	%f4663, %f1, %f8098;
	fma.rn.f32 	%f4664, %f8099, %f4660, %f2;
	mul.f32 	%f4665, %f4663, %f4663;
	mul.f32 	%f4666, %f4664, %f4664;
	add.f32 	%f8100, %f4665, %f4666;
	setp.gt.f32 	%p967, %f8100, 0f40800000;
	mov.b32 	%r980, 911;
	mov.u32 	%r1332, %r980;
	@%p967 bra 	$L__BB0_1365;
	sub.f32 	%f8101, %f4665, %f4666;
	add.f32 	%f8102, %f4663, %f4663;
	add.f32 	%f4667, %f1, %f8101;
	fma.rn.f32 	%f4668, %f8102, %f4664, %f2;
	mul.f32 	%f4669, %f4667, %f4667;
	mul.f32 	%f4670, %f4668, %f4668;
	add.f32 	%f8103, %f4669, %f4670;
	setp.gt.f32 	%p968, %f8103, 0f40800000;
	mov.b32 	%r981, 912;
	mov.u32 	%r1332, %r981;
	@%p968 bra 	$L__BB0_1365;
	sub.f32 	%f8104, %f4669, %f4670;
	add.f32 	%f8105, %f4667, %f4667;
	add.f32 	%f4671, %f1, %f8104;
	fma.rn.f32 	%f4672, %f8105, %f4668, %f2;
	mul.f32 	%f4673, %f4671, %f4671;
	mul.f32 	%f4674, %f4672, %f4672;
	add.f32 	%f8106, %f4673, %f4674;
	setp.gt.f32 	%p969, %f8106, 0f40800000;
	mov.b32 	%r982, 913;
	mov.u32 	%r1332, %r982;
	@%p969 bra 	$L__BB0_1365;
	sub.f32 	%f8107, %f4673, %f4674;
	add.f32 	%f8108, %f4671, %f4671;
	add.f32 	%f4675, %f1, %f8107;
	fma.rn.f32 	%f4676, %f8108, %f4672, %f2;
	mul.f32 	%f4677, %f4675, %f4675;
	mul.f32 	%f4678, %f4676, %f4676;
	add.f32 	%f8109, %f4677, %f4678;
	setp.gt.f32 	%p970, %f8109, 0f40800000;
	mov.b32 	%r983, 914;
	mov.u32 	%r1332, %r983;
	@%p970 bra 	$L__BB0_1365;
	sub.f32 	%f8110, %f4677, %f4678;
	add.f32 	%f8111, %f4675, %f4675;
	add.f32 	%f4679, %f1, %f8110;
	fma.rn.f32 	%f4680, %f8111, %f4676, %f2;
	mul.f32 	%f4681, %f4679, %f4679;
	mul.f32 	%f4682, %f4680, %f4680;
	add.f32 	%f8112, %f4681, %f4682;
	setp.gt.f32 	%p971, %f8112, 0f40800000;
	mov.b32 	%r984, 915;
	mov.u32 	%r1332, %r984;
	@%p971 bra 	$L__BB0_1365;
	sub.f32 	%f8113, %f4681, %f4682;
	add.f32 	%f8114, %f4679, %f4679;
	add.f32 	%f4683, %f1, %f8113;
	fma.rn.f32 	%f4684, %f8114, %f4680, %f2;
	mul.f32 	%f4685, %f4683, %f4683;
	mul.f32 	%f4686, %f4684, %f4684;
	add.f32 	%f8115, %f4685, %f4686;
	setp.gt.f32 	%p972, %f8115, 0f40800000;
	mov.b32 	%r985, 916;
	mov.u32 	%r1332, %r985;
	@%p972 bra 	$L__BB0_1365;
	sub.f32 	%f8116, %f4685, %f4686;
	add.f32 	%f8117, %f4683, %f4683;
	add.f32 	%f4687, %f1, %f8116;
	fma.rn.f32 	%f4688, %f8117, %f4684, %f2;
	mul.f32 	%f4689, %f4687, %f4687;
	mul.f32 	%f4690, %f4688, %f4688;
	add.f32 	%f8118, %f4689, %f4690;
	setp.gt.f32 	%p973, %f8118, 0f40800000;
	mov.b32 	%r986, 917;
	mov.u32 	%r1332, %r986;
	@%p973 bra 	$L__BB0_1365;
	sub.f32 	%f8119, %f4689, %f4690;
	add.f32 	%f8120, %f4687, %f4687;
	add.f32 	%f4691, %f1, %f8119;
	fma.rn.f32 	%f4692, %f8120, %f4688, %f2;
	mul.f32 	%f4693, %f4691, %f4691;
	mul.f32 	%f4694, %f4692, %f4692;
	add.f32 	%f8121, %f4693, %f4694;
	setp.gt.f32 	%p974, %f8121, 0f40800000;
	mov.b32 	%r987, 918;
	mov.u32 	%r1332, %r987;
	@%p974 bra 	$L__BB0_1365;
	sub.f32 	%f8122, %f4693, %f4694;
	add.f32 	%f8123, %f4691, %f4691;
	add.f32 	%f4695, %f1, %f8122;
	fma.rn.f32 	%f4696, %f8123, %f4692, %f2;
	mul.f32 	%f4697, %f4695, %f4695;
	mul.f32 	%f4698, %f4696, %f4696;
	add.f32 	%f8124, %f4697, %f4698;
	setp.gt.f32 	%p975, %f8124, 0f40800000;
	mov.b32 	%r988, 919;
	mov.u32 	%r1332, %r988;
	@%p975 bra 	$L__BB0_1365;
	sub.f32 	%f8125, %f4697, %f4698;
	add.f32 	%f8126, %f4695, %f4695;
	add.f32 	%f4699, %f1, %f8125;
	fma.rn.f32 	%f4700, %f8126, %f4696, %f2;
	mul.f32 	%f4701, %f4699, %f4699;
	mul.f32 	%f4702, %f4700, %f4700;
	add.f32 	%f8127, %f4701, %f4702;
	setp.gt.f32 	%p976, %f8127, 0f40800000;
	mov.b32 	%r989, 920;
	mov.u32 	%r1332, %r989;
	@%p976 bra 	$L__BB0_1365;
	sub.f32 	%f8128, %f4701, %f4702;
	add.f32 	%f8129, %f4699, %f4699;
	add.f32 	%f4703, %f1, %f8128;
	fma.rn.f32 	%f4704, %f8129, %f4700, %f2;
	mul.f32 	%f4705, %f4703, %f4703;
	mul.f32 	%f4706, %f4704, %f4704;
	add.f32 	%f8130, %f4705, %f4706;
	setp.gt.f32 	%p977, %f8130, 0f40800000;
	mov.b32 	%r990, 921;
	mov.u32 	%r1332, %r990;
	@%p977 bra 	$L__BB0_1365;
	sub.f32 	%f8131, %f4705, %f4706;
	add.f32 	%f8132, %f4703, %f4703;
	add.f32 	%f4707, %f1, %f8131;
	fma.rn.f32 	%f4708, %f8132, %f4704, %f2;
	mul.f32 	%f4709, %f4707, %f4707;
	mul.f32 	%f4710, %f4708, %f4708;
	add.f32 	%f8133, %f4709, %f4710;
	setp.gt.f32 	%p978, %f8133, 0f40800000;
	mov.b32 	%r991, 922;
	mov.u32 	%r1332, %r991;
	@%p978 bra 	$L__BB0_1365;
	sub.f32 	%f8134, %f4709, %f4710;
	add.f32 	%f8135, %f4707, %f4707;
	add.f32 	%f4711, %f1, %f8134;
	fma.rn.f32 	%f4712, %f8135, %f4708, %f2;
	mul.f32 	%f4713, %f4711, %f4711;
	mul.f32 	%f4714, %f4712, %f4712;
	add.f32 	%f8136, %f4713, %f4714;
	setp.gt.f32 	%p979, %f8136, 0f40800000;
	mov.b32 	%r992, 923;
	mov.u32 	%r1332, %r992;
	@%p979 bra 	$L__BB0_1365;
	sub.f32 	%f8137, %f4713, %f4714;
	add.f32 	%f8138, %f4711, %f4711;
	add.f32 	%f4715, %f1, %f8137;
	fma.rn.f32 	%f4716, %f8138, %f4712, %f2;
	mul.f32 	%f4717, %f4715, %f4715;
	mul.f32 	%f4718, %f4716, %f4716;
	add.f32 	%f8139, %f4717, %f4718;
	setp.gt.f32 	%p980, %f8139, 0f40800000;
	mov.b32 	%r993, 924;
	mov.u32 	%r1332, %r993;
	@%p980 bra 	$L__BB0_1365;
	sub.f32 	%f8140, %f4717, %f4718;
	add.f32 	%f8141, %f4715, %f4715;
	add.f32 	%f4719, %f1, %f8140;
	fma.rn.f32 	%f4720, %f8141, %f4716, %f2;
	mul.f32 	%f4721, %f4719, %f4719;
	mul.f32 	%f4722, %f4720, %f4720;
	add.f32 	%f8142, %f4721, %f4722;
	setp.gt.f32 	%p981, %f8142, 0f40800000;
	mov.b32 	%r994, 925;
	mov.u32 	%r1332, %r994;
	@%p981 bra 	$L__BB0_1365;
	sub.f32 	%f8143, %f4721, %f4722;
	add.f32 	%f8144, %f4719, %f4719;
	add.f32 	%f4723, %f1, %f8143;
	fma.rn.f32 	%f4724, %f8144, %f4720, %f2;
	mul.f32 	%f4725, %f4723, %f4723;
	mul.f32 	%f4726, %f4724, %f4724;
	add.f32 	%f8145, %f4725, %f4726;
	setp.gt.f32 	%p982, %f8145, 0f40800000;
	mov.b32 	%r995, 926;
	mov.u32 	%r1332, %r995;
	@%p982 bra 	$L__BB0_1365;
	sub.f32 	%f8146, %f4725, %f4726;
	add.f32 	%f8147, %f4723, %f4723;
	add.f32 	%f4727, %f1, %f8146;
	fma.rn.f32 	%f4728, %f8147, %f4724, %f2;
	mul.f32 	%f4729, %f4727, %f4727;
	mul.f32 	%f4730, %f4728, %f4728;
	add.f32 	%f8148, %f4729, %f4730;
	setp.gt.f32 	%p983, %f8148, 0f40800000;
	mov.b32 	%r996, 927;
	mov.u32 	%r1332, %r996;
	@%p983 bra 	$L__BB0_1365;
	sub.f32 	%f8149, %f4729, %f4730;
	add.f32 	%f8150, %f4727, %f4727;
	add.f32 	%f4731, %f1, %f8149;
	fma.rn.f32 	%f4732, %f8150, %f4728, %f2;
	mul.f32 	%f4733, %f4731, %f4731;
	mul.f32 	%f4734, %f4732, %f4732;
	add.f32 	%f8151, %f4733, %f4734;
	setp.gt.f32 	%p984, %f8151, 0f40800000;
	mov.b32 	%r997, 928;
	mov.u32 	%r1332, %r997;
	@%p984 bra 	$L__BB0_1365;
	sub.f32 	%f8152, %f4733, %f4734;
	add.f32 	%f8153, %f4731, %f4731;
	add.f32 	%f4735, %f1, %f8152;
	fma.rn.f32 	%f4736, %f8153, %f4732, %f2;
	mul.f32 	%f4737, %f4735, %f4735;
	mul.f32 	%f4738, %f4736, %f4736;
	add.f32 	%f8154, %f4737, %f4738;
	setp.gt.f32 	%p985, %f8154, 0f40800000;
	mov.b32 	%r998, 929;
	mov.u32 	%r1332, %r998;
	@%p985 bra 	$L__BB0_1365;
	sub.f32 	%f8155, %f4737, %f4738;
	add.f32 	%f8156, %f4735, %f4735;
	add.f32 	%f4739, %f1, %f8155;
	fma.rn.f32 	%f4740, %f8156, %f4736, %f2;
	mul.f32 	%f4741, %f4739, %f4739;
	mul.f32 	%f4742, %f4740, %f4740;
	add.f32 	%f8157, %f4741, %f4742;
	setp.gt.f32 	%p986, %f8157, 0f40800000;
	mov.b32 	%r999, 930;
	mov.u32 	%r1332, %r999;
	@%p986 bra 	$L__BB0_1365;
	sub.f32 	%f8158, %f4741, %f4742;
	add.f32 	%f8159, %f4739, %f4739;
	add.f32 	%f4743, %f1, %f8158;
	fma.rn.f32 	%f4744, %f8159, %f4740, %f2;
	mul.f32 	%f4745, %f4743, %f4743;
	mul.f32 	%f4746, %f4744, %f4744;
	add.f32 	%f8160, %f4745, %f4746;
	setp.gt.f32 	%p987, %f8160, 0f40800000;
	mov.b32 	%r1000, 931;
	mov.u32 	%r1332, %r1000;
	@%p987 bra 	$L__BB0_1365;
	sub.f32 	%f8161, %f4745, %f4746;
	add.f32 	%f8162, %f4743, %f4743;
	add.f32 	%f4747, %f1, %f8161;
	fma.rn.f32 	%f4748, %f8162, %f4744, %f2;
	mul.f32 	%f4749, %f4747, %f4747;
	mul.f32 	%f4750, %f4748, %f4748;
	add.f32 	%f8163, %f4749, %f4750;
	setp.gt.f32 	%p988, %f8163, 0f40800000;
	mov.b32 	%r1001, 932;
	mov.u32 	%r1332, %r1001;
	@%p988 bra 	$L__BB0_1365;
	sub.f32 	%f8164, %f4749, %f4750;
	add.f32 	%f8165, %f4747, %f4747;
	add.f32 	%f4751, %f1, %f8164;
	fma.rn.f32 	%f4752, %f8165, %f4748, %f2;
	mul.f32 	%f4753, %f4751, %f4751;
	mul.f32 	%f4754, %f4752, %f4752;
	add.f32 	%f8166, %f4753, %f4754;
	setp.gt.f32 	%p989, %f8166, 0f40800000;
	mov.b32 	%r1002, 933;
	mov.u32 	%r1332, %r1002;
	@%p989 bra 	$L__BB0_1365;
	sub.f32 	%f8167, %f4753, %f4754;
	add.f32 	%f8168, %f4751, %f4751;
	add.f32 	%f4755, %f1, %f8167;
	fma.rn.f32 	%f4756, %f8168, %f4752, %f2;
	mul.f32 	%f4757, %f4755, %f4755;
	mul.f32 	%f4758, %f4756, %f4756;
	add.f32 	%f8169, %f4757, %f4758;
	setp.gt.f32 	%p990, %f8169, 0f40800000;
	mov.b32 	%r1003, 934;
	mov.u32 	%r1332, %r1003;
	@%p990 bra 	$L__BB0_1365;
	sub.f32 	%f8170, %f4757, %f4758;
	add.f32 	%f8171, %f4755, %f4755;
	add.f32 	%f4759, %f1, %f8170;
	fma.rn.f32 	%f4760, %f8171, %f4756, %f2;
	mul.f32 	%f4761, %f4759, %f4759;
	mul.f32 	%f4762, %f4760, %f4760;
	add.f32 	%f8172, %f4761, %f4762;
	setp.gt.f32 	%p991, %f8172, 0f40800000;
	mov.b32 	%r1004, 935;
	mov.u32 	%r1332, %r1004;
	@%p991 bra 	$L__BB0_1365;
	sub.f32 	%f8173, %f4761, %f4762;
	add.f32 	%f8174, %f4759, %f4759;
	add.f32 	%f4763, %f1, %f8173;
	fma.rn.f32 	%f4764, %f8174, %f4760, %f2;
	mul.f32 	%f4765, %f4763, %f4763;
	mul.f32 	%f4766, %f4764, %f4764;
	add.f32 	%f8175, %f4765, %f4766;
	setp.gt.f32 	%p992, %f8175, 0f40800000;
	mov.b32 	%r1005, 936;
	mov.u32 	%r1332, %r1005;
	@%p992 bra 	$L__BB0_1365;
	sub.f32 	%f8176, %f4765, %f4766;
	add.f32 	%f8177, %f4763, %f4763;
	add.f32 	%f4767, %f1, %f8176;
	fma.rn.f32 	%f4768, %f8177, %f4764, %f2;
	mul.f32 	%f4769, %f4767, %f4767;
	mul.f32 	%f4770, %f4768, %f4768;
	add.f32 	%f8178, %f4769, %f4770;
	setp.gt.f32 	%p993, %f8178, 0f40800000;
	mov.b32 	%r1006, 937;
	mov.u32 	%r1332, %r1006;
	@%p993 bra 	$L__BB0_1365;
	sub.f32 	%f8179, %f4769, %f4770;
	add.f32 	%f8180, %f4767, %f4767;
	add.f32 	%f4771, %f1, %f8179;
	fma.rn.f32 	%f4772, %f8180, %f4768, %f2;
	mul.f32 	%f4773, %f4771, %f4771;
	mul.f32 	%f4774, %f4772, %f4772;
	add.f32 	%f8181, %f4773, %f4774;
	setp.gt.f32 	%p994, %f8181, 0f40800000;
	mov.b32 	%r1007, 938;
	mov.u32 	%r1332, %r1007;
	@%p994 bra 	$L__BB0_1365;
	sub.f32 	%f8182, %f4773, %f4774;
	add.f32 	%f8183, %f4771, %f4771;
	add.f32 	%f4775, %f1, %f8182;
	fma.rn.f32 	%f4776, %f8183, %f4772, %f2;
	mul.f32 	%f4777, %f4775, %f4775;
	mul.f32 	%f4778, %f4776, %f4776;
	add.f32 	%f8184, %f4777, %f4778;
	setp.gt.f32 	%p995, %f8184, 0f40800000;
	mov.b32 	%r1008, 939;
	mov.u32 	%r1332, %r1008;
	@%p995 bra 	$L__BB0_1365;
	sub.f32 	%f8185, %f4777, %f4778;
	add.f32 	%f8186, %f4775, %f4775;
	add.f32 	%f4779, %f1, %f8185;
	fma.rn.f32 	%f4780, %f8186, %f4776, %f2;
	mul.f32 	%f4781, %f4779, %f4779;
	mul.f32 	%f4782, %f4780, %f4780;
	add.f32 	%f8187, %f4781, %f4782;
	setp.gt.f32 	%p996, %f8187, 0f40800000;
	mov.b32 	%r1009, 940;
	mov.u32 	%r1332, %r1009;
	@%p996 bra 	$L__BB0_1365;
	sub.f32 	%f8188, %f4781, %f4782;
	add.f32 	%f8189, %f4779, %f4779;
	add.f32 	%f4783, %f1, %f8188;
	fma.rn.f32 	%f4784, %f8189, %f4780, %f2;
	mul.f32 	%f4785, %f4783, %f4783;
	mul.f32 	%f4786, %f4784, %f4784;
	add.f32 	%f8190, %f4785, %f4786;
	setp.gt.f32 	%p997, %f8190, 0f40800000;
	mov.b32 	%r1010, 941;
	mov.u32 	%r1332, %r1010;
	@%p997 bra 	$L__BB0_1365;
	sub.f32 	%f8191, %f4785, %f4786;
	add.f32 	%f8192, %f4783, %f4783;
	add.f32 	%f4787, %f1, %f8191;
	fma.rn.f32 	%f4788, %f8192, %f4784, %f2;
	mul.f32 	%f4789, %f4787, %f4787;
	mul.f32 	%f4790, %f4788, %f4788;
	add.f32 	%f8193, %f4789, %f4790;
	setp.gt.f32 	%p998, %f8193, 0f40800000;
	mov.b32 	%r1011, 942;
	mov.u32 	%r1332, %r1011;
	@%p998 bra 	$L__BB0_1365;
	sub.f32 	%f8194, %f4789, %f4790;
	add.f32 	%f8195, %f4787, %f4787;
	add.f32 	%f4791, %f1, %f8194;
	fma.rn.f32 	%f4792, %f8195, %f4788, %f2;
	mul.f32 	%f4793, %f4791, %f4791;
	mul.f32 	%f4794, %f4792, %f4792;
	add.f32 	%f8196, %f4793, %f4794;
	setp.gt.f32 	%p999, %f8196, 0f40800000;
	mov.b32 	%r1012, 943;
	mov.u32 	%r1332, %r1012;
	@%p999 bra 	$L__BB0_1365;
	sub.f32 	%f8197, %f4793, %f4794;
	add.f32 	%f8198, %f4791, %f4791;
	add.f32 	%f4795, %f1, %f8197;
	fma.rn.f32 	%f4796, %f8198, %f4792, %f2;
	mul.f32 	%f4797, %f4795, %f4795;
	mul.f32 	%f4798, %f4796, %f4796;
	add.f32 	%f8199, %f4797, %f4798;
	setp.gt.f32 	%p1000, %f8199, 0f40800000;
	mov.b32 	%r1013, 944;
	mov.u32 	%r1332, %r1013;
	@%p1000 bra 	$L__BB0_1365;
	sub.f32 	%f8200, %f4797, %f4798;
	add.f32 	%f8201, %f4795, %f4795;
	add.f32 	%f4799, %f1, %f8200;
	fma.rn.f32 	%f4800, %f8201, %f4796, %f2;
	mul.f32 	%f4801, %f4799, %f4799;
	mul.f32 	%f4802, %f4800, %f4800;
	add.f32 	%f8202, %f4801, %f4802;
	setp.gt.f32 	%p1001, %f8202, 0f40800000;
	mov.b32 	%r1014, 945;
	mov.u32 	%r1332, %r1014;
	@%p1001 bra 	$L__BB0_1365;
	sub.f32 	%f8203, %f4801, %f4802;
	add.f32 	%f8204, %f4799, %f4799;
	add.f32 	%f4803, %f1, %f8203;
	fma.rn.f32 	%f4804, %f8204, %f4800, %f2;
	mul.f32 	%f4805, %f4803, %f4803;
	mul.f32 	%f4806, %f4804, %f4804;
	add.f32 	%f8205, %f4805, %f4806;
	setp.gt.f32 	%p1002, %f8205, 0f40800000;
	mov.b32 	%r1015, 946;
	mov.u32 	%r1332, %r1015;
	@%p1002 bra 	$L__BB0_1365;
	sub.f32 	%f8206, %f4805, %f4806;
	add.f32 	%f8207, %f4803, %f4803;
	add.f32 	%f4807, %f1, %f8206;
	fma.rn.f32 	%f4808, %f8207, %f4804, %f2;
	mul.f32 	%f4809, %f4807, %f4807;
	mul.f32 	%f4810, %f4808, %f4808;
	add.f32 	%f8208, %f4809, %f4810;
	setp.gt.f32 	%p1003, %f8208, 0f40800000;
	mov.b32 	%r1016, 947;
	mov.u32 	%r1332, %r1016;
	@%p1003 bra 	$L__BB0_1365;
	sub.f32 	%f8209, %f4809, %f4810;
	add.f32 	%f8210, %f4807, %f4807;
	add.f32 	%f4811, %f1, %f8209;
	fma.rn.f32 	%f4812, %f8210, %f4808, %f2;
	mul.f32 	%f4813, %f4811, %f4811;
	mul.f32 	%f4814, %f4812, %f4812;
	add.f32 	%f8211, %f4813, %f4814;
	setp.gt.f32 	%p1004, %f8211, 0f40800000;
	mov.b32 	%r1017, 948;
	mov.u32 	%r1332, %r1017;
	@%p1004 bra 	$L__BB0_1365;
	sub.f32 	%f8212, %f4813, %f4814;
	add.f32 	%f8213, %f4811, %f4811;
	add.f32 	%f4815, %f1, %f8212;
	fma.rn.f32 	%f4816, %f8213, %f4812, %f2;
	mul.f32 	%f4817, %f4815, %f4815;
	mul.f32 	%f4818, %f4816, %f4816;
	add.f32 	%f8214, %f4817, %f4818;
	setp.gt.f32 	%p1005, %f8214, 0f40800000;
	mov.b32 	%r1018, 949;
	mov.u32 	%r1332, %r1018;
	@%p1005 bra 	$L__BB0_1365;
	sub.f32 	%f8215, %f4817, %f4818;
	add.f32 	%f8216, %f4815, %f4815;
	add.f32 	%f4819, %f1, %f8215;
	fma.rn.f32 	%f4820, %f8216, %f4816, %f2;
	mul.f32 	%f4821, %f4819, %f4819;
	mul.f32 	%f4822, %f4820, %f4820;
	add.f32 	%f8217, %f4821, %f4822;
	setp.gt.f32 	%p1006, %f8217, 0f40800000;
	mov.b32 	%r1019, 950;
	mov.u32 	%r1332, %r1019;
	@%p1006 bra 	$L__BB0_1365;
	sub.f32 	%f8218, %f4821, %f4822;
	add.f32 	%f8219, %f4819, %f4819;
	add.f32 	%f4823, %f1, %f8218;
	fma.rn.f32 	%f4824, %f8219, %f4820, %f2;
	mul.f32 	%f4825, %f4823, %f4823;
	mul.f32 	%f4826, %f4824, %f4824;
	add.f32 	%f8220, %f4825, %f4826;
	setp.gt.f32 	%p1007, %f8220, 0f40800000;
	mov.b32 	%r1020, 951;
	mov.u32 	%r1332, %r1020;
	@%p1007 bra 	$L__BB0_1365;
	sub.f32 	%f8221, %f4825, %f4826;
	add.f32 	%f8222, %f4823, %f4823;
	add.f32 	%f4827, %f1, %f8221;
	fma.rn.f32 	%f4828, %f8222, %f4824, %f2;
	mul.f32 	%f4829, %f4827, %f4827;
	mul.f32 	%f4830, %f4828, %f4828;
	add.f32 	%f8223, %f4829, %f4830;
	setp.gt.f32 	%p1008, %f8223, 0f40800000;
	mov.b32 	%r1021, 952;
	mov.u32 	%r1332, %r1021;
	@%p1008 bra 	$L__BB0_1365;
	sub.f32 	%f8224, %f4829, %f4830;
	add.f32 	%f8225, %f4827, %f4827;
	add.f32 	%f4831, %f1, %f8224;
	fma.rn.f32 	%f4832, %f8225, %f4828, %f2;
	mul.f32 	%f4833, %f4831, %f4831;
	mul.f32 	%f4834, %f4832, %f4832;
	add.f32 	%f8226, %f4833, %f4834;
	setp.gt.f32 	%p1009, %f8226, 0f40800000;
	mov.b32 	%r1022, 953;
	mov.u32 	%r1332, %r1022;
	@%p1009 bra 	$L__BB0_1365;
	sub.f32 	%f8227, %f4833, %f4834;
	add.f32 	%f8228, %f4831, %f4831;
	add.f32 	%f4835, %f1, %f8227;
	fma.rn.f32 	%f4836, %f8228, %f4832, %f2;
	mul.f32 	%f4837, %f4835, %f4835;
	mul.f32 	%f4838, %f4836, %f4836;
	add.f32 	%f8229, %f4837, %f4838;
	setp.gt.f32 	%p1010, %f8229, 0f40800000;
	mov.b32 	%r1023, 954;
	mov.u32 	%r1332, %r1023;
	@%p1010 bra 	$L__BB0_1365;
	sub.f32 	%f8230, %f4837, %f4838;
	add.f32 	%f8231, %f4835, %f4835;
	add.f32 	%f4839, %f1, %f8230;
	fma.rn.f32 	%f4840, %f8231, %f4836, %f2;
	mul.f32 	%f4841, %f4839, %f4839;
	mul.f32 	%f4842, %f4840, %f4840;
	add.f32 	%f8232, %f4841, %f4842;
	setp.gt.f32 	%p1011, %f8232, 0f40800000;
	mov.b32 	%r1024, 955;
	mov.u32 	%r1332, %r1024;
	@%p1011 bra 	$L__BB0_1365;
	sub.f32 	%f8233, %f4841, %f4842;
	add.f32 	%f8234, %f4839, %f4839;
	add.f32 	%f4843, %f1, %f8233;
	fma.rn.f32 	%f4844, %f8234, %f4840, %f2;
	mul.f32 	%f4845, %f4843, %f4843;
	mul.f32 	%f4846, %f4844, %f4844;
	add.f32 	%f8235, %f4845, %f4846;
	setp.gt.f32 	%p1012, %f8235, 0f40800000;
	mov.b32 	%r1025, 956;
	mov.u32 	%r1332, %r1025;
	@%p1012 bra 	$L__BB0_1365;
	sub.f32 	%f8236, %f4845, %f4846;
	add.f32 	%f8237, %f4843, %f4843;
	add.f32 	%f4847, %f1, %f8236;
	fma.rn.f32 	%f4848, %f8237, %f4844, %f2;
	mul.f32 	%f4849, %f4847, %f4847;
	mul.f32 	%f4850, %f4848, %f4848;
	add.f32 	%f8238, %f4849, %f4850;
	setp.gt.f32 	%p1013, %f8238, 0f40800000;
	mov.b32 	%r1026, 957;
	mov.u32 	%r1332, %r1026;
	@%p1013 bra 	$L__BB0_1365;
	sub.f32 	%f8239, %f4849, %f4850;
	add.f32 	%f8240, %f4847, %f4847;
	add.f32 	%f4851, %f1, %f8239;
	fma.rn.f32 	%f4852, %f8240, %f4848, %f2;
	mul.f32 	%f4853, %f4851, %f4851;
	mul.f32 	%f4854, %f4852, %f4852;
	add.f32 	%f8241, %f4853, %f4854;
	setp.gt.f32 	%p1014, %f8241, 0f40800000;
	mov.b32 	%r1027, 958;
	mov.u32 	%r1332, %r1027;
	@%p1014 bra 	$L__BB0_1365;
	sub.f32 	%f8242, %f4853, %f4854;
	add.f32 	%f8243, %f4851, %f4851;
	add.f32 	%f4855, %f1, %f8242;
	fma.rn.f32 	%f4856, %f8243, %f4852, %f2;
	mul.f32 	%f4857, %f4855, %f4855;
	mul.f32 	%f4858, %f4856, %f4856;
	add.f32 	%f8244, %f4857, %f4858;
	setp.gt.f32 	%p1015, %f8244, 0f40800000;
	mov.b32 	%r1028, 959;
	mov.u32 	%r1332, %r1028;
	@%p1015 bra 	$L__BB0_1365;
	sub.f32 	%f8245, %f4857, %f4858;
	add.f32 	%f8246, %f4855, %f4855;
	add.f32 	%f4859, %f1, %f8245;
	fma.rn.f32 	%f4860, %f8246, %f4856, %f2;
	mul.f32 	%f4861, %f4859, %f4859;
	mul.f32 	%f4862, %f4860, %f4860;
	add.f32 	%f8247, %f4861, %f4862;
	setp.gt.f32 	%p1016, %f8247, 0f40800000;
	mov.b32 	%r1029, 960;
	mov.u32 	%r1332, %r1029;
	@%p1016 bra 	$L__BB0_1365;
	sub.f32 	%f8248, %f4861, %f4862;
	add.f32 	%f8249, %f4859, %f4859;
	add.f32 	%f4863, %f1, %f8248;
	fma.rn.f32 	%f4864, %f8249, %f4860, %f2;
	mul.f32 	%f4865, %f4863, %f4863;
	mul.f32 	%f4866, %f4864, %f4864;
	add.f32 	%f8250, %f4865, %f4866;
	setp.gt.f32 	%p1017, %f8250, 0f40800000;
	mov.b32 	%r1030, 961;
	mov.u32 	%r1332, %r1030;
	@%p1017 bra 	$L__BB0_1365;
	sub.f32 	%f8251, %f4865, %f4866;
	add.f32 	%f8252, %f4863, %f4863;
	add.f32 	%f4867, %f1, %f8251;
	fma.rn.f32 	%f4868, %f8252, %f4864, %f2;
	mul.f32 	%f4869, %f4867, %f4867;
	mul.f32 	%f4870, %f4868, %f4868;
	add.f32 	%f8253, %f4869, %f4870;
	setp.gt.f32 	%p1018, %f8253, 0f40800000;
	mov.b32 	%r1031, 962;
	mov.u32 	%r1332, %r1031;
	@%p1018 bra 	$L__BB0_1365;
	sub.f32 	%f8254, %f4869, %f4870;
	add.f32 	%f8255, %f4867, %f4867;
	add.f32 	%f4871, %f1, %f8254;
	fma.rn.f32 	%f4872, %f8255, %f4868, %f2;
	mul.f32 	%f4873, %f4871, %f4871;
	mul.f32 	%f4874, %f4872, %f4872;
	add.f32 	%f8256, %f4873, %f4874;
	setp.gt.f32 	%p1019, %f8256, 0f40800000;
	mov.b32 	%r1032, 963;
	mov.u32 	%r1332, %r1032;
	@%p1019 bra 	$L__BB0_1365;
	sub.f32 	%f8257, %f4873, %f4874;
	add.f32 	%f8258, %f4871, %f4871;
	add.f32 	%f4875, %f1, %f8257;
	fma.rn.f32 	%f4876, %f8258, %f4872, %f2;
	mul.f32 	%f4877, %f4875, %f4875;
	mul.f32 	%f4878, %f4876, %f4876;
	add.f32 	%f8259, %f4877, %f4878;
	setp.gt.f32 	%p1020, %f8259, 0f40800000;
	mov.b32 	%r1033, 964;
	mov.u32 	%r1332, %r1033;
	@%p1020 bra 	$L__BB0_1365;
	sub.f32 	%f8260, %f4877, %f4878;
	add.f32 	%f8261, %f4875, %f4875;
	add.f32 	%f4879, %f1, %f8260;
	fma.rn.f32 	%f4880, %f8261, %f4876, %f2;
	mul.f32 	%f4881, %f4879, %f4879;
	mul.f32 	%f4882, %f4880, %f4880;
	add.f32 	%f8262, %f4881, %f4882;
	setp.gt.f32 	%p1021, %f8262, 0f40800000;
	mov.b32 	%r1034, 965;
	mov.u32 	%r1332, %r1034;
	@%p1021 bra 	$L__BB0_1365;
	sub.f32 	%f8263, %f4881, %f4882;
	add.f32 	%f8264, %f4879, %f4879;
	add.f32 	%f4883, %f1, %f8263;
	fma.rn.f32 	%f4884, %f8264, %f4880, %f2;
	mul.f32 	%f4885, %f4883, %f4883;
	mul.f32 	%f4886, %f4884, %f4884;
	add.f32 	%f8265, %f4885, %f4886;
	setp.gt.f32 	%p1022, %f8265, 0f40800000;
	mov.b32 	%r1035, 966;
	mov.u32 	%r1332, %r1035;
	@%p1022 bra 	$L__BB0_1365;
	sub.f32 	%f8266, %f4885, %f4886;
	add.f32 	%f8267, %f4883, %f4883;
	add.f32 	%f4887, %f1, %f8266;
	fma.rn.f32 	%f4888, %f8267, %f4884, %f2;
	mul.f32 	%f4889, %f4887, %f4887;
	mul.f32 	%f4890, %f4888, %f4888;
	add.f32 	%f8268, %f4889, %f4890;
	setp.gt.f32 	%p1023, %f8268, 0f40800000;
	mov.b32 	%r1036, 967;
	mov.u32 	%r1332, %r1036;
	@%p1023 bra 	$L__BB0_1365;
	sub.f32 	%f8269, %f4889, %f4890;
	add.f32 	%f8270, %f4887, %f4887;
	add.f32 	%f4891, %f1, %f8269;
	fma.rn.f32 	%f4892, %f8270, %f4888, %f2;
	mul.f32 	%f4893, %f4891, %f4891;
	mul.f32 	%f4894, %f4892, %f4892;
	add.f32 	%f8271, %f4893, %f4894;
	setp.gt.f32 	%p1024, %f8271, 0f40800000;
	mov.b32 	%r1037, 968;
	mov.u32 	%r1332, %r1037;
	@%p1024 bra 	$L__BB0_1365;
	sub.f32 	%f8272, %f4893, %f4894;
	add.f32 	%f8273, %f4891, %f4891;
	add.f32 	%f4895, %f1, %f8272;
	fma.rn.f32 	%f4896, %f8273, %f4892, %f2;
	mul.f32 	%f4897, %f4895, %f4895;
	mul.f32 	%f4898, %f4896, %f4896;
	add.f32 	%f8274, %f4897, %f4898;
	setp.gt.f32 	%p1025, %f8274, 0f40800000;
	mov.b32 	%r1038, 969;
	mov.u32 	%r1332, %r1038;
	@%p1025 bra 	$L__BB0_1365;
	sub.f32 	%f8275, %f4897, %f4898;
	add.f32 	%f8276, %f4895, %f4895;
	add.f32 	%f4899, %f1, %f8275;
	fma.rn.f32 	%f4900, %f8276, %f4896, %f2;
	mul.f32 	%f4901, %f4899, %f4899;
	mul.f32 	%f4902, %f4900, %f4900;
	add.f32 	%f8277, %f4901, %f4902;
	setp.gt.f32 	%p1026, %f8277, 0f40800000;
	mov.b32 	%r1039, 970;
	mov.u32 	%r1332, %r1039;
	@%p1026 bra 	$L__BB0_1365;
	sub.f32 	%f8278, %f4901, %f4902;
	add.f32 	%f8279, %f4899, %f4899;
	add.f32 	%f4903, %f1, %f8278;
	fma.rn.f32 	%f4904, %f8279, %f4900, %f2;
	mul.f32 	%f4905, %f4903, %f4903;
	mul.f32 	%f4906, %f4904, %f4904;
	add.f32 	%f8280, %f4905, %f4906;
	setp.gt.f32 	%p1027, %f8280, 0f40800000;
	mov.b32 	%r1040, 971;
	mov.u32 	%r1332, %r1040;
	@%p1027 bra 	$L__BB0_1365;
	sub.f32 	%f8281, %f4905, %f4906;
	add.f32 	%f8282, %f4903, %f4903;
	add.f32 	%f4907, %f1, %f8281;
	fma.rn.f32 	%f4908, %f8282, %f4904, %f2;
	mul.f32 	%f4909, %f4907, %f4907;
	mul.f32 	%f4910, %f4908, %f4908;
	add.f32 	%f8283, %f4909, %f4910;
	setp.gt.f32 	%p1028, %f8283, 0f40800000;
	mov.b32 	%r1041, 972;
	mov.u32 	%r1332, %r1041;
	@%p1028 bra 	$L__BB0_1365;
	sub.f32 	%f8284, %f4909, %f4910;
	add.f32 	%f8285, %f4907, %f4907;
	add.f32 	%f4911, %f1, %f8284;
	fma.rn.f32 	%f4912, %f8285, %f4908, %f2;
	mul.f32 	%f4913, %f4911, %f4911;
	mul.f32 	%f4914, %f4912, %f4912;
	add.f32 	%f8286, %f4913, %f4914;
	setp.gt.f32 	%p1029, %f8286, 0f40800000;
	mov.b32 	%r1042, 973;
	mov.u32 	%r1332, %r1042;
	@%p1029 bra 	$L__BB0_1365;
	sub.f32 	%f8287, %f4913, %f4914;
	add.f32 	%f8288, %f4911, %f4911;
	add.f32 	%f4915, %f1, %f8287;
	fma.rn.f32 	%f4916, %f8288, %f4912, %f2;
	mul.f32 	%f4917, %f4915, %f4915;
	mul.f32 	%f4918, %f4916, %f4916;
	add.f32 	%f8289, %f4917, %f4918;
	setp.gt.f32 	%p1030, %f8289, 0f40800000;
	mov.b32 	%r1043, 974;
	mov.u32 	%r1332, %r1043;
	@%p1030 bra 	$L__BB0_1365;
	sub.f32 	%f8290, %f4917, %f4918;
	add.f32 	%f8291, %f4915, %f4915;
	add.f32 	%f4919, %f1, %f8290;
	fma.rn.f32 	%f4920, %f8291, %f4916, %f2;
	mul.f32 	%f4921, %f4919, %f4919;
	mul.f32 	%f4922, %f4920, %f4920;
	add.f32 	%f8292, %f4921, %f4922;
	setp.gt.f32 	%p1031, %f8292, 0f40800000;
	mov.b32 	%r1044, 975;
	mov.u32 	%r1332, %r1044;
	@%p1031 bra 	$L__BB0_1365;
	sub.f32 	%f8293, %f4921, %f4922;
	add.f32 	%f8294, %f4919, %f4919;
	add.f32 	%f4923, %f1, %f8293;
	fma.rn.f32 	%f4924, %f8294, %f4920, %f2;
	mul.f32 	%f4925, %f4923, %f4923;
	mul.f32 	%f4926, %f4924, %f4924;
	add.f32 	%f8295, %f4925, %f4926;
	setp.gt.f32 	%p1032, %f8295, 0f40800000;
	mov.b32 	%r1045, 976;
	mov.u32 	%r1332, %r1045;
	@%p1032 bra 	$L__BB0_1365;
	sub.f32 	%f8296, %f4925, %f4926;
	add.f32 	%f8297, %f4923, %f4923;
	add.f32 	%f4927, %f1, %f8296;
	fma.rn.f32 	%f4928, %f8297, %f4924, %f2;
	mul.f32 	%f4929, %f4927, %f4927;
	mul.f32 	%f4930, %f4928, %f4928;
	add.f32 	%f8298, %f4929, %f4930;
	setp.gt.f32 	%p1033, %f8298, 0f40800000;
	mov.b32 	%r1046, 977;
	mov.u32 	%r1332, %r1046;
	@%p1033 bra 	$L__BB0_1365;
	sub.f32 	%f8299, %f4929, %f4930;
	add.f32 	%f8300, %f4927, %f4927;
	add.f32 	%f4931, %f1, %f8299;
	fma.rn.f32 	%f4932, %f8300, %f4928, %f2;
	mul.f32 	%f4933, %f4931, %f4931;
	mul.f32 	%f4934, %f4932, %f4932;
	add.f32 	%f8301, %f4933, %f4934;
	setp.gt.f32 	%p1034, %f8301, 0f40800000;
	mov.b32 	%r1047, 978;
	mov.u32 	%r1332, %r1047;
	@%p1034 bra 	$L__BB0_1365;
	sub.f32 	%f8302, %f4933, %f4934;
	add.f32 	%f8303, %f4931, %f4931;
	add.f32 	%f4935, %f1, %f8302;
	fma.rn.f32 	%f4936, %f8303, %f4932, %f2;
	mul.f32 	%f4937, %f4935, %f4935;
	mul.f32 	%f4938, %f4936, %f4936;
	add.f32 	%f8304, %f4937, %f4938;
	setp.gt.f32 	%p1035, %f8304, 0f40800000;
	mov.b32 	%r1048, 979;
	mov.u32 	%r1332, %r1048;
	@%p1035 bra 	$L__BB0_1365;
	sub.f32 	%f8305, %f4937, %f4938;
	add.f32 	%f8306, %f4935, %f4935;
	add.f32 	%f4939, %f1, %f8305;
	fma.rn.f32 	%f4940, %f8306, %f4936, %f2;
	mul.f32 	%f4941, %f4939, %f4939;
	mul.f32 	%f4942, %f4940, %f4940;
	add.f32 	%f8307, %f4941, %f4942;
	setp.gt.f32 	%p1036, %f8307, 0f40800000;
	mov.b32 	%r1049, 980;
	mov.u32 	%r1332, %r1049;
	@%p1036 bra 	$L__BB0_1365;
	sub.f32 	%f8308, %f4941, %f4942;
	add.f32 	%f8309, %f4939, %f4939;
	add.f32 	%f4943, %f1, %f8308;
	fma.rn.f32 	%f4944, %f8309, %f4940, %f2;
	mul.f32 	%f4945, %f4943, %f4943;
	mul.f32 	%f4946, %f4944, %f4944;
	add.f32 	%f8310, %f4945, %f4946;
	setp.gt.f32 	%p1037, %f8310, 0f40800000;
	mov.b32 	%r1050, 981;
	mov.u32 	%r1332, %r1050;
	@%p1037 bra 	$L__BB0_1365;
	sub.f32 	%f8311, %f4945, %f4946;
	add.f32 	%f8312, %f4943, %f4943;
	add.f32 	%f4947, %f1, %f8311;
	fma.rn.f32 	%f4948, %f8312, %f4944, %f2;
	mul.f32 	%f4949, %f4947, %f4947;
	mul.f32 	%f4950, %f4948, %f4948;
	add.f32 	%f8313, %f4949, %f4950;
	setp.gt.f32 	%p1038, %f8313, 0f40800000;
	mov.b32 	%r1051, 982;
	mov.u32 	%r1332, %r1051;
	@%p1038 bra 	$L__BB0_1365;
	sub.f32 	%f8314, %f4949, %f4950;
	add.f32 	%f8315, %f4947, %f4947;
	add.f32 	%f4951, %f1, %f8314;
	fma.rn.f32 	%f4952, %f8315, %f4948, %f2;
	mul.f32 	%f4953, %f4951, %f4951;
	mul.f32 	%f4954, %f4952, %f4952;
	add.f32 	%f8316, %f4953, %f4954;
	setp.gt.f32 	%p1039, %f8316, 0f40800000;
	mov.b32 	%r1052, 983;
	mov.u32 	%r1332, %r1052;
	@%p1039 bra 	$L__BB0_1365;
	sub.f32 	%f8317, %f4953, %f4954;
	add.f32 	%f8318, %f4951, %f4951;
	add.f32 	%f4955, %f1, %f8317;
	fma.rn.f32 	%f4956, %f8318, %f4952, %f2;
	mul.f32 	%f4957, %f4955, %f4955;
	mul.f32 	%f4958, %f4956, %f4956;
	add.f32 	%f8319, %f4957, %f4958;
	setp.gt.f32 	%p1040, %f8319, 0f40800000;
	mov.b32 	%r1053, 984;
	mov.u32 	%r1332, %r1053;
	@%p1040 bra 	$L__BB0_1365;
	sub.f32 	%f8320, %f4957, %f4958;
	add.f32 	%f8321, %f4955, %f4955;
	add.f32 	%f4959, %f1, %f8320;
	fma.rn.f32 	%f4960, %f8321, %f4956, %f2;
	mul.f32 	%f4961, %f4959, %f4959;
	mul.f32 	%f4962, %f4960, %f4960;
	add.f32 	%f8322, %f4961, %f4962;
	setp.gt.f32 	%p1041, %f8322, 0f40800000;
	mov.b32 	%r1054, 985;
	mov.u32 	%r1332, %r1054;
	@%p1041 bra 	$L__BB0_1365;
	sub.f32 	%f8323, %f4961, %f4962;
	add.f32 	%f8324, %f4959, %f4959;
	add.f32 	%f4963, %f1, %f8323;
	fma.rn.f32 	%f4964, %f8324, %f4960, %f2;
	mul.f32 	%f4965, %f4963, %f4963;
	mul.f32 	%f4966, %f4964, %f4964;
	add.f32 	%f8325, %f4965, %f4966;
	setp.gt.f32 	%p1042, %f8325, 0f40800000;
	mov.b32 	%r1055, 986;
	mov.u32 	%r1332, %r1055;
	@%p1042 bra 	$L__BB0_1365;
	sub.f32 	%f8326, %f4965, %f4966;
	add.f32 	%f8327, %f4963, %f4963;
	add.f32 	%f4967, %f1, %f8326;
	fma.rn.f32 	%f4968, %f8327, %f4964, %f2;
	mul.f32 	%f4969, %f4967, %f4967;
	mul.f32 	%f4970, %f4968, %f4968;
	add.f32 	%f8328, %f4969, %f4970;
	setp.gt.f32 	%p1043, %f8328, 0f40800000;
	mov.b32 	%r1056, 987;
	mov.u32 	%r1332, %r1056;
	@%p1043 bra 	$L__BB0_1365;
	sub.f32 	%f8329, %f4969, %f4970;
	add.f32 	%f8330, %f4967, %f4967;
	add.f32 	%f4971, %f1, %f8329;
	fma.rn.f32 	%f4972, %f8330, %f4968, %f2;
	mul.f32 	%f4973, %f4971, %f4971;
	mul.f32 	%f4974, %f4972, %f4972;
	add.f32 	%f8331, %f4973, %f4974;
	setp.gt.f32 	%p1044, %f8331, 0f40800000;
	mov.b32 	%r1057, 988;
	mov.u32 	%r1332, %r1057;
	@%p1044 bra 	$L__BB0_1365;
	sub.f32 	%f8332, %f4973, %f4974;
	add.f32 	%f8333, %f4971, %f4971;
	add.f32 	%f4975, %f1, %f8332;
	fma.rn.f32 	%f4976, %f8333, %f4972, %f2;
	mul.f32 	%f4977, %f4975, %f4975;
	mul.f32 	%f4978, %f4976, %f4976;
	add.f32 	%f8334, %f4977, %f4978;
	setp.gt.f32 	%p1045, %f8334, 0f40800000;
	mov.b32 	%r1058, 989;
	mov.u32 	%r1332, %r1058;
	@%p1045 bra 	$L__BB0_1365;
	sub.f32 	%f8335, %f4977, %f4978;
	add.f32 	%f8336, %f4975, %f4975;
	add.f32 	%f4979, %f1, %f8335;
	fma.rn.f32 	%f4980, %f8336, %f4976, %f2;
	mul.f32 	%f4981, %f4979, %f4979;
	mul.f32 	%f4982, %f4980, %f4980;
	add.f32 	%f8337, %f4981, %f4982;
	setp.gt.f32 	%p1046, %f8337, 0f40800000;
	mov.b32 	%r1059, 990;
	mov.u32 	%r1332, %r1059;
	@%p1046 bra 	$L__BB0_1365;
	sub.f32 	%f8338, %f4981, %f4982;
	add.f32 	%f8339, %f4979, %f4979;
	add.f32 	%f4983, %f1, %f8338;
	fma.rn.f32 	%f4984, %f8339, %f4980, %f2;
	mul.f32 	%f4985, %f4983, %f4983;
	mul.f32 	%f4986, %f4984, %f4984;
	add.f32 	%f8340, %f4985, %f4986;
	setp.gt.f32 	%p1047, %f8340, 0f40800000;
	mov.b32 	%r1060, 991;
	mov.u32 	%r1332, %r1060;
	@%p1047 bra 	$L__BB0_1365;
	sub.f32 	%f8341, %f4985, %f4986;
	add.f32 	%f8342, %f4983, %f4983;
	add.f32 	%f4987, %f1, %f8341;
	fma.rn.f32 	%f4988, %f8342, %f4984, %f2;
	mul.f32 	%f4989, %f4987, %f4987;
	mul.f32 	%f4990, %f4988, %f4988;
	add.f32 	%f8343, %f4989, %f4990;
	setp.gt.f32 	%p1048, %f8343, 0f40800000;
	mov.b32 	%r1061, 992;
	mov.u32 	%r1332, %r1061;
	@%p1048 bra 	$L__BB0_1365;
	sub.f32 	%f8344, %f4989, %f4990;
	add.f32 	%f8345, %f4987, %f4987;
	add.f32 	%f4991, %f1, %f8344;
	fma.rn.f32 	%f4992, %f8345, %f4988, %f2;
	mul.f32 	%f4993, %f4991, %f4991;
	mul.f32 	%f4994, %f4992, %f4992;
	add.f32 	%f8346, %f4993, %f4994;
	setp.gt.f32 	%p1049, %f8346, 0f40800000;
	mov.b32 	%r1062, 993;
	mov.u32 	%r1332, %r1062;
	@%p1049 bra 	$L__BB0_1365;
	sub.f32 	%f8347, %f4993, %f4994;
	add.f32 	%f8348, %f4991, %f4991;
	add.f32 	%f4995, %f1, %f8347;
	fma.rn.f32 	%f4996, %f8348, %f4992, %f2;
	mul.f32 	%f4997, %f4995, %f4995;
	mul.f32 	%f4998, %f4996, %f4996;
	add.f32 	%f8349, %f4997, %f4998;
	setp.gt.f32 	%p1050, %f8349, 0f40800000;
	mov.b32 	%r1063, 994;
	mov.u32 	%r1332, %r1063;
	@%p1050 bra 	$L__BB0_1365;
	sub.f32 	%f8350, %f4997, %f4998;
	add.f32 	%f8351, %f4995, %f4995;
	add.f32 	%f4999, %f1, %f8350;
	fma.rn.f32 	%f5000, %f8351, %f4996, %f2;
	mul.f32 	%f5001, %f4999, %f4999;
	mul.f32 	%f5002, %f5000, %f5000;
	add.f32 	%f8352, %f5001, %f5002;
	setp.gt.f32 	%p1051, %f8352, 0f40800000;
	mov.b32 	%r1064, 995;
	mov.u32 	%r1332, %r1064;
	@%p1051 bra 	$L__BB0_1365;
	sub.f32 	%f8353, %f5001, %f5002;
	add.f32 	%f8354, %f4999, %f4999;
	add.f32 	%f5003, %f1, %f8353;
	fma.rn.f32 	%f5004, %f8354, %f5000, %f2;
	mul.f32 	%f5005, %f5003, %f5003;
	mul.f32 	%f5006, %f5004, %f5004;
	add.f32 	%f8355, %f5005, %f5006;
	setp.gt.f32 	%p1052, %f8355, 0f40800000;
	mov.b32 	%r1065, 996;
	mov.u32 	%r1332, %r1065;
	@%p1052 bra 	$L__BB0_1365;
	sub.f32 	%f8356, %f5005, %f5006;
	add.f32 	%f8357, %f5003, %f5003;
	add.f32 	%f5007, %f1, %f8356;
	fma.rn.f32 	%f5008, %f8357, %f5004, %f2;
	mul.f32 	%f5009, %f5007, %f5007;
	mul.f32 	%f5010, %f5008, %f5008;
	add.f32 	%f8358, %f5009, %f5010;
	setp.gt.f32 	%p1053, %f8358, 0f40800000;
	mov.b32 	%r1066, 997;
	mov.u32 	%r1332, %r1066;
	@%p1053 bra 	$L__BB0_1365;
	sub.f32 	%f8359, %f5009, %f5010;
	add.f32 	%f8360, %f5007, %f5007;
	add.f32 	%f5011, %f1, %f8359;
	fma.rn.f32 	%f5012, %f8360, %f5008, %f2;
	mul.f32 	%f5013, %f5011, %f5011;
	mul.f32 	%f5014, %f5012, %f5012;
	add.f32 	%f8361, %f5013, %f5014;
	setp.gt.f32 	%p1054, %f8361, 0f40800000;
	mov.b32 	%r1067, 998;
	mov.u32 	%r1332, %r1067;
	@%p1054 bra 	$L__BB0_1365;
	sub.f32 	%f8362, %f5013, %f5014;
	add.f32 	%f8363, %f5011, %f5011;
	add.f32 	%f8364, %f1, %f8362;
	fma.rn.f32 	%f8365, %f8363, %f5012, %f2;
	mul.f32 	%f8366, %f8365, %f8365;
	fma.rn.f32 	%f8367, %f8364, %f8364, %f8366;
	setp.gt.f32 	%p1055, %f8367, 0f40800000;
	mov.b32 	%r1068, 999;
	mov.u32 	%r1332, %r1068;
	@%p1055 bra 	$L__BB0_1365;
	mov.b32 	%r1069, 1000;
	mov.u32 	%r1332, %r1069;
	bra.uni 	$L__BB0_1365;
$L__BB0_1301:
	mov.b32 	%r2, 0;
	mov.f32 	%f9140, %f2;
	mov.f32 	%f9141, %f1;
$L__BB0_1302:
	.pragma "nounroll";
	mul.f32 	%f5017, %f9141, %f9141;
	mul.f32 	%f5018, %f9140, %f9140;
	add.f32 	%f5319, %f5017, %f5018;
	setp.gt.f32 	%p39, %f5319, 0f40800000;
	mov.u32 	%r1332, %r2;
	@%p39 bra 	$L__BB0_1365;
	sub.f32 	%f5320, %f5017, %f5018;
	add.f32 	%f5321, %f9141, %f9141;
	add.f32 	%f5019, %f1, %f5320;
	fma.rn.f32 	%f5020, %f5321, %f9140, %f2;
	mul.f32 	%f5021, %f5019, %f5019;
	mul.f32 	%f5022, %f5020, %f5020;
	add.f32 	%f5322, %f5021, %f5022;
	setp.gt.f32 	%p40, %f5322, 0f40800000;
	@%p40 bra 	$L__BB0_1333;
	sub.f32 	%f5323, %f5021, %f5022;
	add.f32 	%f5324, %f5019, %f5019;
	add.f32 	%f5023, %f1, %f5323;
	fma.rn.f32 	%f5024, %f5324, %f5020, %f2;
	mul.f32 	%f5025, %f5023, %f5023;
	mul.f32 	%f5026, %f5024, %f5024;
	add.f32 	%f5325, %f5025, %f5026;
	setp.gt.f32 	%p41, %f5325, 0f40800000;
	@%p41 bra 	$L__BB0_1332;
	sub.f32 	%f5326, %f5025, %f5026;
	add.f32 	%f5327, %f5023, %f5023;
	add.f32 	%f5027, %f1, %f5326;
	fma.rn.f32 	%f5028, %f5327, %f5024, %f2;
	mul.f32 	%f5029, %f5027, %f5027;
	mul.f32 	%f5030, %f5028, %f5028;
	add.f32 	%f5328, %f5029, %f5030;
	setp.gt.f32 	%p42, %f5328, 0f40800000;
	@%p42 bra 	$L__BB0_1331;
	sub.f32 	%f5329, %f5029, %f5030;
	add.f32 	%f5330, %f5027, %f5027;
	add.f32 	%f5031, %f1, %f5329;
	fma.rn.f32 	%f5032, %f5330, %f5028, %f2;
	mul.f32 	%f5033, %f5031, %f5031;
	mul.f32 	%f5034, %f5032, %f5032;
	add.f32 	%f5331, %f5033, %f5034;
	setp.gt.f32 	%p43, %f5331, 0f40800000;
	@%p43 bra 	$L__BB0_1330;
	sub.f32 	%f5332, %f5033, %f5034;
	add.f32 	%f5333, %f5031, %f5031;
	add.f32 	%f5035, %f1, %f5332;
	fma.rn.f32 	%f5036, %f5333, %f5032, %f2;
	mul.f32 	%f5037, %f5035, %f5035;
	mul.f32 	%f5038, %f5036, %f5036;
	add.f32 	%f5334, %f5037, %f5038;
	setp.gt.f32 	%p44, %f5334, 0f40800000;
	@%p44 bra 	$L__BB0_1329;
	sub.f32 	%f5335, %f5037, %f5038;
	add.f32 	%f5336, %f5035, %f5035;
	add.f32 	%f5039, %f1, %f5335;
	fma.rn.f32 	%f5040, %f5336, %f5036, %f2;
	mul.f32 	%f5041, %f5039, %f5039;
	mul.f32 	%f5042, %f5040, %f5040;
	add.f32 	%f5337, %f5041, %f5042;
	setp.gt.f32 	%p45, %f5337, 0f40800000;
	@%p45 bra 	$L__BB0_1328;
	sub.f32 	%f5338, %f5041, %f5042;
	add.f32 	%f5339, %f5039, %f5039;
	add.f32 	%f5043, %f1, %f5338;
	fma.rn.f32 	%f5044, %f5339, %f5040, %f2;
	mul.f32 	%f5045, %f5043, %f5043;
	mul.f32 	%f5046, %f5044, %f5044;
	add.f32 	%f5340, %f5045, %f5046;
	setp.gt.f32 	%p46, %f5340, 0f40800000;
	@%p46 bra 	$L__BB0_1327;
	sub.f32 	%f5341, %f5045, %f5046;
	add.f32 	%f5342, %f5043, %f5043;
	add.f32 	%f5047, %f1, %f5341;
	fma.rn.f32 	%f5048, %f5342, %f5044, %f2;
	mul.f32 	%f5049, %f5047, %f5047;
	mul.f32 	%f5050, %f5048, %f5048;
	add.f32 	%f5343, %f5049, %f5050;
	setp.gt.f32 	%p47, %f5343, 0f40800000;
	@%p47 bra 	$L__BB0_1326;
	sub.f32 	%f5344, %f5049, %f5050;
	add.f32 	%f5345, %f5047, %f5047;
	add.f32 	%f5051, %f1, %f5344;
	fma.rn.f32 	%f5052, %f5345, %f5048, %f2;
	mul.f32 	%f5053, %f5051, %f5051;
	mul.f32 	%f5054, %f5052, %f5052;
	add.f32 	%f5346, %f5053, %f5054;
	setp.gt.f32 	%p48, %f5346, 0f40800000;
	@%p48 bra 	$L__BB0_1325;
	sub.f32 	%f5347, %f5053, %f5054;
	add.f32 	%f5348, %f5051, %f5051;
	add.f32 	%f5055, %f1, %f5347;
	fma.rn.f32 	%f5056, %f5348, %f5052, %f2;
	mul.f32 	%f5057, %f5055, %f5055;
	mul.f32 	%f5058, %f5056, %f5056;
	add.f32 	%f5349, %f5057, %f5058;
	setp.gt.f32 	%p49, %f5349, 0f40800000;
	@%p49 bra 	$L__BB0_1324;
	sub.f32 	%f5350, %f5057, %f5058;
	add.f32 	%f5351, %f5055, %f5055;
	add.f32 	%f5059, %f1, %f5350;
	fma.rn.f32 	%f5060, %f5351, %f5056, %f2;
	mul.f32 	%f5061, %f5059, %f5059;
	mul.f32 	%f5062, %f5060, %f5060;
	add.f32 	%f5352, %f5061, %f5062;
	setp.gt.f32 	%p50, %f5352, 0f40800000;
	@%p50 bra 	$L__BB0_1323;
	sub.f32 	%f5353, %f5061, %f5062;
	add.f32 	%f5354, %f5059, %f5059;
	add.f32 	%f5063, %f1, %f5353;
	fma.rn.f32 	%f5064, %f5354, %f5060, %f2;
	mul.f32 	%f5065, %f5063, %f5063;
	mul.f32 	%f5066, %f5064, %f5064;
	add.f32 	%f5355, %f5065, %f5066;
	setp.gt.f32 	%p51, %f5355, 0f40800000;
	@%p51 bra 	$L__BB0_1322;
	sub.f32 	%f5356, %f5065, %f5066;
	add.f32 	%f5357, %f5063, %f5063;
	add.f32 	%f5067, %f1, %f5356;
	fma.rn.f32 	%f5068, %f5357, %f5064, %f2;
	mul.f32 	%f5069, %f5067, %f5067;
	mul.f32 	%f5070, %f5068, %f5068;
	add.f32 	%f5358, %f5069, %f5070;
	setp.gt.f32 	%p52, %f5358, 0f40800000;
	@%p52 bra 	$L__BB0_1321;
	sub.f32 	%f5359, %f5069, %f5070;
	add.f32 	%f5360, %f5067, %f5067;
	add.f32 	%f5071, %f1, %f5359;
	fma.rn.f32 	%f5072, %f5360, %f5068, %f2;
	mul.f32 	%f5073, %f5071, %f5071;
	mul.f32 	%f5074, %f5072, %f5072;
	add.f32 	%f5361, %f5073, %f5074;
	setp.gt.f32 	%p53, %f5361, 0f40800000;
	@%p53 bra 	$L__BB0_1320;
	sub.f32 	%f5362, %f5073, %f5074;
	add.f32 	%f5363, %f5071, %f5071;
	add.f32 	%f5075, %f1, %f5362;
	fma.rn.f32 	%f5076, %f5363, %f5072, %f2;
	mul.f32 	%f5077, %f5075, %f5075;
	mul.f32 	%f5078, %f5076, %f5076;
	add.f32 	%f5364, %f5077, %f5078;
	setp.gt.f32 	%p54, %f5364, 0f40800000;
	@%p54 bra 	$L__BB0_1319;
	sub.f32 	%f5365, %f5077, %f5078;
	add.f32 	%f5366, %f5075, %f5075;
	add.f32 	%f9141, %f1, %f5365;
	fma.rn.f32 	%f9140, %f5366, %f5076, %f2;
	add.s32 	%r2, %r2, 16;
	setp.eq.s32 	%p55, %r2, 10000;
	mov.b32 	%r1332, 10000;
	@%p55 bra 	$L__BB0_1365;
	bra.uni 	$L__BB0_1302;
$L__BB0_1319:
	add.s32 	%r8, %r2, 15;
	mov.u32 	%r1332, %r8;
	bra.uni 	$L__BB0_1365;
$L__BB0_1320:
	add.s32 	%r9, %r2, 14;
	mov.u32 	%r1332, %r9;
	bra.uni 	$L__BB0_1365;
$L__BB0_1321:
	add.s32 	%r10, %r2, 13;
	mov.u32 	%r1332, %r10;
	bra.uni 	$L__BB0_1365;
$L__BB0_1322:
	add.s32 	%r11, %r2, 12;
	mov.u32 	%r1332, %r11;
	bra.uni 	$L__BB0_1365;
$L__BB0_1323:
	add.s32 	%r12, %r2, 11;
	mov.u32 	%r1332, %r12;
	bra.uni 	$L__BB0_1365;
$L__BB0_1324:
	add.s32 	%r13, %r2, 10;
	mov.u32 	%r1332, %r13;
	bra.uni 	$L__BB0_1365;
$L__BB0_1325:
	add.s32 	%r14, %r2, 9;
	mov.u32 	%r1332, %r14;
	bra.uni 	$L__BB0_1365;
$L__BB0_1326:
	add.s32 	%r15, %r2, 8;
	mov.u32 	%r1332, %r15;
	bra.uni 	$L__BB0_1365;
$L__BB0_1327:
	add.s32 	%r16, %r2, 7;
	mov.u32 	%r1332, %r16;
	bra.uni 	$L__BB0_1365;
$L__BB0_1328:
	add.s32 	%r17, %r2, 6;
	mov.u32 	%r1332, %r17;
	bra.uni 	$L__BB0_1365;
$L__BB0_1329:
	add.s32 	%r18, %r2, 5;
	mov.u32 	%r1332, %r18;
	bra.uni 	$L__BB0_1365;
$L__BB0_1330:
	add.s32 	%r19, %r2, 4;
	mov.u32 	%r1332, %r19;
	bra.uni 	$L__BB0_1365;
$L__BB0_1331:
	add.s32 	%r20, %r2, 3;
	mov.u32 	%r1332, %r20;
	bra.uni 	$L__BB0_1365;
$L__BB0_1332:
	add.s32 	%r21, %r2, 2;
	mov.u32 	%r1332, %r21;
	bra.uni 	$L__BB0_1365;
$L__BB0_1333:
	add.s32 	%r22, %r2, 1;
	mov.u32 	%r1332, %r22;
	bra.uni 	$L__BB0_1365;
$L__BB0_1334:
	add.s32 	%r23, %r4, 31;
	mov.u32 	%r1332, %r23;
	bra.uni 	$L__BB0_1365;
$L__BB0_1335:
	add.s32 	%r24, %r4, 30;
	mov.u32 	%r1332, %r24;
	bra.uni 	$L__BB0_1365;
$L__BB0_1336:
	add.s32 	%r25, %r4, 29;
	mov.u32 	%r1332, %r25;
	bra.uni 	$L__BB0_1365;
$L__BB0_1337:
	add.s32 	%r26, %r4, 28;
	mov.u32 	%r1332, %r26;
	bra.uni 	$L__BB0_1365;
$L__BB0_1338:
	add.s32 	%r27, %r4, 27;
	mov.u32 	%r1332, %r27;
	bra.uni 	$L__BB0_1365;
$L__BB0_1339:
	add.s32 	%r28, %r4, 26;
	mov.u32 	%r1332, %r28;
	bra.uni 	$L__BB0_1365;
$L__BB0_1340:
	add.s32 	%r29, %r4, 25;
	mov.u32 	%r1332, %r29;
	bra.uni 	$L__BB0_1365;
$L__BB0_1341:
	add.s32 	%r30, %r4, 24;
	mov.u32 	%r1332, %r30;
	bra.uni 	$L__BB0_1365;
$L__BB0_1342:
	add.s32 	%r31, %r4, 23;
	mov.u32 	%r1332, %r31;
	bra.uni 	$L__BB0_1365;
$L__BB0_1343:
	add.s32 	%r32, %r4, 22;
	mov.u32 	%r1332, %r32;
	bra.uni 	$L__BB0_1365;
$L__BB0_1344:
	add.s32 	%r33, %r4, 21;
	mov.u32 	%r1332, %r33;
	bra.uni 	$L__BB0_1365;
$L__BB0_1345:
	add.s32 	%r34, %r4, 20;
	mov.u32 	%r1332, %r34;
	bra.uni 	$L__BB0_1365;
$L__BB0_1346:
	add.s32 	%r35, %r4, 19;
	mov.u32 	%r1332, %r35;
	bra.uni 	$L__BB0_1365;
$L__BB0_1347:
	add.s32 	%r36, %r4, 18;
	mov.u32 	%r1332, %r36;
	bra.uni 	$L__BB0_1365;
$L__BB0_1348:
	add.s32 	%r37, %r4, 17;
	mov.u32 	%r1332, %r37;
	bra.uni 	$L__BB0_1365;
$L__BB0_1349:
	add.s32 	%r38, %r4, 16;
	mov.u32 	%r1332, %r38;
	bra.uni 	$L__BB0_1365;
$L__BB0_1350:
	add.s32 	%r39, %r4, 15;
	mov.u32 	%r1332, %r39;
	bra.uni 	$L__BB0_1365;
$L__BB0_1351:
	add.s32 	%r40, %r4, 14;
	mov.u32 	%r1332, %r40;
	bra.uni 	$L__BB0_1365;
$L__BB0_1352:
	add.s32 	%r41, %r4, 13;
	mov.u32 	%r1332, %r41;
	bra.uni 	$L__BB0_1365;
$L__BB0_1353:
	add.s32 	%r42, %r4, 12;
	mov.u32 	%r1332, %r42;
	bra.uni 	$L__BB0_1365;
$L__BB0_1354:
	add.s32 	%r43, %r4, 11;
	mov.u32 	%r1332, %r43;
	bra.uni 	$L__BB0_1365;
$L__BB0_1355:
	add.s32 	%r44, %r4, 10;
	mov.u32 	%r1332, %r44;
	bra.uni 	$L__BB0_1365;
$L__BB0_1356:
	add.s32 	%r45, %r4, 9;
	mov.u32 	%r1332, %r45;
	bra.uni 	$L__BB0_1365;
$L__BB0_1357:
	add.s32 	%r46, %r4, 8;
	mov.u32 	%r1332, %r46;
	bra.uni 	$L__BB0_1365;
$L__BB0_1358:
	add.s32 	%r47, %r4, 7;
	mov.u32 	%r1332, %r47;
	bra.uni 	$L__BB0_1365;
$L__BB0_1359:
	add.s32 	%r48, %r4, 6;
	mov.u32 	%r1332, %r48;
	bra.uni 	$L__BB0_1365;
$L__BB0_1360:
	add.s32 	%r49, %r4, 5;
	mov.u32 	%r1332, %r49;
	bra.uni 	$L__BB0_1365;
$L__BB0_1361:
	add.s32 	%r50, %r4, 4;
	mov.u32 	%r1332, %r50;
	bra.uni 	$L__BB0_1365;
$L__BB0_1362:
	add.s32 	%r51, %r4, 3;
	mov.u32 	%r1332, %r51;
	bra.uni 	$L__BB0_1365;
$L__BB0_1363:
	add.s32 	%r52, %r4, 2;
	mov.u32 	%r1332, %r52;
	bra.uni 	$L__BB0_1365;
$L__BB0_1364:
	add.s32 	%r53, %r4, 1;
	mov.u32 	%r1332, %r53;
$L__BB0_1365:
	cvta.to.global.u64 	%rd2, %rd1;
	mul.wide.s32 	%rd3, %r1, 4;
	add.s64 	%rd4, %rd2, %rd3;
	st.global.u32 	[%rd4], %r1332;
	ret;

}


// ===== COMPILED SASS (sm_100) =====

	.target	sm_100

	.elftype	@"ET_EXEC"


//--------------------- .note.nv.tkinfo           --------------------------
	.section	.note.nv.tkinfo,"",@"SHT_NOTE"
	.sectionflags	@"SHF_NOTE_NV_TKINFO"
	.tkinfo
        /*0018*/ 	.word	0x00000002
        /*0030*/ 	.string	""
        /*0030*/ 	.string	"ptxas"
        /*0030*/ 	.string	"Cuda compilation tools, release 13.0, V13.0.88"
        /*0030*/ 	.string	"Build cuda_13.0.r13.0/compiler.36424714_0"
        /*0030*/ 	.string	"-arch sm_100 -m 64 "



//--------------------- .note.nv.cuinfo           --------------------------
	.section	.note.nv.cuinfo,"",@"SHT_NOTE"
	.sectionflags	@"SHF_NOTE_NV_CUINFO"
        /*0018*/ 	.short	0x0002
        /*001a*/ 	.short	0x0064
        /*001c*/ 	.short	0x0082
	.zero		2


//--------------------- .nv.info                  --------------------------
	.section	.nv.info,"",@"SHT_CUDA_INFO"
	.align	4


	//----- nvinfo : EIATTR_REGCOUNT
	.align		4
        /*0000*/ 	.byte	0x04, 0x2f
        /*0002*/ 	.short	(.L_1 - .L_0)
	.align		4
.L_0:
        /*0004*/ 	.word	index@(_Z12mandelKernelffffPiiii)
        /*0008*/ 	.word	0x0000000c


	//----- nvinfo : EIATTR_FRAME_SIZE
	.align		4
.L_1:
        /*000c*/ 	.byte	0x04, 0x11
        /*000e*/ 	.short	(.L_3 - .L_2)
	.align		4
.L_2:
        /*0010*/ 	.word	index@(_Z12mandelKernelffffPiiii)
        /*0014*/ 	.word	0x00000000


	//----- nvinfo : EIATTR_MIN_STACK_SIZE
	.align		4
.L_3:
        /*0018*/ 	.byte	0x04, 0x12
        /*001a*/ 	.short	(.L_5 - .L_4)
	.align		4
.L_4:
        /*001c*/ 	.word	index@(_Z12mandelKernelffffPiiii)
        /*0020*/ 	.word	0x00000000
.L_5:


//--------------------- .nv.compat                --------------------------
	.section	.nv.compat,"",@"SHT_CUDA_COMPAT_INFO"
	.align	4
        /*0000*/ 	.byte	0x02, 0x09, 0x00, 0x00, 0x02, 0x02, 0x01, 0x00, 0x02, 0x05, 0x05, 0x00, 0x03, 0x07, 0x01, 0x01
        /*0010*/ 	.byte	0x02, 0x03, 0x00, 0x00, 0x02, 0x06, 0x01, 0x00, 0x04, 0x0b, 0x08, 0x00, 0x01, 0x00, 0x00, 0x00
        /*0020*/ 	.byte	0x00, 0x00, 0x00, 0x00


//--------------------- .nv.info._Z12mandelKernelffffPiiii --------------------------
	.section	.nv.info._Z12mandelKernelffffPiiii,"",@"SHT_CUDA_INFO"
	.sectionflags	@""
	.align	4


	//----- nvinfo : EIATTR_CUDA_API_VERSION
	.align		4
        /*0000*/ 	.byte	0x04, 0x37
        /*0002*/ 	.short	(.L_7 - .L_6)
.L_6:
        /*0004*/ 	.word	0x00000082


	//----- nvinfo : EIATTR_KPARAM_INFO
	.align		4
.L_7:
        /*0008*/ 	.byte	0x04, 0x17
        /*000a*/ 	.short	(.L_9 - .L_8)
.L_8:
        /*000c*/ 	.word	0x00000000
        /*0010*/ 	.short	0x0007
        /*0012*/ 	.short	0x0020
        /*0014*/ 	.byte	0x00, 0xf0, 0x11, 0x00


	//----- nvinfo : EIATTR_KPARAM_INFO
	.align		4
.L_9:
        /*0018*/ 	.byte	0x04, 0x17
        /*001a*/ 	.short	(.L_11 - .L_10)
.L_10:
        /*001c*/ 	.word	0x00000000
        /*0020*/ 	.short	0x0006
        /*0022*/ 	.short	0x001c
        /*0024*/ 	.byte	0x00, 0xf0, 0x11, 0x00


	//----- nvinfo : EIATTR_KPARAM_INFO
	.align		4
.L_11:
        /*0028*/ 	.byte	0x04, 0x17
        /*002a*/ 	.short	(.L_13 - .L_12)
.L_12:
        /*002c*/ 	.word	0x00000000
        /*0030*/ 	.short	0x0005
        /*0032*/ 	.short	0x0018
        /*0034*/ 	.byte	0x00, 0xf0, 0x11, 0x00


	//----- nvinfo : EIATTR_KPARAM_INFO
	.align		4
.L_13:
        /*0038*/ 	.byte	0x04, 0x17
        /*003a*/ 	.short	(.L_15 - .L_14)
.L_14:
        /*003c*/ 	.word	0x00000000
        /*0040*/ 	.short	0x0004
        /*0042*/ 	.short	0x0010
        /*0044*/ 	.byte	0x00, 0xf5, 0x21, 0x00


	//----- nvinfo : EIATTR_KPARAM_INFO
	.align		4
.L_15:
        /*0048*/ 	.byte	0x04, 0x17
        /*004a*/ 	.short	(.L_17 - .L_16)
.L_16:
        /*004c*/ 	.word	0x00000000
        /*0050*/ 	.short	0x0003
        /*0052*/ 	.short	0x000c
        /*0054*/ 	.byte	0x00, 0xf0, 0x11, 0x00


	//----- nvinfo : EIATTR_KPARAM_INFO
	.align		4
.L_17:
        /*0058*/ 	.byte	0x04, 0x17
        /*005a*/ 	.short	(.L_19 - .L_18)
.L_18:
        /*005c*/ 	.word	0x00000000
        /*0060*/ 	.short	0x0002
        /*0062*/ 	.short	0x0008
        /*0064*/ 	.byte	0x00, 0xf0, 0x11, 0x00


	//----- nvinfo : EIATTR_KPARAM_INFO
	.align		4
.L_19:
        /*0068*/ 	.byte	0x04, 0x17
        /*006a*/ 	.short	(.L_21 - .L_20)
.L_20:
        /*006c*/ 	.word	0x00000000
        /*0070*/ 	.short	0x0001
        /*0072*/ 	.short	0x0004
        /*0074*/ 	.byte	0x00, 0xf0, 0x11, 0x00


	//----- nvinfo : EIATTR_KPARAM_INFO
	.align		4
.L_21:
        /*0078*/ 	.byte	0x04, 0x17
        /*007a*/ 	.short	(.L_23 - .L_22)
.L_22:
        /*007c*/ 	.word	0x00000000
        /*0080*/ 	.short	0x0000
        /*0082*/ 	.short	0x0000
        /*0084*/ 	.byte	0x00, 0xf0, 0x11, 0x00


	//----- nvinfo : EIATTR_SPARSE_MMA_MASK
	.align		4
.L_23:
        /*0088*/ 	.byte	0x03, 0x50
        /*008a*/ 	.short	0x0000


	//----- nvinfo : EIATTR_MAXREG_COUNT
	.align		4
        /*008c*/ 	.byte	0x03, 0x1b
        /*008e*/ 	.short	0x00ff


	//----- nvinfo : EIATTR_MERCURY_ISA_VERSION
	.align		4
        /*0090*/ 	.byte	0x03, 0x5f
        /*0092*/ 	.short	0x0101


	//----- nvinfo : EIATTR_VRC_CTA_INIT_COUNT
	.align		4
        /*0094*/ 	.byte	0x02, 0x4a
	.zero		1
	.zero		1


	//----- nvinfo : EIATTR_EXIT_INSTR_OFFSETS
	.align		4
        /*0098*/ 	.byte	0x04, 0x1c
        /*009a*/ 	.short	(.L_25 - .L_24)


	//   ....[0]....
.L_24:
        /*009c*/ 	.word	0x00033720


	//----- nvinfo : EIATTR_CRS_STACK_SIZE
	.align		4
.L_25:
        /*00a0*/ 	.byte	0x04, 0x1e
        /*00a2*/ 	.short	(.L_27 - .L_26)
.L_26:
        /*00a4*/ 	.word	0x00000000


	//----- nvinfo : EIATTR_CBANK_PARAM_SIZE
	.align		4
.L_27:
        /*00a8*/ 	.byte	0x03, 0x19
        /*00aa*/ 	.short	0x0024


	//----- nvinfo : EIATTR_PARAM_CBANK
	.align		4
        /*00ac*/ 	.byte	0x04, 0x0a
        /*00ae*/ 	.short	(.L_29 - .L_28)
	.align		4
.L_28:
        /*00b0*/ 	.word	index@(.nv.constant0._Z12mandelKernelffffPiiii)
        /*00b4*/ 	.short	0x0380
        /*00b6*/ 	.short	0x0024


	//----- nvinfo : EIATTR_SW_WAR
	.align		4
.L_29:
        /*00b8*/ 	.byte	0x04, 0x36
        /*00ba*/ 	.short	(.L_31 - .L_30)
.L_30:
        /*00bc*/ 	.word	0x00000008
.L_31:


//--------------------- .nv.callgraph             --------------------------
	.section	.nv.callgraph,"",@"SHT_CUDA_CALLGRAPH"
	.align	4
	.sectionentsize	8
	.align		4
        /*0000*/ 	.word	0x00000000
	.align		4
        /*0004*/ 	.word	0xffffffff
	.align		4
        /*0008*/ 	.word	0x00000000
	.align		4
        /*000c*/ 	.word	0xfffffffe
	.align		4
        /*0010*/ 	.word	0x00000000
	.align		4
        /*0014*/ 	.word	0xfffffffd
	.align		4
        /*0018*/ 	.word	0x00000000
	.align		4
        /*001c*/ 	.word	0xfffffffc


//--------------------- .text._Z12mandelKernelffffPiiii --------------------------
	.section	.text._Z12mandelKernelffffPiiii,"ax",@progbits
	.align	128
        .global         _Z12mandelKernelffffPiiii
        .type           _Z12mandelKernelffffPiiii,@function
        .size           _Z12mandelKernelffffPiiii,(.L_x_56 - _Z12mandelKernelffffPiiii)
        .other          _Z12mandelKernelffffPiiii,@"STO_CUDA_ENTRY STV_DEFAULT"
_Z12mandelKernelffffPiiii:
.text._Z12mandelKernelffffPiiii:
[----:B------:R-:W-:Y:S01]  /*0000*/  LDC R1, c[0x0][0x37c] ;  /* 0x0000df00ff017b82 */ /* 0x000fe20000000800 */
[----:B------:R-:W0:Y:S07]  /*0010*/  S2R R0, SR_TID.X ;  /* 0x0000000000007919 */ /* 0x000e2e0000002100 */
[----:B------:R-:W0:Y:S01]  /*0020*/  S2UR UR4, SR_CTAID.X ;  /* 0x00000000000479c3 */ /* 0x000e220000002500 */
[----:B------:R-:W1:Y:S01]  /*0030*/  LDCU UR8, c[0x0][0x3a0] ;  /* 0x00007400ff0877ac */ /* 0x000e620008000800 */
[----:B------:R-:W-:Y:S01]  /*0040*/  BSSY.RECONVERGENT B0, `(.L_x_0) ;  /* 0x000336a000007945 */ /* 0x000fe20003800200 */
[----:B------:R-:W2:Y:S01]  /*0050*/  S2R R2, SR_TID.Y ;  /* 0x0000000000027919 */ /* 0x000ea20000002200 */
[----:B------:R-:W3:Y:S04]  /*0060*/  LDCU UR7, c[0x0][0x398] ;  /* 0x00007300ff0777ac */ /* 0x000ee80008000800 */
[----:B------:R-:W0:Y:S08]  /*0070*/  LDC R3, c[0x0][0x360] ;  /* 0x0000d800ff037b82 */ /* 0x000e300000000800 */
[----:B------:R-:W2:Y:S01]  /*0080*/  S2UR UR6, SR_CTAID.Y ;  /* 0x00000000000679c3 */ /* 0x000ea20000002600 */
[----:B-1----:R-:W-:-:S07]  /*0090*/  UISETP.GT.AND UP0, UPT, UR8, 0x270f, UPT ;  /* 0x0000270f0800788c */ /* 0x002fce000bf04270 */
[----:B------:R-:W2:Y:S08]  /*00a0*/  LDC R5, c[0x0][0x364] ;  /* 0x0000d900ff057b82 */ /* 0x000eb00000000800 */
[----:B------:R-:W1:Y:S01]  /*00b0*/  LDC.64 R6, c[0x0][0x380] ;  /* 0x0000e000ff067b82 */ /* 0x000e620000000a00 */
[----:B0-----:R-:W-:Y:S01]  /*00c0*/  IMAD R0, R3, UR4, R0 ;  /* 0x0000000403007c24 */ /* 0x001fe2000f8e0200 */
[----:B------:R-:W0:Y:S06]  /*00d0*/  LDCU.64 UR4, c[0x0][0x358] ;  /* 0x00006b00ff0477ac */ /* 0x000e2c0008000a00 */
[----:B------:R-:W1:Y:S01]  /*00e0*/  LDC.64 R8, c[0x0][0x388] ;  /* 0x0000e200ff087b82 */ /* 0x000e620000000a00 */
[----:B--2---:R-:W-:Y:S01]  /*00f0*/  IMAD R3, R5, UR6, R2 ;  /* 0x0000000605037c24 */ /* 0x004fe2000f8e0202 */
[----:B------:R-:W-:-:S03]  /*0100*/  I2FP.F32.S32 R5, R0 ;  /* 0x0000000000057245 */ /* 0x000fc60000201400 */
[----:B---3--:R-:W-:Y:S01]  /*0110*/  IMAD R0, R3, UR7, R0 ;  /* 0x0000000703007c24 */ /* 0x008fe2000f8e0200 */
[----:B------:R-:W-:Y:S01]  /*0120*/  I2FP.F32.U32 R4, R3 ;  /* 0x0000000300047245 */ /* 0x000fe20000201000 */
[----:B-1----:R-:W-:-:S04]  /*0130*/  FFMA R2, R5, R6, R8 ;  /* 0x0000000605027223 */ /* 0x002fc80000000008 */
[----:B------:R-:W-:Y:S01]  /*0140*/  FFMA R3, R4, R7, R9 ;  /* 0x0000000704037223 */ /* 0x000fe20000000009 */
[----:B0-----:R-:W-:Y:S06]  /*0150*/  BRA.U UP0, `(.L_x_1) ;  /* 0x0000031100387547 */ /* 0x001fec000b800000 */
[----:B------:R-:W-:-:S09]  /*0160*/  UISETP.NE.AND UP0, UPT, UR8, 0x100, UPT ;  /* 0x000001000800788c */ /* 0x000fd2000bf05270 */
[----:B------:R-:W-:Y:S05]  /*0170*/  BRA.U !UP0, `(.L_x_2) ;  /* 0x00000271083c7547 */ /* 0x000fea000b800000 */
[----:B------:R-:W-:-:S09]  /*0180*/  UISETP.NE.AND UP0, UPT, UR8, 0x3e8, UPT ;  /* 0x000003e80800788c */ /* 0x000fd2000bf05270 */
[----:B------:R-:W-:Y:S05]  /*0190*/  BRA.U UP0, `(.L_x_3) ;  /* 0x0000032500ec7547 */ /* 0x000fea000b800000 */
[----:B------:R-:W-:Y:S01]  /*01a0*/  FMUL R5, R2, R2 ;  /* 0x0000000202057220 */ /* 0x000fe20000400000 */
[----:B------:R-:W-:-:S04]  /*01b0*/  FMUL R6, R3, R3 ;  /* 0x0000000303067220 */ /* 0x000fc80000400000 */
[----:B------:R-:W-:-:S05]  /*01c0*/  FADD R4, R5, R6 ;  /* 0x0000000605047221 */ /* 0x000fca0000000000 */
[----:B------:R-:W-:Y:S01]  /*01d0*/  FSETP.GT.AND P0, PT, R4, 4, PT ;  /* 0x408000000400780b */ /* 0x000fe20003f04000 */
[----:B------:R-:W-:-:S12]  /*01e0*/  HFMA2 R4, -RZ, RZ, 0, 0 ;  /* 0x00000000ff047431 */ /* 0x000fd800000001ff */
[----:B------:R-:W-:Y:S05]  /*01f0*/  @P0 BRA `(.L_x_4) ;  /* 0x0000033400380947 */ /* 0x000fea0003800000 */
[----:B------:R-:W-:Y:S01]  /*0200*/  FADD R5, R5, -R6 ;  /* 0x8000000605057221 */ /* 0x000fe20000000000 */
[----:B------:R-:W-:-:S03]  /*0210*/  FADD R4, R2, R2 ;  /* 0x0000000202047221 */ /* 0x000fc60000000000 */
[----:B------:R-:W-:Y:S01]  /*0220*/  FADD R5, R2, R5 ;  /* 0x0000000502057221 */ /* 0x000fe20000000000 */
[----:B------:R-:W-:-:S03]  /*0230*/  FFMA R6, R3, R4, R3 ;  /* 0x0000000403067223 */ /* 0x000fc60000000003 */
[----:B------:R-:W-:Y:S01]  /*0240*/  FMUL R7, R5, R5 ;  /* 0x0000000505077220 */ /* 0x000fe20000400000 */
[----:B------:R-:W-:-:S04]  /*0250*/  FMUL R8, R6, R6 ;  /* 0x0000000606087220 */ /* 0x000fc80000400000 */
[----:B------:R-:W-:-:S05]  /*0260*/  FADD R4, R7, R8 ;  /* 0x0000000807047221 */ /* 0x000fca0000000000 */
[----:B------:R-:W-:Y:S02]  /*0270*/  FSETP.GT.AND P0, PT, R4, 4, PT ;  /* 0x408000000400780b */ /* 0x000fe40003f04000 */
[----:B------:R-:W-:-:S11]  /*0280*/  MOV R4, 0x1 ;  /* 0x0000000100047802 */ /* 0x000fd60000000f00 */
        /* <DEDUP_REMOVED lines=18> */
[----:B------:R-:W-:Y:S01]  /*03b0*/  FSETP.GT.AND P0, PT, R4, 4, PT ;  /* 0x408000000400780b */ /* 0x000fe20003f04000 */
[----:B------:R-:W-:-:S12]  /*03c0*/  HFMA2 R4, -RZ, RZ, 0, 1.78813934326171875e-07 ;  /* 0x00000003ff047431 */ /* 0x000fd800000001ff */
        /* <DEDUP_REMOVED lines=29> */
[----:B------:R-:W-:-:S12]  /*05a0*/  HFMA2 R4, -RZ, RZ, 0, 3.5762786865234375e-07 ;  /* 0x00000006ff047431 */ /* 0x000fd800000001ff */
        /* <DEDUP_REMOVED lines=29> */
[----:B------:R-:W-:-:S12]  /*0780*/  HFMA2 R4, -RZ, RZ, 0, 5.36441802978515625e-07 ;  /* 0x00000009ff047431 */ /* 0x000fd800000001ff */
        /* <DEDUP_REMOVED lines=29> */
[----:B------:R-:W-:-:S12]  /*0960*/  HFMA2 R4, -RZ, RZ, 0, 7.152557373046875e-07 ;  /* 0x0000000cff047431 */ /* 0x000fd800000001ff */
        /* <DEDUP_REMOVED lines=29> */
[----:B------:R-:W-:-:S12]  /*0b40*/  HFMA2 R4, -RZ, RZ, 0, 8.94069671630859375e-07 ;  /* 0x0000000fff047431 */ /* 0x000fd800000001ff */
        /* <DEDUP_REMOVED lines=29> */
[----:B------:R-:W-:-:S12]  /*0d20*/  HFMA2 R4, -RZ, RZ, 0, 1.07288360595703125e-06 ;  /* 0x00000012ff047431 */ /* 0x000fd800000001ff */
        /* <DEDUP_REMOVED lines=29> */
[----:B------:R-:W-:-:S12]  /*0f00*/  HFMA2 R4, -RZ, RZ, 0, 1.251697540283203125e-06 ;  /* 0x00000015ff047431 */ /* 0x000fd800000001ff */
        /* <DEDUP_REMOVED lines=29> */
[----:B------:R-:W-:-:S12]  /*10e0*/  HFMA2 R4, -RZ, RZ, 0, 1.430511474609375e-06 ;  /* 0x00000018ff047431 */ /* 0x000fd800000001ff */
        /* <DEDUP_REMOVED lines=29> */
[----:B------:R-:W-:-:S12]  /*12c0*/  HFMA2 R4, -RZ, RZ, 0, 1.609325408935546875e-06 ;  /* 0x0000001bff047431 */ /* 0x000fd800000001ff */
        /* <DEDUP_REMOVED lines=59> */
[----:B------:R-:W-:-:S12]  /*1680*/  HFMA2 R4, -RZ, RZ, 0, 1.966953277587890625e-06 ;  /* 0x00000021ff047431 */ /* 0x000fd800000001ff */
        /* <DEDUP_REMOVED lines=29> */
[----:B------:R-:W-:-:S12]  /*1860*/  HFMA2 R4, -RZ, RZ, 0, 2.1457672119140625e-06 ;  /* 0x00000024ff047431 */ /* 0x000fd800000001ff */
        /* <DEDUP_REMOVED lines=29> */
[----:B------:R-:W-:-:S12]  /*1a40*/  HFMA2 R4, -RZ, RZ, 0, 2.324581146240234375e-06 ;  /* 0x00000027ff047431 */ /* 0x000fd800000001ff */
        /* <DEDUP_REMOVED lines=29> */
[----:B------:R-:W-:-:S12]  /*1c20*/  HFMA2 R4, -RZ, RZ, 0, 2.50339508056640625e-06 ;  /* 0x0000002aff047431 */ /* 0x000fd800000001ff */
        /* <DEDUP_REMOVED lines=29> */
[----:B------:R-:W-:-:S12]  /*1e00*/  HFMA2 R4, -RZ, RZ, 0, 2.682209014892578125e-06 ;  /* 0x0000002dff047431 */ /* 0x000fd800000001ff */
        /* <DEDUP_REMOVED lines=29> */
[----:B------:R-:W-:-:S12]  /*1fe0*/  HFMA2 R4, -RZ, RZ, 0, 2.86102294921875e-06 ;  /* 0x00000030ff047431 */ /* 0x000fd800000001ff */
        /* <DEDUP_REMOVED lines=29> */
[----:B------:R-:W-:-:S12]  /*21c0*/  HFMA2 R4, -RZ, RZ, 0, 3.039836883544921875e-06 ;  /* 0x00000033ff047431 */ /* 0x000fd800000001ff */
        /* <DEDUP_REMOVED lines=29> */
[----:B------:R-:W-:-:S12]  /*23a0*/  HFMA2 R4, -RZ, RZ, 0, 3.21865081787109375e-06 ;  /* 0x00000036ff047431 */ /* 0x000fd800000001ff */
        /* <DEDUP_REMOVED lines=29> */
[----:B------:R-:W-:-:S12]  /*2580*/  HFMA2 R4, -RZ, RZ, 0, 3.397464752197265625e-06 ;  /* 0x00000039ff047431 */ /* 0x000fd800000001ff */
        /* <DEDUP_REMOVED lines=59> */
[----:B------:R-:W-:-:S12]  /*2940*/  HFMA2 R4, -RZ, RZ, 0, 3.755092620849609375e-06 ;  /* 0x0000003fff047431 */ /* 0x000fd800000001ff */
        /* <DEDUP_REMOVED lines=29> */
[----:B------:R-:W-:-:S12]  /*2b20*/  HFMA2 R4, -RZ, RZ, 0, 3.93390655517578125e-06 ;  /* 0x00000042ff047431 */ /* 0x000fd800000001ff */
        /* <DEDUP_REMOVED lines=29> */
[----:B------:R-:W-:-:S12]  /*2d00*/  HFMA2 R4, -RZ, RZ, 0, 4.112720489501953125e-06 ;  /* 0x00000045ff047431 */ /* 0x000fd800000001ff */
        /* <DEDUP_REMOVED lines=29> */
[----:B------:R-:W-:-:S12]  /*2ee0*/  HFMA2 R4, -RZ, RZ, 0, 4.291534423828125e-06 ;  /* 0x00000048ff047431 */ /* 0x000fd800000001ff */
        /* <DEDUP_REMOVED lines=29> */
[----:B------:R-:W-:-:S12]  /*30c0*/  HFMA2 R4, -RZ, RZ, 0, 4.470348358154296875e-06 ;  /* 0x0000004bff047431 */ /* 0x000fd800000001ff */
        /* <DEDUP_REMOVED lines=29> */
[----:B------:R-:W-:-:S12]  /*32a0*/  HFMA2 R4, -RZ, RZ, 0, 4.64916229248046875e-06 ;  /* 0x0000004eff047431 */ /* 0x000fd800000001ff */
        /* <DEDUP_REMOVED lines=29> */
[----:B------:R-:W-:-:S12]  /*3480*/  HFMA2 R4, -RZ, RZ, 0, 4.827976226806640625e-06 ;  /* 0x00000051ff047431 */ /* 0x000fd800000001ff */
        /* <DEDUP_REMOVED lines=29> */
[----:B------:R-:W-:-:S12]  /*3660*/  HFMA2 R4, -RZ, RZ, 0, 5.0067901611328125e-06 ;  /* 0x00000054ff047431 */ /* 0x000fd800000001ff */
        /* <DEDUP_REMOVED lines=29> */
[----:B------:R-:W-:-:S12]  /*3840*/  HFMA2 R4, -RZ, RZ, 0, 5.185604095458984375e-06 ;  /* 0x00000057ff047431 */ /* 0x000fd800000001ff */
        /* <DEDUP_REMOVED lines=59> */
[----:B------:R-:W-:-:S12]  /*3c00*/  HFMA2 R4, -RZ, RZ, 0, 5.543231964111328125e-06 ;  /* 0x0000005dff047431 */ /* 0x000fd800000001ff */
        /* <DEDUP_REMOVED lines=29> */
[----:B------:R-:W-:-:S12]  /*3de0*/  HFMA2 R4, -RZ, RZ, 0, 5.7220458984375e-06 ;  /* 0x00000060ff047431 */ /* 0x000fd800000001ff */
        /* <DEDUP_REMOVED lines=29> */
[----:B------:R-:W-:-:S12]  /*3fc0*/  HFMA2 R4, -RZ, RZ, 0, 5.900859832763671875e-06 ;  /* 0x00000063ff047431 */ /* 0x000fd800000001ff */
        /* <DEDUP_REMOVED lines=29> */
[----:B------:R-:W-:-:S12]  /*41a0*/  HFMA2 R4, -RZ, RZ, 0, 6.07967376708984375e-06 ;  /* 0x00000066ff047431 */ /* 0x000fd800000001ff */
        /* <DEDUP_REMOVED lines=29> */
[----:B------:R-:W-:-:S12]  /*4380*/  HFMA2 R4, -RZ, RZ, 0, 6.258487701416015625e-06 ;  /* 0x00000069ff047431 */ /* 0x000fd800000001ff */
        /* <DEDUP_REMOVED lines=29> */
[----:B------:R-:W-:-:S12]  /*4560*/  HFMA2 R4, -RZ, RZ, 0, 6.4373016357421875e-06 ;  /* 0x0000006cff047431 */ /* 0x000fd800000001ff */
        /* <DEDUP_REMOVED lines=29> */
[----:B------:R-:W-:-:S12]  /*4740*/  HFMA2 R4, -RZ, RZ, 0, 6.616115570068359375e-06 ;  /* 0x0000006fff047431 */ /* 0x000fd800000001ff */
        /* <DEDUP_REMOVED lines=29> */
[----:B------:R-:W-:-:S12]  /*4920*/  HFMA2 R4, -RZ, RZ, 0, 6.79492950439453125e-06 ;  /* 0x00000072ff047431 */ /* 0x000fd800000001ff */
        /* <DEDUP_REMOVED lines=29> */
[----:B------:R-:W-:-:S12]  /*4b00*/  HFMA2 R4, -RZ, RZ, 0, 6.973743438720703125e-06 ;  /* 0x00000075ff047431 */ /* 0x000fd800000001ff */
        /* <DEDUP_REMOVED lines=59> */
[----:B------:R-:W-:-:S12]  /*4ec0*/  HFMA2 R4, -RZ, RZ, 0, 7.331371307373046875e-06 ;  /* 0x0000007bff047431 */ /* 0x000fd800000001ff */
        /* <DEDUP_REMOVED lines=29> */
[----:B------:R-:W-:-:S12]  /*50a0*/  HFMA2 R4, -RZ, RZ, 0, 7.51018524169921875e-06 ;  /* 0x0000007eff047431 */ /* 0x000fd800000001ff */
        /* <DEDUP_REMOVED lines=29> */
[----:B------:R-:W-:-:S12]  /*5280*/  HFMA2 R4, -RZ, RZ, 0, 7.688999176025390625e-06 ;  /* 0x00000081ff047431 */ /* 0x000fd800000001ff */
        /* <DEDUP_REMOVED lines=29> */
[----:B------:R-:W-:-:S12]  /*5460*/  HFMA2 R4, -RZ, RZ, 0, 7.8678131103515625e-06 ;  /* 0x00000084ff047431 */ /* 0x000fd800000001ff */
        /* <DEDUP_REMOVED lines=29> */
[----:B------:R-:W-:-:S12]  /*5640*/  HFMA2 R4, -RZ, RZ, 0, 8.046627044677734375e-06 ;  /* 0x00000087ff047431 */ /* 0x000fd800000001ff */
        /* <DEDUP_REMOVED lines=29> */
[----:B------:R-:W-:-:S12]  /*5820*/  HFMA2 R4, -RZ, RZ, 0, 8.22544097900390625e-06 ;  /* 0x0000008aff047431 */ /* 0x000fd800000001ff */
        /* <DEDUP_REMOVED lines=29> */
[----:B------:R-:W-:-:S12]  /*5a00*/  HFMA2 R4, -RZ, RZ, 0, 8.404254913330078125e-06 ;  /* 0x0000008dff047431 */ /* 0x000fd800000001ff */
        /* <DEDUP_REMOVED lines=29> */
[----:B------:R-:W-:-:S12]  /*5be0*/  HFMA2 R4, -RZ, RZ, 0, 8.58306884765625e-06 ;  /* 0x00000090ff047431 */ /* 0x000fd800000001ff */
        /* <DEDUP_REMOVED lines=29> */
[----:B------:R-:W-:-:S12]  /*5dc0*/  HFMA2 R4, -RZ, RZ, 0, 8.761882781982421875e-06 ;  /* 0x00000093ff047431 */ /* 0x000fd800000001ff */
        /* <DEDUP_REMOVED lines=59> */
[----:B------:R-:W-:-:S12]  /*6180*/  HFMA2 R4, -RZ, RZ, 0, 9.119510650634765625e-06 ;  /* 0x00000099ff047431 */ /* 0x000fd800000001ff */
        /* <DEDUP_REMOVED lines=29> */
[----:B------:R-:W-:-:S12]  /*6360*/  HFMA2 R4, -RZ, RZ, 0, 9.2983245849609375e-06 ;  /* 0x0000009cff047431 */ /* 0x000fd800000001ff */
        /* <DEDUP_REMOVED lines=29> */
[----:B------:R-:W-:-:S12]  /*6540*/  HFMA2 R4, -RZ, RZ, 0, 9.477138519287109375e-06 ;  /* 0x0000009fff047431 */ /* 0x000fd800000001ff */
        /* <DEDUP_REMOVED lines=29> */
[----:B------:R-:W-:-:S12]  /*6720*/  HFMA2 R4, -RZ, RZ, 0, 9.65595245361328125e-06 ;  /* 0x000000a2ff047431 */ /* 0x000fd800000001ff */
        /* <DEDUP_REMOVED lines=29> */
[----:B------:R-:W-:-:S12]  /*6900*/  HFMA2 R4, -RZ, RZ, 0, 9.834766387939453125e-06 ;  /* 0x000000a5ff047431 */ /* 0x000fd800000001ff */
        /* <DEDUP_REMOVED lines=29> */
[----:B------:R-:W-:-:S12]  /*6ae0*/  HFMA2 R4, -RZ, RZ, 0, 1.0013580322265625e-05 ;  /* 0x000000a8ff047431 */ /* 0x000fd800000001ff */
        /* <DEDUP_REMOVED lines=29> */
[----:B------:R-:W-:-:S12]  /*6cc0*/  HFMA2 R4, -RZ, RZ, 0, 1.0192394256591796875e-05 ;  /* 0x000000abff047431 */ /* 0x000fd800000001ff */
        /* <DEDUP_REMOVED lines=29> */
[----:B------:R-:W-:-:S12]  /*6ea0*/  HFMA2 R4, -RZ, RZ, 0, 1.037120819091796875e-05 ;  /* 0x000000aeff047431 */ /* 0x000fd800000001ff */
        /* <DEDUP_REMOVED lines=29> */
[----:B------:R-:W-:-:S12]  /*7080*/  HFMA2 R4, -RZ, RZ, 0, 1.0550022125244140625e-05 ;  /* 0x000000b1ff047431 */ /* 0x000fd800000001ff */
        /* <DEDUP_REMOVED lines=59> */
[----:B------:R-:W-:-:S12]  /*7440*/  HFMA2 R4, -RZ, RZ, 0, 1.0907649993896484375e-05 ;  /* 0x000000b7ff047431 */ /* 0x000fd800000001ff */
        /* <DEDUP_REMOVED lines=29> */
[----:B------:R-:W-:-:S12]  /*7620*/  HFMA2 R4, -RZ, RZ, 0, 1.108646392822265625e-05 ;  /* 0x000000baff047431 */ /* 0x000fd800000001ff */
        /* <DEDUP_REMOVED lines=29> */
[----:B------:R-:W-:-:S12]  /*7800*/  HFMA2 R4, -RZ, RZ, 0, 1.1265277862548828125e-05 ;  /* 0x000000bdff047431 */ /* 0x000fd800000001ff */
        /* <DEDUP_REMOVED lines=29> */
[----:B------:R-:W-:-:S12]  /*79e0*/  HFMA2 R4, -RZ, RZ, 0, 1.1444091796875e-05 ;  /* 0x000000c0ff047431 */ /* 0x000fd800000001ff */
        /* <DEDUP_REMOVED lines=29> */
[----:B------:R-:W-:-:S12]  /*7bc0*/  HFMA2 R4, -RZ, RZ, 0, 1.1622905731201171875e-05 ;  /* 0x000000c3ff047431 */ /* 0x000fd800000001ff */
        /* <DEDUP_REMOVED lines=29> */
[----:B------:R-:W-:-:S12]  /*7da0*/  HFMA2 R4, -RZ, RZ, 0, 1.180171966552734375e-05 ;  /* 0x000000c6ff047431 */ /* 0x000fd800000001ff */
        /* <DEDUP_REMOVED lines=29> */
[----:B------:R-:W-:-:S12]  /*7f80*/  HFMA2 R4, -RZ, RZ, 0, 1.1980533599853515625e-05 ;  /* 0x000000c9ff047431 */ /* 0x000fd800000001ff */
        /* <DEDUP_REMOVED lines=29> */
[----:B------:R-:W-:-:S12]  /*8160*/  HFMA2 R4, -RZ, RZ, 0, 1.21593475341796875e-05 ;  /* 0x000000ccff047431 */ /* 0x000fd800000001ff */
        /* <DEDUP_REMOVED lines=29> */
[----:B------:R-:W-:-:S12]  /*8340*/  HFMA2 R4, -RZ, RZ, 0, 1.2338161468505859375e-05 ;  /* 0x000000cfff047431 */ /* 0x000fd800000001ff */
        /* <DEDUP_REMOVED lines=59> */
[----:B------:R-:W-:-:S12]  /*8700*/  HFMA2 R4, -RZ, RZ, 0, 1.2695789337158203125e-05 ;  /* 0x000000d5ff047431 */ /* 0x000fd800000001ff */
        /* <DEDUP_REMOVED lines=29> */
[----:B------:R-:W-:-:S12]  /*88e0*/  HFMA2 R4, -RZ, RZ, 0, 1.2874603271484375e-05 ;  /* 0x000000d8ff047431 */ /* 0x000fd800000001ff */
        /* <DEDUP_REMOVED lines=29> */
[----:B------:R-:W-:-:S12]  /*8ac0*/  HFMA2 R4, -RZ, RZ, 0, 1.3053417205810546875e-05 ;  /* 0x000000dbff047431 */ /* 0x000fd800000001ff */
        /* <DEDUP_REMOVED lines=29> */
[----:B------:R-:W-:-:S12]  /*8ca0*/  HFMA2 R4, -RZ, RZ, 0, 1.323223114013671875e-05 ;  /* 0x000000deff047431 */ /* 0x000fd800000001ff */
        /* <DEDUP_REMOVED lines=29> */
[----:B------:R-:W-:-:S12]  /*8e80*/  HFMA2 R4, -RZ, RZ, 0, 1.3411045074462890625e-05 ;  /* 0x000000e1ff047431 */ /* 0x000fd800000001ff */
        /* <DEDUP_REMOVED lines=29> */
[----:B------:R-:W-:-:S12]  /*9060*/  HFMA2 R4, -RZ, RZ, 0, 1.35898590087890625e-05 ;  /* 0x000000e4ff047431 */ /* 0x000fd800000001ff */
        /* <DEDUP_REMOVED lines=29> */
[----:B------:R-:W-:-:S12]  /*9240*/  HFMA2 R4, -RZ, RZ, 0, 1.3768672943115234375e-05 ;  /* 0x000000e7ff047431 */ /* 0x000fd800000001ff */
        /* <DEDUP_REMOVED lines=29> */
[----:B------:R-:W-:-:S12]  /*9420*/  HFMA2 R4, -RZ, RZ, 0, 1.394748687744140625e-05 ;  /* 0x000000eaff047431 */ /* 0x000fd800000001ff */
        /* <DEDUP_REMOVED lines=29> */
[----:B------:R-:W-:-:S12]  /*9600*/  HFMA2 R4, -RZ, RZ, 0, 1.4126300811767578125e-05 ;  /* 0x000000edff047431 */ /* 0x000fd800000001ff */
        /* <DEDUP_REMOVED lines=59> */
[----:B------:R-:W-:-:S12]  /*99c0*/  HFMA2 R4, -RZ, RZ, 0, 1.4483928680419921875e-05 ;  /* 0x000000f3ff047431 */ /* 0x000fd800000001ff */
        /* <DEDUP_REMOVED lines=29> */
[----:B------:R-:W-:-:S12]  /*9ba0*/  HFMA2 R4, -RZ, RZ, 0, 1.466274261474609375e-05 ;  /* 0x000000f6ff047431 */ /* 0x000fd800000001ff */
        /* <DEDUP_REMOVED lines=29> */
[----:B------:R-:W-:-:S12]  /*9d80*/  HFMA2 R4, -RZ, RZ, 0, 1.4841556549072265625e-05 ;  /* 0x000000f9ff047431 */ /* 0x000fd800000001ff */
        /* <DEDUP_REMOVED lines=29> */
[----:B------:R-:W-:-:S12]  /*9f60*/  HFMA2 R4, -RZ, RZ, 0, 1.50203704833984375e-05 ;  /* 0x000000fcff047431 */ /* 0x000fd800000001ff */
        /* <DEDUP_REMOVED lines=29> */
[----:B------:R-:W-:-:S12]  /*a140*/  HFMA2 R4, -RZ, RZ, 0, 1.5199184417724609375e-05 ;  /* 0x000000ffff047431 */ /* 0x000fd800000001ff */
        /* <DEDUP_REMOVED lines=29> */
[----:B------:R-:W-:-:S12]  /*a320*/  HFMA2 R4, -RZ, RZ, 0, 1.537799835205078125e-05 ;  /* 0x00000102ff047431 */ /* 0x000fd800000001ff */
        /* <DEDUP_REMOVED lines=29> */
[----:B------:R-:W-:-:S12]  /*a500*/  HFMA2 R4, -RZ, RZ, 0, 1.5556812286376953125e-05 ;  /* 0x00000105ff047431 */ /* 0x000fd800000001ff */
        /* <DEDUP_REMOVED lines=29> */
[----:B------:R-:W-:-:S12]  /*a6e0*/  HFMA2 R4, -RZ, RZ, 0, 1.5735626220703125e-05 ;  /* 0x00000108ff047431 */ /* 0x000fd800000001ff */
        /* <DEDUP_REMOVED lines=29> */
[----:B------:R-:W-:-:S12]  /*a8c0*/  HFMA2 R4, -RZ, RZ, 0, 1.5914440155029296875e-05 ;  /* 0x0000010bff047431 */ /* 0x000fd800000001ff */
        /* <DEDUP_REMOVED lines=59> */
[----:B------:R-:W-:-:S12]  /*ac80*/  HFMA2 R4, -RZ, RZ, 0, 1.6272068023681640625e-05 ;  /* 0x00000111ff047431 */ /* 0x000fd800000001ff */
        /* <DEDUP_REMOVED lines=29> */
[----:B------:R-:W-:-:S12]  /*ae60*/  HFMA2 R4, -RZ, RZ, 0, 1.64508819580078125e-05 ;  /* 0x00000114ff047431 */ /* 0x000fd800000001ff */
        /* <DEDUP_REMOVED lines=29> */
[----:B------:R-:W-:-:S12]  /*b040*/  HFMA2 R4, -RZ, RZ, 0, 1.6629695892333984375e-05 ;  /* 0x00000117ff047431 */ /* 0x000fd800000001ff */
        /* <DEDUP_REMOVED lines=29> */
[----:B------:R-:W-:-:S12]  /*b220*/  HFMA2 R4, -RZ, RZ, 0, 1.680850982666015625e-05 ;  /* 0x0000011aff047431 */ /* 0x000fd800000001ff */
        /* <DEDUP_REMOVED lines=29> */
[----:B------:R-:W-:-:S12]  /*b400*/  HFMA2 R4, -RZ, RZ, 0, 1.6987323760986328125e-05 ;  /* 0x0000011dff047431 */ /* 0x000fd800000001ff */
        /* <DEDUP_REMOVED lines=29> */
[----:B------:R-:W-:-:S12]  /*b5e0*/  HFMA2 R4, -RZ, RZ, 0, 1.71661376953125e-05 ;  /* 0x00000120ff047431 */ /* 0x000fd800000001ff */
        /* <DEDUP_REMOVED lines=29> */
[----:B------:R-:W-:-:S12]  /*b7c0*/  HFMA2 R4, -RZ, RZ, 0, 1.7344951629638671875e-05 ;  /* 0x00000123ff047431 */ /* 0x000fd800000001ff */
        /* <DEDUP_REMOVED lines=29> */
[----:B------:R-:W-:-:S12]  /*b9a0*/  HFMA2 R4, -RZ, RZ, 0, 1.752376556396484375e-05 ;  /* 0x00000126ff047431 */ /* 0x000fd800000001ff */
        /* <DEDUP_REMOVED lines=29> */
[----:B------:R-:W-:-:S12]  /*bb80*/  HFMA2 R4, -RZ, RZ, 0, 1.7702579498291015625e-05 ;  /* 0x00000129ff047431 */ /* 0x000fd800000001ff */
        /* <DEDUP_REMOVED lines=59> */
[----:B------:R-:W-:-:S12]  /*bf40*/  HFMA2 R4, -RZ, RZ, 0, 1.8060207366943359375e-05 ;  /* 0x0000012fff047431 */ /* 0x000fd800000001ff */
        /* <DEDUP_REMOVED lines=29> */
[----:B------:R-:W-:-:S12]  /*c120*/  HFMA2 R4, -RZ, RZ, 0, 1.823902130126953125e-05 ;  /* 0x00000132ff047431 */ /* 0x000fd800000001ff */
        /* <DEDUP_REMOVED lines=29> */
[----:B------:R-:W-:-:S12]  /*c300*/  HFMA2 R4, -RZ, RZ, 0, 1.8417835235595703125e-05 ;  /* 0x00000135ff047431 */ /* 0x000fd800000001ff */
        /* <DEDUP_REMOVED lines=29> */
[----:B------:R-:W-:-:S12]  /*c4e0*/  HFMA2 R4, -RZ, RZ, 0, 1.8596649169921875e-05 ;  /* 0x00000138ff047431 */ /* 0x000fd800000001ff */
        /* <DEDUP_REMOVED lines=29> */
[----:B------:R-:W-:-:S12]  /*c6c0*/  HFMA2 R4, -RZ, RZ, 0, 1.8775463104248046875e-05 ;  /* 0x0000013bff047431 */ /* 0x000fd800000001ff */
        /* <DEDUP_REMOVED lines=29> */
[----:B------:R-:W-:-:S12]  /*c8a0*/  HFMA2 R4, -RZ, RZ, 0, 1.895427703857421875e-05 ;  /* 0x0000013eff047431 */ /* 0x000fd800000001ff */
        /* <DEDUP_REMOVED lines=29> */
[----:B------:R-:W-:-:S12]  /*ca80*/  HFMA2 R4, -RZ, RZ, 0, 1.9133090972900390625e-05 ;  /* 0x00000141ff047431 */ /* 0x000fd800000001ff */
        /* <DEDUP_REMOVED lines=29> */
[----:B------:R-:W-:-:S12]  /*cc60*/  HFMA2 R4, -RZ, RZ, 0, 1.93119049072265625e-05 ;  /* 0x00000144ff047431 */ /* 0x000fd800000001ff */
        /* <DEDUP_REMOVED lines=29> */
[----:B------:R-:W-:-:S12]  /*ce40*/  HFMA2 R4, -RZ, RZ, 0, 1.9490718841552734375e-05 ;  /* 0x00000147ff047431 */ /* 0x000fd800000001ff */
        /* <DEDUP_REMOVED lines=59> */
[----:B------:R-:W-:-:S12]  /*d200*/  HFMA2 R4, -RZ, RZ, 0, 1.9848346710205078125e-05 ;  /* 0x0000014dff047431 */ /* 0x000fd800000001ff */
        /* <DEDUP_REMOVED lines=29> */
[----:B------:R-:W-:-:S12]  /*d3e0*/  HFMA2 R4, -RZ, RZ, 0, 2.002716064453125e-05 ;  /* 0x00000150ff047431 */ /* 0x000fd800000001ff */
        /* <DEDUP_REMOVED lines=29> */
[----:B------:R-:W-:-:S12]  /*d5c0*/  HFMA2 R4, -RZ, RZ, 0, 2.0205974578857421875e-05 ;  /* 0x00000153ff047431 */ /* 0x000fd800000001ff */
        /* <DEDUP_REMOVED lines=29> */
[----:B------:R-:W-:-:S12]  /*d7a0*/  HFMA2 R4, -RZ, RZ, 0, 2.038478851318359375e-05 ;  /* 0x00000156ff047431 */ /* 0x000fd800000001ff */
        /* <DEDUP_REMOVED lines=29> */
[----:B------:R-:W-:-:S12]  /*d980*/  HFMA2 R4, -RZ, RZ, 0, 2.0563602447509765625e-05 ;  /* 0x00000159ff047431 */ /* 0x000fd800000001ff */
        /* <DEDUP_REMOVED lines=29> */
[----:B------:R-:W-:-:S12]  /*db60*/  HFMA2 R4, -RZ, RZ, 0, 2.07424163818359375e-05 ;  /* 0x0000015cff047431 */ /* 0x000fd800000001ff */
        /* <DEDUP_REMOVED lines=29> */
[----:B------:R-:W-:-:S12]  /*dd40*/  HFMA2 R4, -RZ, RZ, 0, 2.0921230316162109375e-05 ;  /* 0x0000015fff047431 */ /* 0x000fd800000001ff */
        /* <DEDUP_REMOVED lines=29> */
[----:B------:R-:W-:-:S12]  /*df20*/  HFMA2 R4, -RZ, RZ, 0, 2.110004425048828125e-05 ;  /* 0x00000162ff047431 */ /* 0x000fd800000001ff */
        /* <DEDUP_REMOVED lines=29> */
[----:B------:R-:W-:-:S12]  /*e100*/  HFMA2 R4, -RZ, RZ, 0, 2.1278858184814453125e-05 ;  /* 0x00000165ff047431 */ /* 0x000fd800000001ff */
        /* <DEDUP_REMOVED lines=59> */
[----:B------:R-:W-:-:S12]  /*e4c0*/  HFMA2 R4, -RZ, RZ, 0, 2.1636486053466796875e-05 ;  /* 0x0000016bff047431 */ /* 0x000fd800000001ff */
        /* <DEDUP_REMOVED lines=29> */
[----:B------:R-:W-:-:S12]  /*e6a0*/  HFMA2 R4, -RZ, RZ, 0, 2.181529998779296875e-05 ;  /* 0x0000016eff047431 */ /* 0x000fd800000001ff */
        /* <DEDUP_REMOVED lines=29> */
[----:B------:R-:W-:-:S12]  /*e880*/  HFMA2 R4, -RZ, RZ, 0, 2.1994113922119140625e-05 ;  /* 0x00000171ff047431 */ /* 0x000fd800000001ff */
        /* <DEDUP_REMOVED lines=29> */
[----:B------:R-:W-:-:S12]  /*ea60*/  HFMA2 R4, -RZ, RZ, 0, 2.21729278564453125e-05 ;  /* 0x00000174ff047431 */ /* 0x000fd800000001ff */
        /* <DEDUP_REMOVED lines=29> */
[----:B------:R-:W-:-:S12]  /*ec40*/  HFMA2 R4, -RZ, RZ, 0, 2.2351741790771484375e-05 ;  /* 0x00000177ff047431 */ /* 0x000fd800000001ff */
        /* <DEDUP_REMOVED lines=29> */
[----:B------:R-:W-:-:S12]  /*ee20*/  HFMA2 R4, -RZ, RZ, 0, 2.253055572509765625e-05 ;  /* 0x0000017aff047431 */ /* 0x000fd800000001ff */
        /* <DEDUP_REMOVED lines=29> */
[----:B------:R-:W-:-:S12]  /*f000*/  HFMA2 R4, -RZ, RZ, 0, 2.2709369659423828125e-05 ;  /* 0x0000017dff047431 */ /* 0x000fd800000001ff */
        /* <DEDUP_REMOVED lines=29> */
[----:B------:R-:W-:-:S12]  /*f1e0*/  HFMA2 R4, -RZ, RZ, 0, 2.288818359375e-05 ;  /* 0x00000180ff047431 */ /* 0x000fd800000001ff */
        /* <DEDUP_REMOVED lines=29> */
[----:B------:R-:W-:-:S12]  /*f3c0*/  HFMA2 R4, -RZ, RZ, 0, 2.3066997528076171875e-05 ;  /* 0x00000183ff047431 */ /* 0x000fd800000001ff */
        /* <DEDUP_REMOVED lines=59> */
[----:B------:R-:W-:-:S12]  /*f780*/  HFMA2 R4, -RZ, RZ, 0, 2.3424625396728515625e-05 ;  /* 0x00000189ff047431 */ /* 0x000fd800000001ff */
        /* <DEDUP_REMOVED lines=29> */
[----:B------:R-:W-:-:S12]  /*f960*/  HFMA2 R4, -RZ, RZ, 0, 2.36034393310546875e-05 ;  /* 0x0000018cff047431 */ /* 0x000fd800000001ff */
        /* <DEDUP_REMOVED lines=29> */
[----:B------:R-:W-:-:S12]  /*fb40*/  HFMA2 R4, -RZ, RZ, 0, 2.3782253265380859375e-05 ;  /* 0x0000018fff047431 */ /* 0x000fd800000001ff */
        /* <DEDUP_REMOVED lines=29> */
[----:B------:R-:W-:-:S12]  /*fd20*/  HFMA2 R4, -RZ, RZ, 0, 2.396106719970703125e-05 ;  /* 0x00000192ff047431 */ /* 0x000fd800000001ff */
        /* <DEDUP_REMOVED lines=29> */
[----:B------:R-:W-:-:S12]  /*ff00*/  HFMA2 R4, -RZ, RZ, 0, 2.4139881134033203125e-05 ;  /* 0x00000195ff047431 */ /* 0x000fd800000001ff */
        /* <DEDUP_REMOVED lines=29> */
[----:B------:R-:W-:-:S12]  /*100e0*/  HFMA2 R4, -RZ, RZ, 0, 2.4318695068359375e-05 ;  /* 0x00000198ff047431 */ /* 0x000fd800000001ff */
        /* <DEDUP_REMOVED lines=29> */
[----:B------:R-:W-:-:S12]  /*102c0*/  HFMA2 R4, -RZ, RZ, 0, 2.4497509002685546875e-05 ;  /* 0x0000019bff047431 */ /* 0x000fd800000001ff */
        /* <DEDUP_REMOVED lines=29> */
[----:B------:R-:W-:-:S12]  /*104a0*/  HFMA2 R4, -RZ, RZ, 0, 2.467632293701171875e-05 ;  /* 0x0000019eff047431 */ /* 0x000fd800000001ff */
        /* <DEDUP_REMOVED lines=29> */
[----:B------:R-:W-:-:S12]  /*10680*/  HFMA2 R4, -RZ, RZ, 0, 2.4855136871337890625e-05 ;  /* 0x000001a1ff047431 */ /* 0x000fd800000001ff */
        /* <DEDUP_REMOVED lines=59> */
[----:B------:R-:W-:-:S12]  /*10a40*/  HFMA2 R4, -RZ, RZ, 0, 2.5212764739990234375e-05 ;  /* 0x000001a7ff047431 */ /* 0x000fd800000001ff */
        /* <DEDUP_REMOVED lines=29> */
[----:B------:R-:W-:-:S12]  /*10c20*/  HFMA2 R4, -RZ, RZ, 0, 2.539157867431640625e-05 ;  /* 0x000001aaff047431 */ /* 0x000fd800000001ff */
        /* <DEDUP_REMOVED lines=29> */
[----:B------:R-:W-:-:S12]  /*10e00*/  HFMA2 R4, -RZ, RZ, 0, 2.5570392608642578125e-05 ;  /* 0x000001adff047431 */ /* 0x000fd800000001ff */
        /* <DEDUP_REMOVED lines=29> */
[----:B------:R-:W-:-:S12]  /*10fe0*/  HFMA2 R4, -RZ, RZ, 0, 2.574920654296875e-05 ;  /* 0x000001b0ff047431 */ /* 0x000fd800000001ff */
        /* <DEDUP_REMOVED lines=29> */
[----:B------:R-:W-:-:S12]  /*111c0*/  HFMA2 R4, -RZ, RZ, 0, 2.5928020477294921875e-05 ;  /* 0x000001b3ff047431 */ /* 0x000fd800000001ff */
        /* <DEDUP_REMOVED lines=29> */
[----:B------:R-:W-:-:S12]  /*113a0*/  HFMA2 R4, -RZ, RZ, 0, 2.610683441162109375e-05 ;  /* 0x000001b6ff047431 */ /* 0x000fd800000001ff */
        /* <DEDUP_REMOVED lines=29> */
[----:B------:R-:W-:-:S12]  /*11580*/  HFMA2 R4, -RZ, RZ, 0, 2.6285648345947265625e-05 ;  /* 0x000001b9ff047431 */ /* 0x000fd800000001ff */
        /* <DEDUP_REMOVED lines=29> */
[----:B------:R-:W-:-:S12]  /*11760*/  HFMA2 R4, -RZ, RZ, 0, 2.64644622802734375e-05 ;  /* 0x000001bcff047431 */ /* 0x000fd800000001ff */
        /* <DEDUP_REMOVED lines=29> */
[----:B------:R-:W-:-:S12]  /*11940*/  HFMA2 R4, -RZ, RZ, 0, 2.6643276214599609375e-05 ;  /* 0x000001bfff047431 */ /* 0x000fd800000001ff */
        /* <DEDUP_REMOVED lines=59> */
[----:B------:R-:W-:-:S12]  /*11d00*/  HFMA2 R4, -RZ, RZ, 0, 2.7000904083251953125e-05 ;  /* 0x000001c5ff047431 */ /* 0x000fd800000001ff */
        /* <DEDUP_REMOVED lines=29> */
[----:B------:R-:W-:-:S12]  /*11ee0*/  HFMA2 R4, -RZ, RZ, 0, 2.7179718017578125e-05 ;  /* 0x000001c8ff047431 */ /* 0x000fd800000001ff */
        /* <DEDUP_REMOVED lines=29> */
[----:B------:R-:W-:-:S12]  /*120c0*/  HFMA2 R4, -RZ, RZ, 0, 2.7358531951904296875e-05 ;  /* 0x000001cbff047431 */ /* 0x000fd800000001ff */
        /* <DEDUP_REMOVED lines=29> */
[----:B------:R-:W-:-:S12]  /*122a0*/  HFMA2 R4, -RZ, RZ, 0, 2.753734588623046875e-05 ;  /* 0x000001ceff047431 */ /* 0x000fd800000001ff */
        /* <DEDUP_REMOVED lines=29> */
[----:B------:R-:W-:-:S12]  /*12480*/  HFMA2 R4, -RZ, RZ, 0, 2.7716159820556640625e-05 ;  /* 0x000001d1ff047431 */ /* 0x000fd800000001ff */
        /* <DEDUP_REMOVED lines=29> */
[----:B------:R-:W-:-:S12]  /*12660*/  HFMA2 R4, -RZ, RZ, 0, 2.78949737548828125e-05 ;  /* 0x000001d4ff047431 */ /* 0x000fd800000001ff */
        /* <DEDUP_REMOVED lines=29> */
[----:B------:R-:W-:-:S12]  /*12840*/  HFMA2 R4, -RZ, RZ, 0, 2.8073787689208984375e-05 ;  /* 0x000001d7ff047431 */ /* 0x000fd800000001ff */
        /* <DEDUP_REMOVED lines=29> */
[----:B------:R-:W-:-:S12]  /*12a20*/  HFMA2 R4, -RZ, RZ, 0, 2.825260162353515625e-05 ;  /* 0x000001daff047431 */ /* 0x000fd800000001ff */
        /* <DEDUP_REMOVED lines=29> */
[----:B------:R-:W-:-:S12]  /*12c00*/  HFMA2 R4, -RZ, RZ, 0, 2.8431415557861328125e-05 ;  /* 0x000001ddff047431 */ /* 0x000fd800000001ff */
        /* <DEDUP_REMOVED lines=59> */
[----:B------:R-:W-:-:S12]  /*12fc0*/  HFMA2 R4, -RZ, RZ, 0, 2.8789043426513671875e-05 ;  /* 0x000001e3ff047431 */ /* 0x000fd800000001ff */
        /* <DEDUP_REMOVED lines=29> */
[----:B------:R-:W-:-:S12]  /*131a0*/  HFMA2 R4, -RZ, RZ, 0, 2.896785736083984375e-05 ;  /* 0x000001e6ff047431 */ /* 0x000fd800000001ff */
        /* <DEDUP_REMOVED lines=29> */
[----:B------:R-:W-:-:S12]  /*13380*/  HFMA2 R4, -RZ, RZ, 0, 2.9146671295166015625e-05 ;  /* 0x000001e9ff047431 */ /* 0x000fd800000001ff */
        /* <DEDUP_REMOVED lines=29> */
[----:B------:R-:W-:-:S12]  /*13560*/  HFMA2 R4, -RZ, RZ, 0, 2.93254852294921875e-05 ;  /* 0x000001ecff047431 */ /* 0x000fd800000001ff */
        /* <DEDUP_REMOVED lines=29> */
[----:B------:R-:W-:-:S12]  /*13740*/  HFMA2 R4, -RZ, RZ, 0, 2.9504299163818359375e-05 ;  /* 0x000001efff047431 */ /* 0x000fd800000001ff */
        /* <DEDUP_REMOVED lines=29> */
[----:B------:R-:W-:-:S12]  /*13920*/  HFMA2 R4, -RZ, RZ, 0, 2.968311309814453125e-05 ;  /* 0x000001f2ff047431 */ /* 0x000fd800000001ff */
        /* <DEDUP_REMOVED lines=29> */
[----:B------:R-:W-:-:S12]  /*13b00*/  HFMA2 R4, -RZ, RZ, 0, 2.9861927032470703125e-05 ;  /* 0x000001f5ff047431 */ /* 0x000fd800000001ff */
        /* <DEDUP_REMOVED lines=29> */
[----:B------:R-:W-:-:S12]  /*13ce0*/  HFMA2 R4, -RZ, RZ, 0, 3.0040740966796875e-05 ;  /* 0x000001f8ff047431 */ /* 0x000fd800000001ff */
        /* <DEDUP_REMOVED lines=29> */
[----:B------:R-:W-:-:S12]  /*13ec0*/  HFMA2 R4, -RZ, RZ, 0, 3.0219554901123046875e-05 ;  /* 0x000001fbff047431 */ /* 0x000fd800000001ff */
        /* <DEDUP_REMOVED lines=59> */
[----:B------:R-:W-:-:S12]  /*14280*/  HFMA2 R4, -RZ, RZ, 0, 3.0577182769775390625e-05 ;  /* 0x00000201ff047431 */ /* 0x000fd800000001ff */
        /* <DEDUP_REMOVED lines=29> */
[----:B------:R-:W-:-:S12]  /*14460*/  HFMA2 R4, -RZ, RZ, 0, 3.07559967041015625e-05 ;  /* 0x00000204ff047431 */ /* 0x000fd800000001ff */
        /* <DEDUP_REMOVED lines=29> */
[----:B------:R-:W-:-:S12]  /*14640*/  HFMA2 R4, -RZ, RZ, 0, 3.0934810638427734375e-05 ;  /* 0x00000207ff047431 */ /* 0x000fd800000001ff */
        /* <DEDUP_REMOVED lines=29> */
[----:B------:R-:W-:-:S12]  /*14820*/  HFMA2 R4, -RZ, RZ, 0, 3.111362457275390625e-05 ;  /* 0x0000020aff047431 */ /* 0x000fd800000001ff */
        /* <DEDUP_REMOVED lines=29> */
[----:B------:R-:W-:-:S12]  /*14a00*/  HFMA2 R4, -RZ, RZ, 0, 3.1292438507080078125e-05 ;  /* 0x0000020dff047431 */ /* 0x000fd800000001ff */
        /* <DEDUP_REMOVED lines=29> */
[----:B------:R-:W-:-:S12]  /*14be0*/  HFMA2 R4, -RZ, RZ, 0, 3.147125244140625e-05 ;  /* 0x00000210ff047431 */ /* 0x000fd800000001ff */
        /* <DEDUP_REMOVED lines=29> */
[----:B------:R-:W-:-:S12]  /*14dc0*/  HFMA2 R4, -RZ, RZ, 0, 3.1650066375732421875e-05 ;  /* 0x00000213ff047431 */ /* 0x000fd800000001ff */
        /* <DEDUP_REMOVED lines=29> */
[----:B------:R-:W-:-:S12]  /*14fa0*/  HFMA2 R4, -RZ, RZ, 0, 3.182888031005859375e-05 ;  /* 0x00000216ff047431 */ /* 0x000fd800000001ff */
        /* <DEDUP_REMOVED lines=29> */
[----:B------:R-:W-:-:S12]  /*15180*/  HFMA2 R4, -RZ, RZ, 0, 3.2007694244384765625e-05 ;  /* 0x00000219ff047431 */ /* 0x000fd800000001ff */
        /* <DEDUP_REMOVED lines=59> */
[----:B------:R-:W-:-:S12]  /*15540*/  HFMA2 R4, -RZ, RZ, 0, 3.2365322113037109375e-05 ;  /* 0x0000021fff047431 */ /* 0x000fd800000001ff */
        /* <DEDUP_REMOVED lines=29> */
[----:B------:R-:W-:-:S12]  /*15720*/  HFMA2 R4, -RZ, RZ, 0, 3.254413604736328125e-05 ;  /* 0x00000222ff047431 */ /* 0x000fd800000001ff */
        /* <DEDUP_REMOVED lines=29> */
[----:B------:R-:W-:-:S12]  /*15900*/  HFMA2 R4, -RZ, RZ, 0, 3.2722949981689453125e-05 ;  /* 0x00000225ff047431 */ /* 0x000fd800000001ff */
        /* <DEDUP_REMOVED lines=29> */
[----:B------:R-:W-:-:S12]  /*15ae0*/  HFMA2 R4, -RZ, RZ, 0, 3.2901763916015625e-05 ;  /* 0x00000228ff047431 */ /* 0x000fd800000001ff */
        /* <DEDUP_REMOVED lines=29> */
[----:B------:R-:W-:-:S12]  /*15cc0*/  HFMA2 R4, -RZ, RZ, 0, 3.3080577850341796875e-05 ;  /* 0x0000022bff047431 */ /* 0x000fd800000001ff */
        /* <DEDUP_REMOVED lines=29> */
[----:B------:R-:W-:-:S12]  /*15ea0*/  HFMA2 R4, -RZ, RZ, 0, 3.325939178466796875e-05 ;  /* 0x0000022eff047431 */ /* 0x000fd800000001ff */
        /* <DEDUP_REMOVED lines=29> */
[----:B------:R-:W-:-:S12]  /*16080*/  HFMA2 R4, -RZ, RZ, 0, 3.3438205718994140625e-05 ;  /* 0x00000231ff047431 */ /* 0x000fd800000001ff */
        /* <DEDUP_REMOVED lines=29> */
[----:B------:R-:W-:-:S12]  /*16260*/  HFMA2 R4, -RZ, RZ, 0, 3.36170196533203125e-05 ;  /* 0x00000234ff047431 */ /* 0x000fd800000001ff */
        /* <DEDUP_REMOVED lines=29> */
[----:B------:R-:W-:-:S12]  /*16440*/  HFMA2 R4, -RZ, RZ, 0, 3.3795833587646484375e-05 ;  /* 0x00000237ff047431 */ /* 0x000fd800000001ff */
        /* <DEDUP_REMOVED lines=59> */
[----:B------:R-:W-:-:S12]  /*16800*/  HFMA2 R4, -RZ, RZ, 0, 3.4153461456298828125e-05 ;  /* 0x0000023dff047431 */ /* 0x000fd800000001ff */
        /* <DEDUP_REMOVED lines=29> */
[----:B------:R-:W-:-:S12]  /*169e0*/  HFMA2 R4, -RZ, RZ, 0, 3.4332275390625e-05 ;  /* 0x00000240ff047431 */ /* 0x000fd800000001ff */
        /* <DEDUP_REMOVED lines=29> */
[----:B------:R-:W-:-:S12]  /*16bc0*/  HFMA2 R4, -RZ, RZ, 0, 3.4511089324951171875e-05 ;  /* 0x00000243ff047431 */ /* 0x000fd800000001ff */
        /* <DEDUP_REMOVED lines=29> */
[----:B------:R-:W-:-:S12]  /*16da0*/  HFMA2 R4, -RZ, RZ, 0, 3.468990325927734375e-05 ;  /* 0x00000246ff047431 */ /* 0x000fd800000001ff */
        /* <DEDUP_REMOVED lines=29> */
[----:B------:R-:W-:-:S12]  /*16f80*/  HFMA2 R4, -RZ, RZ, 0, 3.4868717193603515625e-05 ;  /* 0x00000249ff047431 */ /* 0x000fd800000001ff */
        /* <DEDUP_REMOVED lines=29> */
[----:B------:R-:W-:-:S12]  /*17160*/  HFMA2 R4, -RZ, RZ, 0, 3.50475311279296875e-05 ;  /* 0x0000024cff047431 */ /* 0x000fd800000001ff */
        /* <DEDUP_REMOVED lines=29> */
[----:B------:R-:W-:-:S12]  /*17340*/  HFMA2 R4, -RZ, RZ, 0, 3.5226345062255859375e-05 ;  /* 0x0000024fff047431 */ /* 0x000fd800000001ff */
        /* <DEDUP_REMOVED lines=29> */
[----:B------:R-:W-:-:S12]  /*17520*/  HFMA2 R4, -RZ, RZ, 0, 3.540515899658203125e-05 ;  /* 0x00000252ff047431 */ /* 0x000fd800000001ff */
        /* <DEDUP_REMOVED lines=29> */
[----:B------:R-:W-:-:S12]  /*17700*/  HFMA2 R4, -RZ, RZ, 0, 3.5583972930908203125e-05 ;  /* 0x00000255ff047431 */ /* 0x000fd800000001ff */
        /* <DEDUP_REMOVED lines=59> */
[----:B------:R-:W-:-:S12]  /*17ac0*/  HFMA2 R4, -RZ, RZ, 0, 3.5941600799560546875e-05 ;  /* 0x0000025bff047431 */ /* 0x000fd800000001ff */
        /* <DEDUP_REMOVED lines=29> */
[----:B------:R-:W-:-:S12]  /*17ca0*/  HFMA2 R4, -RZ, RZ, 0, 3.612041473388671875e-05 ;  /* 0x0000025eff047431 */ /* 0x000fd800000001ff */
        /* <DEDUP_REMOVED lines=29> */
[----:B------:R-:W-:-:S12]  /*17e80*/  HFMA2 R4, -RZ, RZ, 0, 3.6299228668212890625e-05 ;  /* 0x00000261ff047431 */ /* 0x000fd800000001ff */
        /* <DEDUP_REMOVED lines=29> */
[----:B------:R-:W-:-:S12]  /*18060*/  HFMA2 R4, -RZ, RZ, 0, 3.64780426025390625e-05 ;  /* 0x00000264ff047431 */ /* 0x000fd800000001ff */
        /* <DEDUP_REMOVED lines=29> */
[----:B------:R-:W-:-:S12]  /*18240*/  HFMA2 R4, -RZ, RZ, 0, 3.6656856536865234375e-05 ;  /* 0x00000267ff047431 */ /* 0x000fd800000001ff */
        /* <DEDUP_REMOVED lines=29> */
[----:B------:R-:W-:-:S12]  /*18420*/  HFMA2 R4, -RZ, RZ, 0, 3.683567047119140625e-05 ;  /* 0x0000026aff047431 */ /* 0x000fd800000001ff */
        /* <DEDUP_REMOVED lines=29> */
[----:B------:R-:W-:-:S12]  /*18600*/  HFMA2 R4, -RZ, RZ, 0, 3.7014484405517578125e-05 ;  /* 0x0000026dff047431 */ /* 0x000fd800000001ff */
        /* <DEDUP_REMOVED lines=29> */
[----:B------:R-:W-:-:S12]  /*187e0*/  HFMA2 R4, -RZ, RZ, 0, 3.719329833984375e-05 ;  /* 0x00000270ff047431 */ /* 0x000fd800000001ff */
        /* <DEDUP_REMOVED lines=29> */
[----:B------:R-:W-:-:S12]  /*189c0*/  HFMA2 R4, -RZ, RZ, 0, 3.7372112274169921875e-05 ;  /* 0x00000273ff047431 */ /* 0x000fd800000001ff */
        /* <DEDUP_REMOVED lines=59> */
[----:B------:R-:W-:-:S12]  /*18d80*/  HFMA2 R4, -RZ, RZ, 0, 3.7729740142822265625e-05 ;  /* 0x00000279ff047431 */ /* 0x000fd800000001ff */
        /* <DEDUP_REMOVED lines=29> */
[----:B------:R-:W-:-:S12]  /*18f60*/  HFMA2 R4, -RZ, RZ, 0, 3.79085540771484375e-05 ;  /* 0x0000027cff047431 */ /* 0x000fd800000001ff */
        /* <DEDUP_REMOVED lines=29> */
[----:B------:R-:W-:-:S12]  /*19140*/  HFMA2 R4, -RZ, RZ, 0, 3.8087368011474609375e-05 ;  /* 0x0000027fff047431 */ /* 0x000fd800000001ff */
        /* <DEDUP_REMOVED lines=29> */
[----:B------:R-:W-:-:S12]  /*19320*/  HFMA2 R4, -RZ, RZ, 0, 3.826618194580078125e-05 ;  /* 0x00000282ff047431 */ /* 0x000fd800000001ff */
        /* <DEDUP_REMOVED lines=29> */
[----:B------:R-:W-:-:S12]  /*19500*/  HFMA2 R4, -RZ, RZ, 0, 3.8444995880126953125e-05 ;  /* 0x00000285ff047431 */ /* 0x000fd800000001ff */
        /* <DEDUP_REMOVED lines=29> */
[----:B------:R-:W-:-:S12]  /*196e0*/  HFMA2 R4, -RZ, RZ, 0, 3.8623809814453125e-05 ;  /* 0x00000288ff047431 */ /* 0x000fd800000001ff */
        /* <DEDUP_REMOVED lines=29> */
[----:B------:R-:W-:-:S12]  /*198c0*/  HFMA2 R4, -RZ, RZ, 0, 3.8802623748779296875e-05 ;  /* 0x0000028bff047431 */ /* 0x000fd800000001ff */
        /* <DEDUP_REMOVED lines=29> */
[----:B------:R-:W-:-:S12]  /*19aa0*/  HFMA2 R4, -RZ, RZ, 0, 3.898143768310546875e-05 ;  /* 0x0000028eff047431 */ /* 0x000fd800000001ff */
        /* <DEDUP_REMOVED lines=29> */
[----:B------:R-:W-:-:S12]  /*19c80*/  HFMA2 R4, -RZ, RZ, 0, 3.9160251617431640625e-05 ;  /* 0x00000291ff047431 */ /* 0x000fd800000001ff */
        /* <DEDUP_REMOVED lines=59> */
[----:B------:R-:W-:-:S12]  /*1a040*/  HFMA2 R4, -RZ, RZ, 0, 3.9517879486083984375e-05 ;  /* 0x00000297ff047431 */ /* 0x000fd800000001ff */
        /* <DEDUP_REMOVED lines=29> */
[----:B------:R-:W-:-:S12]  /*1a220*/  HFMA2 R4, -RZ, RZ, 0, 3.969669342041015625e-05 ;  /* 0x0000029aff047431 */ /* 0x000fd800000001ff */
        /* <DEDUP_REMOVED lines=29> */
[----:B------:R-:W-:-:S12]  /*1a400*/  HFMA2 R4, -RZ, RZ, 0, 3.9875507354736328125e-05 ;  /* 0x0000029dff047431 */ /* 0x000fd800000001ff */
        /* <DEDUP_REMOVED lines=29> */
[----:B------:R-:W-:-:S12]  /*1a5e0*/  HFMA2 R4, -RZ, RZ, 0, 4.00543212890625e-05 ;  /* 0x000002a0ff047431 */ /* 0x000fd800000001ff */
        /* <DEDUP_REMOVED lines=29> */
[----:B------:R-:W-:-:S12]  /*1a7c0*/  HFMA2 R4, -RZ, RZ, 0, 4.0233135223388671875e-05 ;  /* 0x000002a3ff047431 */ /* 0x000fd800000001ff */
        /* <DEDUP_REMOVED lines=29> */
[----:B------:R-:W-:-:S12]  /*1a9a0*/  HFMA2 R4, -RZ, RZ, 0, 4.041194915771484375e-05 ;  /* 0x000002a6ff047431 */ /* 0x000fd800000001ff */
        /* <DEDUP_REMOVED lines=29> */
[----:B------:R-:W-:-:S12]  /*1ab80*/  HFMA2 R4, -RZ, RZ, 0, 4.0590763092041015625e-05 ;  /* 0x000002a9ff047431 */ /* 0x000fd800000001ff */
        /* <DEDUP_REMOVED lines=29> */
[----:B------:R-:W-:-:S12]  /*1ad60*/  HFMA2 R4, -RZ, RZ, 0, 4.07695770263671875e-05 ;  /* 0x000002acff047431 */ /* 0x000fd800000001ff */
        /* <DEDUP_REMOVED lines=29> */
[----:B------:R-:W-:-:S12]  /*1af40*/  HFMA2 R4, -RZ, RZ, 0, 4.0948390960693359375e-05 ;  /* 0x000002afff047431 */ /* 0x000fd800000001ff */
        /* <DEDUP_REMOVED lines=59> */
[----:B------:R-:W-:-:S12]  /*1b300*/  HFMA2 R4, -RZ, RZ, 0, 4.1306018829345703125e-05 ;  /* 0x000002b5ff047431 */ /* 0x000fd800000001ff */
        /* <DEDUP_REMOVED lines=29> */
[----:B------:R-:W-:-:S12]  /*1b4e0*/  HFMA2 R4, -RZ, RZ, 0, 4.1484832763671875e-05 ;  /* 0x000002b8ff047431 */ /* 0x000fd800000001ff */
        /* <DEDUP_REMOVED lines=29> */
[----:B------:R-:W-:-:S12]  /*1b6c0*/  HFMA2 R4, -RZ, RZ, 0, 4.1663646697998046875e-05 ;  /* 0x000002bbff047431 */ /* 0x000fd800000001ff */
        /* <DEDUP_REMOVED lines=29> */
[----:B------:R-:W-:-:S12]  /*1b8a0*/  HFMA2 R4, -RZ, RZ, 0, 4.184246063232421875e-05 ;  /* 0x000002beff047431 */ /* 0x000fd800000001ff */
        /* <DEDUP_REMOVED lines=29> */
[----:B------:R-:W-:-:S12]  /*1ba80*/  HFMA2 R4, -RZ, RZ, 0, 4.2021274566650390625e-05 ;  /* 0x000002c1ff047431 */ /* 0x000fd800000001ff */
        /* <DEDUP_REMOVED lines=29> */
[----:B------:R-:W-:-:S12]  /*1bc60*/  HFMA2 R4, -RZ, RZ, 0, 4.22000885009765625e-05 ;  /* 0x000002c4ff047431 */ /* 0x000fd800000001ff */
        /* <DEDUP_REMOVED lines=29> */
[----:B------:R-:W-:-:S12]  /*1be40*/  HFMA2 R4, -RZ, RZ, 0, 4.2378902435302734375e-05 ;  /* 0x000002c7ff047431 */ /* 0x000fd800000001ff */
        /* <DEDUP_REMOVED lines=29> */
[----:B------:R-:W-:-:S12]  /*1c020*/  HFMA2 R4, -RZ, RZ, 0, 4.255771636962890625e-05 ;  /* 0x000002caff047431 */ /* 0x000fd800000001ff */
        /* <DEDUP_REMOVED lines=29> */
[----:B------:R-:W-:-:S12]  /*1c200*/  HFMA2 R4, -RZ, RZ, 0, 4.2736530303955078125e-05 ;  /* 0x000002cdff047431 */ /* 0x000fd800000001ff */
        /* <DEDUP_REMOVED lines=59> */
[----:B------:R-:W-:-:S12]  /*1c5c0*/  HFMA2 R4, -RZ, RZ, 0, 4.3094158172607421875e-05 ;  /* 0x000002d3ff047431 */ /* 0x000fd800000001ff */
        /* <DEDUP_REMOVED lines=29> */
[----:B------:R-:W-:-:S12]  /*1c7a0*/  HFMA2 R4, -RZ, RZ, 0, 4.327297210693359375e-05 ;  /* 0x000002d6ff047431 */ /* 0x000fd800000001ff */
        /* <DEDUP_REMOVED lines=29> */
[----:B------:R-:W-:-:S12]  /*1c980*/  HFMA2 R4, -RZ, RZ, 0, 4.3451786041259765625e-05 ;  /* 0x000002d9ff047431 */ /* 0x000fd800000001ff */
        /* <DEDUP_REMOVED lines=29> */
[----:B------:R-:W-:-:S12]  /*1cb60*/  HFMA2 R4, -RZ, RZ, 0, 4.36305999755859375e-05 ;  /* 0x000002dcff047431 */ /* 0x000fd800000001ff */
        /* <DEDUP_REMOVED lines=29> */
[----:B------:R-:W-:-:S12]  /*1cd40*/  HFMA2 R4, -RZ, RZ, 0, 4.3809413909912109375e-05 ;  /* 0x000002dfff047431 */ /* 0x000fd800000001ff */
        /* <DEDUP_REMOVED lines=29> */
[----:B------:R-:W-:-:S12]  /*1cf20*/  HFMA2 R4, -RZ, RZ, 0, 4.398822784423828125e-05 ;  /* 0x000002e2ff047431 */ /* 0x000fd800000001ff */
        /* <DEDUP_REMOVED lines=29> */
[----:B------:R-:W-:-:S12]  /*1d100*/  HFMA2 R4, -RZ, RZ, 0, 4.4167041778564453125e-05 ;  /* 0x000002e5ff047431 */ /* 0x000fd800000001ff */
        /* <DEDUP_REMOVED lines=29> */
[----:B------:R-:W-:-:S12]  /*1d2e0*/  HFMA2 R4, -RZ, RZ, 0, 4.4345855712890625e-05 ;  /* 0x000002e8ff047431 */ /* 0x000fd800000001ff */
        /* <DEDUP_REMOVED lines=29> */
[----:B------:R-:W-:-:S12]  /*1d4c0*/  HFMA2 R4, -RZ, RZ, 0, 4.4524669647216796875e-05 ;  /* 0x000002ebff047431 */ /* 0x000fd800000001ff */
        /* <DEDUP_REMOVED lines=59> */
[----:B------:R-:W-:-:S12]  /*1d880*/  HFMA2 R4, -RZ, RZ, 0, 4.4882297515869140625e-05 ;  /* 0x000002f1ff047431 */ /* 0x000fd800000001ff */
        /* <DEDUP_REMOVED lines=29> */
[----:B------:R-:W-:-:S12]  /*1da60*/  HFMA2 R4, -RZ, RZ, 0, 4.50611114501953125e-05 ;  /* 0x000002f4ff047431 */ /* 0x000fd800000001ff */
        /* <DEDUP_REMOVED lines=29> */
[----:B------:R-:W-:-:S12]  /*1dc40*/  HFMA2 R4, -RZ, RZ, 0, 4.5239925384521484375e-05 ;  /* 0x000002f7ff047431 */ /* 0x000fd800000001ff */
        /* <DEDUP_REMOVED lines=29> */
[----:B------:R-:W-:-:S12]  /*1de20*/  HFMA2 R4, -RZ, RZ, 0, 4.541873931884765625e-05 ;  /* 0x000002faff047431 */ /* 0x000fd800000001ff */
        /* <DEDUP_REMOVED lines=29> */
[----:B------:R-:W-:-:S12]  /*1e000*/  HFMA2 R4, -RZ, RZ, 0, 4.5597553253173828125e-05 ;  /* 0x000002fdff047431 */ /* 0x000fd800000001ff */
        /* <DEDUP_REMOVED lines=29> */
[----:B------:R-:W-:-:S12]  /*1e1e0*/  HFMA2 R4, -RZ, RZ, 0, 4.57763671875e-05 ;  /* 0x00000300ff047431 */ /* 0x000fd800000001ff */
        /* <DEDUP_REMOVED lines=29> */
[----:B------:R-:W-:-:S12]  /*1e3c0*/  HFMA2 R4, -RZ, RZ, 0, 4.5955181121826171875e-05 ;  /* 0x00000303ff047431 */ /* 0x000fd800000001ff */
        /* <DEDUP_REMOVED lines=29> */
[----:B------:R-:W-:-:S12]  /*1e5a0*/  HFMA2 R4, -RZ, RZ, 0, 4.613399505615234375e-05 ;  /* 0x00000306ff047431 */ /* 0x000fd800000001ff */
        /* <DEDUP_REMOVED lines=29> */
[----:B------:R-:W-:-:S12]  /*1e780*/  HFMA2 R4, -RZ, RZ, 0, 4.6312808990478515625e-05 ;  /* 0x00000309ff047431 */ /* 0x000fd800000001ff */
        /* <DEDUP_REMOVED lines=59> */
[----:B------:R-:W-:-:S12]  /*1eb40*/  HFMA2 R4, -RZ, RZ, 0, 4.6670436859130859375e-05 ;  /* 0x0000030fff047431 */ /* 0x000fd800000001ff */
        /* <DEDUP_REMOVED lines=29> */
[----:B------:R-:W-:-:S12]  /*1ed20*/  HFMA2 R4, -RZ, RZ, 0, 4.684925079345703125e-05 ;  /* 0x00000312ff047431 */ /* 0x000fd800000001ff */
        /* <DEDUP_REMOVED lines=29> */
[----:B------:R-:W-:-:S12]  /*1ef00*/  HFMA2 R4, -RZ, RZ, 0, 4.7028064727783203125e-05 ;  /* 0x00000315ff047431 */ /* 0x000fd800000001ff */
        /* <DEDUP_REMOVED lines=29> */
[----:B------:R-:W-:-:S12]  /*1f0e0*/  HFMA2 R4, -RZ, RZ, 0, 4.7206878662109375e-05 ;  /* 0x00000318ff047431 */ /* 0x000fd800000001ff */
        /* <DEDUP_REMOVED lines=29> */
[----:B------:R-:W-:-:S12]  /*1f2c0*/  HFMA2 R4, -RZ, RZ, 0, 4.7385692596435546875e-05 ;  /* 0x0000031bff047431 */ /* 0x000fd800000001ff */
        /* <DEDUP_REMOVED lines=29> */
[----:B------:R-:W-:-:S12]  /*1f4a0*/  HFMA2 R4, -RZ, RZ, 0, 4.756450653076171875e-05 ;  /* 0x0000031eff047431 */ /* 0x000fd800000001ff */
        /* <DEDUP_REMOVED lines=29> */
[----:B------:R-:W-:-:S12]  /*1f680*/  HFMA2 R4, -RZ, RZ, 0, 4.7743320465087890625e-05 ;  /* 0x00000321ff047431 */ /* 0x000fd800000001ff */
        /* <DEDUP_REMOVED lines=29> */
[----:B------:R-:W-:-:S12]  /*1f860*/  HFMA2 R4, -RZ, RZ, 0, 4.79221343994140625e-05 ;  /* 0x00000324ff047431 */ /* 0x000fd800000001ff */
        /* <DEDUP_REMOVED lines=29> */
[----:B------:R-:W-:-:S12]  /*1fa40*/  HFMA2 R4, -RZ, RZ, 0, 4.8100948333740234375e-05 ;  /* 0x00000327ff047431 */ /* 0x000fd800000001ff */
        /* <DEDUP_REMOVED lines=59> */
[----:B------:R-:W-:-:S12]  /*1fe00*/  HFMA2 R4, -RZ, RZ, 0, 4.8458576202392578125e-05 ;  /* 0x0000032dff047431 */ /* 0x000fd800000001ff */
        /* <DEDUP_REMOVED lines=29> */
[----:B------:R-:W-:-:S12]  /*1ffe0*/  HFMA2 R4, -RZ, RZ, 0, 4.863739013671875e-05 ;  /* 0x00000330ff047431 */ /* 0x000fd800000001ff */
        /* <DEDUP_REMOVED lines=29> */
[----:B------:R-:W-:-:S12]  /*201c0*/  HFMA2 R4, -RZ, RZ, 0, 4.8816204071044921875e-05 ;  /* 0x00000333ff047431 */ /* 0x000fd800000001ff */
        /* <DEDUP_REMOVED lines=29> */
[----:B------:R-:W-:-:S12]  /*203a0*/  HFMA2 R4, -RZ, RZ, 0, 4.899501800537109375e-05 ;  /* 0x00000336ff047431 */ /* 0x000fd800000001ff */
        /* <DEDUP_REMOVED lines=29> */
[----:B------:R-:W-:-:S12]  /*20580*/  HFMA2 R4, -RZ, RZ, 0, 4.9173831939697265625e-05 ;  /* 0x00000339ff047431 */ /* 0x000fd800000001ff */
        /* <DEDUP_REMOVED lines=29> */
[----:B------:R-:W-:-:S12]  /*20760*/  HFMA2 R4, -RZ, RZ, 0, 4.93526458740234375e-05 ;  /* 0x0000033cff047431 */ /* 0x000fd800000001ff */
        /* <DEDUP_REMOVED lines=29> */
[----:B------:R-:W-:-:S12]  /*20940*/  HFMA2 R4, -RZ, RZ, 0, 4.9531459808349609375e-05 ;  /* 0x0000033fff047431 */ /* 0x000fd800000001ff */
        /* <DEDUP_REMOVED lines=29> */
[----:B------:R-:W-:-:S12]  /*20b20*/  HFMA2 R4, -RZ, RZ, 0, 4.971027374267578125e-05 ;  /* 0x00000342ff047431 */ /* 0x000fd800000001ff */
        /* <DEDUP_REMOVED lines=29> */
[----:B------:R-:W-:-:S12]  /*20d00*/  HFMA2 R4, -RZ, RZ, 0, 4.9889087677001953125e-05 ;  /* 0x00000345ff047431 */ /* 0x000fd800000001ff */
        /* <DEDUP_REMOVED lines=59> */
[----:B------:R-:W-:-:S12]  /*210c0*/  HFMA2 R4, -RZ, RZ, 0, 5.0246715545654296875e-05 ;  /* 0x0000034bff047431 */ /* 0x000fd800000001ff */
        /* <DEDUP_REMOVED lines=29> */
[----:B------:R-:W-:-:S12]  /*212a0*/  HFMA2 R4, -RZ, RZ, 0, 5.042552947998046875e-05 ;  /* 0x0000034eff047431 */ /* 0x000fd800000001ff */
        /* <DEDUP_REMOVED lines=29> */
[----:B------:R-:W-:-:S12]  /*21480*/  HFMA2 R4, -RZ, RZ, 0, 5.0604343414306640625e-05 ;  /* 0x00000351ff047431 */ /* 0x000fd800000001ff */
        /* <DEDUP_REMOVED lines=29> */
[----:B------:R-:W-:-:S12]  /*21660*/  HFMA2 R4, -RZ, RZ, 0, 5.07831573486328125e-05 ;  /* 0x00000354ff047431 */ /* 0x000fd800000001ff */
        /* <DEDUP_REMOVED lines=29> */
[----:B------:R-:W-:-:S12]  /*21840*/  HFMA2 R4, -RZ, RZ, 0, 5.0961971282958984375e-05 ;  /* 0x00000357ff047431 */ /* 0x000fd800000001ff */
        /* <DEDUP_REMOVED lines=29> */
[----:B------:R-:W-:-:S12]  /*21a20*/  HFMA2 R4, -RZ, RZ, 0, 5.114078521728515625e-05 ;  /* 0x0000035aff047431 */ /* 0x000fd800000001ff */
        /* <DEDUP_REMOVED lines=29> */
[----:B------:R-:W-:-:S12]  /*21c00*/  HFMA2 R4, -RZ, RZ, 0, 5.1319599151611328125e-05 ;  /* 0x0000035dff047431 */ /* 0x000fd800000001ff */
        /* <DEDUP_REMOVED lines=29> */
[----:B------:R-:W-:-:S12]  /*21de0*/  HFMA2 R4, -RZ, RZ, 0, 5.14984130859375e-05 ;  /* 0x00000360ff047431 */ /* 0x000fd800000001ff */
        /* <DEDUP_REMOVED lines=29> */
[----:B------:R-:W-:-:S12]  /*21fc0*/  HFMA2 R4, -RZ, RZ, 0, 5.1677227020263671875e-05 ;  /* 0x00000363ff047431 */ /* 0x000fd800000001ff */
        /* <DEDUP_REMOVED lines=59> */
[----:B------:R-:W-:-:S12]  /*22380*/  HFMA2 R4, -RZ, RZ, 0, 5.2034854888916015625e-05 ;  /* 0x00000369ff047431 */ /* 0x000fd800000001ff */
        /* <DEDUP_REMOVED lines=29> */
[----:B------:R-:W-:-:S12]  /*22560*/  HFMA2 R4, -RZ, RZ, 0, 5.22136688232421875e-05 ;  /* 0x0000036cff047431 */ /* 0x000fd800000001ff */
        /* <DEDUP_REMOVED lines=29> */
[----:B------:R-:W-:-:S12]  /*22740*/  HFMA2 R4, -RZ, RZ, 0, 5.2392482757568359375e-05 ;  /* 0x0000036fff047431 */ /* 0x000fd800000001ff */
        /* <DEDUP_REMOVED lines=29> */
[----:B------:R-:W-:-:S12]  /*22920*/  HFMA2 R4, -RZ, RZ, 0, 5.257129669189453125e-05 ;  /* 0x00000372ff047431 */ /* 0x000fd800000001ff */
        /* <DEDUP_REMOVED lines=29> */
[----:B------:R-:W-:-:S12]  /*22b00*/  HFMA2 R4, -RZ, RZ, 0, 5.2750110626220703125e-05 ;  /* 0x00000375ff047431 */ /* 0x000fd800000001ff */
        /* <DEDUP_REMOVED lines=29> */
[----:B------:R-:W-:-:S12]  /*22ce0*/  HFMA2 R4, -RZ, RZ, 0, 5.2928924560546875e-05 ;  /* 0x00000378ff047431 */ /* 0x000fd800000001ff */
        /* <DEDUP_REMOVED lines=29> */
[----:B------:R-:W-:-:S12]  /*22ec0*/  HFMA2 R4, -RZ, RZ, 0, 5.3107738494873046875e-05 ;  /* 0x0000037bff047431 */ /* 0x000fd800000001ff */
        /* <DEDUP_REMOVED lines=29> */
[----:B------:R-:W-:-:S12]  /*230a0*/  HFMA2 R4, -RZ, RZ, 0, 5.328655242919921875e-05 ;  /* 0x0000037eff047431 */ /* 0x000fd800000001ff */
        /* <DEDUP_REMOVED lines=29> */
[----:B------:R-:W-:-:S12]  /*23280*/  HFMA2 R4, -RZ, RZ, 0, 5.3465366363525390625e-05 ;  /* 0x00000381ff047431 */ /* 0x000fd800000001ff */
        /* <DEDUP_REMOVED lines=59> */
[----:B------:R-:W-:-:S12]  /*23640*/  HFMA2 R4, -RZ, RZ, 0, 5.3822994232177734375e-05 ;  /* 0x00000387ff047431 */ /* 0x000fd800000001ff */
        /* <DEDUP_REMOVED lines=29> */
[----:B------:R-:W-:-:S12]  /*23820*/  HFMA2 R4, -RZ, RZ, 0, 5.400180816650390625e-05 ;  /* 0x0000038aff047431 */ /* 0x000fd800000001ff */
        /* <DEDUP_REMOVED lines=29> */
[----:B------:R-:W-:-:S12]  /*23a00*/  HFMA2 R4, -RZ, RZ, 0, 5.4180622100830078125e-05 ;  /* 0x0000038dff047431 */ /* 0x000fd800000001ff */
        /* <DEDUP_REMOVED lines=29> */
[----:B------:R-:W-:-:S12]  /*23be0*/  HFMA2 R4, -RZ, RZ, 0, 5.435943603515625e-05 ;  /* 0x00000390ff047431 */ /* 0x000fd800000001ff */
        /* <DEDUP_REMOVED lines=29> */
[----:B------:R-:W-:-:S12]  /*23dc0*/  HFMA2 R4, -RZ, RZ, 0, 5.4538249969482421875e-05 ;  /* 0x00000393ff047431 */ /* 0x000fd800000001ff */
        /* <DEDUP_REMOVED lines=29> */
[----:B------:R-:W-:-:S12]  /*23fa0*/  HFMA2 R4, -RZ, RZ, 0, 5.471706390380859375e-05 ;  /* 0x00000396ff047431 */ /* 0x000fd800000001ff */
        /* <DEDUP_REMOVED lines=29> */
[----:B------:R-:W-:-:S12]  /*24180*/  HFMA2 R4, -RZ, RZ, 0, 5.4895877838134765625e-05 ;  /* 0x00000399ff047431 */ /* 0x000fd800000001ff */
        /* <DEDUP_REMOVED lines=29> */
[----:B------:R-:W-:-:S12]  /*24360*/  HFMA2 R4, -RZ, RZ, 0, 5.50746917724609375e-05 ;  /* 0x0000039cff047431 */ /* 0x000fd800000001ff */
        /* <DEDUP_REMOVED lines=29> */
[----:B------:R-:W-:-:S12]  /*24540*/  HFMA2 R4, -RZ, RZ, 0, 5.5253505706787109375e-05 ;  /* 0x0000039fff047431 */ /* 0x000fd800000001ff */
        /* <DEDUP_REMOVED lines=59> */
[----:B------:R-:W-:-:S12]  /*24900*/  HFMA2 R4, -RZ, RZ, 0, 5.5611133575439453125e-05 ;  /* 0x000003a5ff047431 */ /* 0x000fd800000001ff */
        /* <DEDUP_REMOVED lines=29> */
[----:B------:R-:W-:-:S12]  /*24ae0*/  HFMA2 R4, -RZ, RZ, 0, 5.5789947509765625e-05 ;  /* 0x000003a8ff047431 */ /* 0x000fd800000001ff */
        /* <DEDUP_REMOVED lines=29> */
[----:B------:R-:W-:-:S12]  /*24cc0*/  HFMA2 R4, -RZ, RZ, 0, 5.5968761444091796875e-05 ;  /* 0x000003abff047431 */ /* 0x000fd800000001ff */
        /* <DEDUP_REMOVED lines=29> */
[----:B------:R-:W-:-:S12]  /*24ea0*/  HFMA2 R4, -RZ, RZ, 0, 5.614757537841796875e-05 ;  /* 0x000003aeff047431 */ /* 0x000fd800000001ff */
        /* <DEDUP_REMOVED lines=29> */
[----:B------:R-:W-:-:S12]  /*25080*/  HFMA2 R4, -RZ, RZ, 0, 5.6326389312744140625e-05 ;  /* 0x000003b1ff047431 */ /* 0x000fd800000001ff */
        /* <DEDUP_REMOVED lines=29> */
[----:B------:R-:W-:-:S12]  /*25260*/  HFMA2 R4, -RZ, RZ, 0, 5.65052032470703125e-05 ;  /* 0x000003b4ff047431 */ /* 0x000fd800000001ff */
        /* <DEDUP_REMOVED lines=29> */
[----:B------:R-:W-:-:S12]  /*25440*/  HFMA2 R4, -RZ, RZ, 0, 5.6684017181396484375e-05 ;  /* 0x000003b7ff047431 */ /* 0x000fd800000001ff */
        /* <DEDUP_REMOVED lines=29> */
[----:B------:R-:W-:-:S12]  /*25620*/  HFMA2 R4, -RZ, RZ, 0, 5.686283111572265625e-05 ;  /* 0x000003baff047431 */ /* 0x000fd800000001ff */
        /* <DEDUP_REMOVED lines=29> */
[----:B------:R-:W-:-:S12]  /*25800*/  HFMA2 R4, -RZ, RZ, 0, 5.7041645050048828125e-05 ;  /* 0x000003bdff047431 */ /* 0x000fd800000001ff */
        /* <DEDUP_REMOVED lines=59> */
[----:B------:R-:W-:-:S12]  /*25bc0*/  HFMA2 R4, -RZ, RZ, 0, 5.7399272918701171875e-05 ;  /* 0x000003c3ff047431 */ /* 0x000fd800000001ff */
        /* <DEDUP_REMOVED lines=29> */
[----:B------:R-:W-:-:S12]  /*25da0*/  HFMA2 R4, -RZ, RZ, 0, 5.757808685302734375e-05 ;  /* 0x000003c6ff047431 */ /* 0x000fd800000001ff */
        /* <DEDUP_REMOVED lines=29> */
[----:B------:R-:W-:-:S12]  /*25f80*/  HFMA2 R4, -RZ, RZ, 0, 5.7756900787353515625e-05 ;  /* 0x000003c9ff047431 */ /* 0x000fd800000001ff */
        /* <DEDUP_REMOVED lines=29> */
[----:B------:R-:W-:-:S12]  /*26160*/  HFMA2 R4, -RZ, RZ, 0, 5.79357147216796875e-05 ;  /* 0x000003ccff047431 */ /* 0x000fd800000001ff */
        /* <DEDUP_REMOVED lines=29> */
[----:B------:R-:W-:-:S12]  /*26340*/  HFMA2 R4, -RZ, RZ, 0, 5.8114528656005859375e-05 ;  /* 0x000003cfff047431 */ /* 0x000fd800000001ff */
        /* <DEDUP_REMOVED lines=29> */
[----:B------:R-:W-:-:S12]  /*26520*/  HFMA2 R4, -RZ, RZ, 0, 5.829334259033203125e-05 ;  /* 0x000003d2ff047431 */ /* 0x000fd800000001ff */
        /* <DEDUP_REMOVED lines=29> */
[----:B------:R-:W-:-:S12]  /*26700*/  HFMA2 R4, -RZ, RZ, 0, 5.8472156524658203125e-05 ;  /* 0x000003d5ff047431 */ /* 0x000fd800000001ff */
        /* <DEDUP_REMOVED lines=29> */
[----:B------:R-:W-:-:S12]  /*268e0*/  HFMA2 R4, -RZ, RZ, 0, 5.8650970458984375e-05 ;  /* 0x000003d8ff047431 */ /* 0x000fd800000001ff */
        /* <DEDUP_REMOVED lines=29> */
[----:B------:R-:W-:-:S12]  /*26ac0*/  HFMA2 R4, -RZ, RZ, 0, 5.8829784393310546875e-05 ;  /* 0x000003dbff047431 */ /* 0x000fd800000001ff */
        /* <DEDUP_REMOVED lines=59> */
[----:B------:R-:W-:-:S12]  /*26e80*/  HFMA2 R4, -RZ, RZ, 0, 5.9187412261962890625e-05 ;  /* 0x000003e1ff047431 */ /* 0x000fd800000001ff */
        /* <DEDUP_REMOVED lines=29> */
[----:B------:R-:W-:-:S12]  /*27060*/  HFMA2 R4, -RZ, RZ, 0, 5.93662261962890625e-05 ;  /* 0x000003e4ff047431 */ /* 0x000fd800000001ff */
        /* <DEDUP_REMOVED lines=21> */
[----:B------:R-:W-:Y:S01]  /*271c0*/  FADD R7, R7, R7 ;  /* 0x0000000707077221 */ /* 0x000fe20000000000 */
[----:B------:R-:W-:Y:S01]  /*271d0*/  FADD R5, R5, -R8 ;  /* 0x8000000805057221 */ /* 0x000fe20000000000 */
[----:B------:R-:W-:Y:S02]  /*271e0*/  HFMA2 R4, -RZ, RZ, 0, 5.9545040130615234375e-05 ;  /* 0x000003e7ff047431 */ /* 0x000fe400000001ff */
[----:B------:R-:W-:Y:S01]  /*271f0*/  FFMA R7, R6, R7, R3 ;  /* 0x0000000706077223 */ /* 0x000fe20000000003 */
[----:B------:R-:W-:-:S03]  /*27200*/  FADD R5, R2, R5 ;  /* 0x0000000502057221 */ /* 0x000fc60000000000 */
[----:B------:R-:W-:-:S04]  /*27210*/  FMUL R2, R7, R7 ;  /* 0x0000000707027220 */ /* 0x000fc80000400000 */
[----:B------:R-:W-:-:S05]  /*27220*/  FFMA R2, R5, R5, R2 ;  /* 0x0000000505027223 */ /* 0x000fca0000000002 */
[----:B------:R-:W-:-:S13]  /*27230*/  FSETP.GT.AND P0, PT, R2, 4, PT ;  /* 0x408000000200780b */ /* 0x000fda0003f04000 */
[----:B------:R-:W-:Y:S05]  /*27240*/  @P0 BRA `(.L_x_4) ;  /* 0x000000c400240947 */ /* 0x000fea0003800000 */
[----:B------:R-:W-:Y:S01]  /*27250*/  MOV R4, 0x3e8 ;  /* 0x000003e800047802 */ /* 0x000fe20000000f00 */
[----:B------:R-:W-:Y:S06]  /*27260*/  BRA `(.L_x_4) ;  /* 0x000000c4001c7947 */ /* 0x000fec0003800000 */
.L_x_2:
[----:B------:R-:W-:Y:S01]  /*27270*/  FMUL R5, R2, R2 ;  /* 0x0000000202057220 */ /* 0x000fe20000400000 */
[----:B------:R-:W-:-:S04]  /*27280*/  FMUL R6, R3, R3 ;  /* 0x0000000303067220 */ /* 0x000fc80000400000 */
[----:B------:R-:W-:-:S05]  /*27290*/  FADD R4, R5, R6 ;  /* 0x0000000605047221 */ /* 0x000fca0000000000 */
[----:B------:R-:W-:Y:S02]  /*272a0*/  FSETP.GT.AND P0, PT, R4, 4, PT ;  /* 0x408000000400780b */ /* 0x000fe40003f04000 */
[----:B------:R-:W-:-:S11]  /*272b0*/  MOV R4, RZ ;  /* 0x000000ff00047202 */ /* 0x000fd60000000f00 */
        /* <DEDUP_REMOVED lines=9> */
[----:B------:R-:W-:-:S12]  /*27350*/  HFMA2 R4, -RZ, RZ, 0, 5.9604644775390625e-08 ;  /* 0x00000001ff047431 */ /* 0x000fd800000001ff */
        /* <DEDUP_REMOVED lines=29> */
[----:B------:R-:W-:-:S12]  /*27530*/  HFMA2 R4, -RZ, RZ, 0, 2.384185791015625e-07 ;  /* 0x00000004ff047431 */ /* 0x000fd800000001ff */
        /* <DEDUP_REMOVED lines=29> */
[----:B------:R-:W-:-:S12]  /*27710*/  HFMA2 R4, -RZ, RZ, 0, 4.17232513427734375e-07 ;  /* 0x00000007ff047431 */ /* 0x000fd800000001ff */
        /* <DEDUP_REMOVED lines=59> */
[----:B------:R-:W-:-:S12]  /*27ad0*/  HFMA2 R4, -RZ, RZ, 0, 7.74860382080078125e-07 ;  /* 0x0000000dff047431 */ /* 0x000fd800000001ff */
        /* <DEDUP_REMOVED lines=29> */
[----:B------:R-:W-:-:S12]  /*27cb0*/  HFMA2 R4, -RZ, RZ, 0, 9.5367431640625e-07 ;  /* 0x00000010ff047431 */ /* 0x000fd800000001ff */
        /* <DEDUP_REMOVED lines=29> */
[----:B------:R-:W-:-:S12]  /*27e90*/  HFMA2 R4, -RZ, RZ, 0, 1.132488250732421875e-06 ;  /* 0x00000013ff047431 */ /* 0x000fd800000001ff */
        /* <DEDUP_REMOVED lines=29> */
[----:B------:R-:W-:-:S12]  /*28070*/  HFMA2 R4, -RZ, RZ, 0, 1.31130218505859375e-06 ;  /* 0x00000016ff047431 */ /* 0x000fd800000001ff */
        /* <DEDUP_REMOVED lines=29> */
[----:B------:R-:W-:-:S12]  /*28250*/  HFMA2 R4, -RZ, RZ, 0, 1.490116119384765625e-06 ;  /* 0x00000019ff047431 */ /* 0x000fd800000001ff */
        /* <DEDUP_REMOVED lines=29> */
[----:B------:R-:W-:-:S12]  /*28430*/  HFMA2 R4, -RZ, RZ, 0, 1.6689300537109375e-06 ;  /* 0x0000001cff047431 */ /* 0x000fd800000001ff */
        /* <DEDUP_REMOVED lines=29> */
[----:B------:R-:W-:-:S12]  /*28610*/  HFMA2 R4, -RZ, RZ, 0, 1.847743988037109375e-06 ;  /* 0x0000001fff047431 */ /* 0x000fd800000001ff */
        /* <DEDUP_REMOVED lines=29> */
[----:B------:R-:W-:-:S12]  /*287f0*/  HFMA2 R4, -RZ, RZ, 0, 2.02655792236328125e-06 ;  /* 0x00000022ff047431 */ /* 0x000fd800000001ff */
        /* <DEDUP_REMOVED lines=29> */
[----:B------:R-:W-:-:S12]  /*289d0*/  HFMA2 R4, -RZ, RZ, 0, 2.205371856689453125e-06 ;  /* 0x00000025ff047431 */ /* 0x000fd800000001ff */
        /* <DEDUP_REMOVED lines=59> */
[----:B------:R-:W-:-:S12]  /*28d90*/  HFMA2 R4, -RZ, RZ, 0, 2.562999725341796875e-06 ;  /* 0x0000002bff047431 */ /* 0x000fd800000001ff */
        /* <DEDUP_REMOVED lines=29> */
[----:B------:R-:W-:-:S12]  /*28f70*/  HFMA2 R4, -RZ, RZ, 0, 2.74181365966796875e-06 ;  /* 0x0000002eff047431 */ /* 0x000fd800000001ff */
        /* <DEDUP_REMOVED lines=29> */
[----:B------:R-:W-:-:S12]  /*29150*/  HFMA2 R4, -RZ, RZ, 0, 2.920627593994140625e-06 ;  /* 0x00000031ff047431 */ /* 0x000fd800000001ff */
        /* <DEDUP_REMOVED lines=29> */
[----:B------:R-:W-:-:S12]  /*29330*/  HFMA2 R4, -RZ, RZ, 0, 3.0994415283203125e-06 ;  /* 0x00000034ff047431 */ /* 0x000fd800000001ff */
        /* <DEDUP_REMOVED lines=29> */
[----:B------:R-:W-:-:S12]  /*29510*/  HFMA2 R4, -RZ, RZ, 0, 3.278255462646484375e-06 ;  /* 0x00000037ff047431 */ /* 0x000fd800000001ff */
        /* <DEDUP_REMOVED lines=29> */
[----:B------:R-:W-:-:S12]  /*296f0*/  HFMA2 R4, -RZ, RZ, 0, 3.45706939697265625e-06 ;  /* 0x0000003aff047431 */ /* 0x000fd800000001ff */
        /* <DEDUP_REMOVED lines=29> */
[----:B------:R-:W-:-:S12]  /*298d0*/  HFMA2 R4, -RZ, RZ, 0, 3.635883331298828125e-06 ;  /* 0x0000003dff047431 */ /* 0x000fd800000001ff */
        /* <DEDUP_REMOVED lines=29> */
[----:B------:R-:W-:-:S12]  /*29ab0*/  HFMA2 R4, -RZ, RZ, 0, 3.814697265625e-06 ;  /* 0x00000040ff047431 */ /* 0x000fd800000001ff */
        /* <DEDUP_REMOVED lines=29> */
[----:B------:R-:W-:-:S12]  /*29c90*/  HFMA2 R4, -RZ, RZ, 0, 3.993511199951171875e-06 ;  /* 0x00000043ff047431 */ /* 0x000fd800000001ff */
        /* <DEDUP_REMOVED lines=59> */
[----:B------:R-:W-:-:S12]  /*2a050*/  HFMA2 R4, -RZ, RZ, 0, 4.351139068603515625e-06 ;  /* 0x00000049ff047431 */ /* 0x000fd800000001ff */
        /* <DEDUP_REMOVED lines=29> */
[----:B------:R-:W-:-:S12]  /*2a230*/  HFMA2 R4, -RZ, RZ, 0, 4.5299530029296875e-06 ;  /* 0x0000004cff047431 */ /* 0x000fd800000001ff */
        /* <DEDUP_REMOVED lines=29> */
[----:B------:R-:W-:-:S12]  /*2a410*/  HFMA2 R4, -RZ, RZ, 0, 4.708766937255859375e-06 ;  /* 0x0000004fff047431 */ /* 0x000fd800000001ff */
        /* <DEDUP_REMOVED lines=29> */
[----:B------:R-:W-:-:S12]  /*2a5f0*/  HFMA2 R4, -RZ, RZ, 0, 4.88758087158203125e-06 ;  /* 0x00000052ff047431 */ /* 0x000fd800000001ff */
        /* <DEDUP_REMOVED lines=29> */
[----:B------:R-:W-:-:S12]  /*2a7d0*/  HFMA2 R4, -RZ, RZ, 0, 5.066394805908203125e-06 ;  /* 0x00000055ff047431 */ /* 0x000fd800000001ff */
        /* <DEDUP_REMOVED lines=29> */
[----:B------:R-:W-:-:S12]  /*2a9b0*/  HFMA2 R4, -RZ, RZ, 0, 5.245208740234375e-06 ;  /* 0x00000058ff047431 */ /* 0x000fd800000001ff */
        /* <DEDUP_REMOVED lines=29> */
[----:B------:R-:W-:-:S12]  /*2ab90*/  HFMA2 R4, -RZ, RZ, 0, 5.424022674560546875e-06 ;  /* 0x0000005bff047431 */ /* 0x000fd800000001ff */
        /* <DEDUP_REMOVED lines=29> */
[----:B------:R-:W-:-:S12]  /*2ad70*/  HFMA2 R4, -RZ, RZ, 0, 5.60283660888671875e-06 ;  /* 0x0000005eff047431 */ /* 0x000fd800000001ff */
        /* <DEDUP_REMOVED lines=29> */
[----:B------:R-:W-:-:S12]  /*2af50*/  HFMA2 R4, -RZ, RZ, 0, 5.781650543212890625e-06 ;  /* 0x00000061ff047431 */ /* 0x000fd800000001ff */
        /* <DEDUP_REMOVED lines=59> */
[----:B------:R-:W-:-:S12]  /*2b310*/  HFMA2 R4, -RZ, RZ, 0, 6.139278411865234375e-06 ;  /* 0x00000067ff047431 */ /* 0x000fd800000001ff */
        /* <DEDUP_REMOVED lines=29> */
[----:B------:R-:W-:-:S12]  /*2b4f0*/  HFMA2 R4, -RZ, RZ, 0, 6.31809234619140625e-06 ;  /* 0x0000006aff047431 */ /* 0x000fd800000001ff */
        /* <DEDUP_REMOVED lines=29> */
[----:B------:R-:W-:-:S12]  /*2b6d0*/  HFMA2 R4, -RZ, RZ, 0, 6.496906280517578125e-06 ;  /* 0x0000006dff047431 */ /* 0x000fd800000001ff */
        /* <DEDUP_REMOVED lines=29> */
[----:B------:R-:W-:-:S12]  /*2b8b0*/  HFMA2 R4, -RZ, RZ, 0, 6.67572021484375e-06 ;  /* 0x00000070ff047431 */ /* 0x000fd800000001ff */
        /* <DEDUP_REMOVED lines=29> */
[----:B------:R-:W-:-:S12]  /*2ba90*/  HFMA2 R4, -RZ, RZ, 0, 6.854534149169921875e-06 ;  /* 0x00000073ff047431 */ /* 0x000fd800000001ff */
        /* <DEDUP_REMOVED lines=29> */
[----:B------:R-:W-:-:S12]  /*2bc70*/  HFMA2 R4, -RZ, RZ, 0, 7.03334808349609375e-06 ;  /* 0x00000076ff047431 */ /* 0x000fd800000001ff */
        /* <DEDUP_REMOVED lines=29> */
[----:B------:R-:W-:-:S12]  /*2be50*/  HFMA2 R4, -RZ, RZ, 0, 7.212162017822265625e-06 ;  /* 0x00000079ff047431 */ /* 0x000fd800000001ff */
        /* <DEDUP_REMOVED lines=29> */
[----:B------:R-:W-:-:S12]  /*2c030*/  HFMA2 R4, -RZ, RZ, 0, 7.3909759521484375e-06 ;  /* 0x0000007cff047431 */ /* 0x000fd800000001ff */
        /* <DEDUP_REMOVED lines=29> */
[----:B------:R-:W-:-:S12]  /*2c210*/  HFMA2 R4, -RZ, RZ, 0, 7.569789886474609375e-06 ;  /* 0x0000007fff047431 */ /* 0x000fd800000001ff */
        /* <DEDUP_REMOVED lines=59> */
[----:B------:R-:W-:-:S12]  /*2c5d0*/  HFMA2 R4, -RZ, RZ, 0, 7.927417755126953125e-06 ;  /* 0x00000085ff047431 */ /* 0x000fd800000001ff */
        /* <DEDUP_REMOVED lines=29> */
[----:B------:R-:W-:-:S12]  /*2c7b0*/  HFMA2 R4, -RZ, RZ, 0, 8.106231689453125e-06 ;  /* 0x00000088ff047431 */ /* 0x000fd800000001ff */
        /* <DEDUP_REMOVED lines=29> */
[----:B------:R-:W-:-:S12]  /*2c990*/  HFMA2 R4, -RZ, RZ, 0, 8.285045623779296875e-06 ;  /* 0x0000008bff047431 */ /* 0x000fd800000001ff */
        /* <DEDUP_REMOVED lines=29> */
[----:B------:R-:W-:-:S12]  /*2cb70*/  HFMA2 R4, -RZ, RZ, 0, 8.46385955810546875e-06 ;  /* 0x0000008eff047431 */ /* 0x000fd800000001ff */
        /* <DEDUP_REMOVED lines=29> */
[----:B------:R-:W-:-:S12]  /*2cd50*/  HFMA2 R4, -RZ, RZ, 0, 8.642673492431640625e-06 ;  /* 0x00000091ff047431 */ /* 0x000fd800000001ff */
        /* <DEDUP_REMOVED lines=29> */
[----:B------:R-:W-:-:S12]  /*2cf30*/  HFMA2 R4, -RZ, RZ, 0, 8.8214874267578125e-06 ;  /* 0x00000094ff047431 */ /* 0x000fd800000001ff */
        /* <DEDUP_REMOVED lines=29> */
[----:B------:R-:W-:-:S12]  /*2d110*/  HFMA2 R4, -RZ, RZ, 0, 9.000301361083984375e-06 ;  /* 0x00000097ff047431 */ /* 0x000fd800000001ff */
        /* <DEDUP_REMOVED lines=29> */
[----:B------:R-:W-:-:S12]  /*2d2f0*/  HFMA2 R4, -RZ, RZ, 0, 9.17911529541015625e-06 ;  /* 0x0000009aff047431 */ /* 0x000fd800000001ff */
        /* <DEDUP_REMOVED lines=29> */
[----:B------:R-:W-:-:S12]  /*2d4d0*/  HFMA2 R4, -RZ, RZ, 0, 9.357929229736328125e-06 ;  /* 0x0000009dff047431 */ /* 0x000fd800000001ff */
        /* <DEDUP_REMOVED lines=59> */
[----:B------:R-:W-:-:S12]  /*2d890*/  HFMA2 R4, -RZ, RZ, 0, 9.715557098388671875e-06 ;  /* 0x000000a3ff047431 */ /* 0x000fd800000001ff */
        /* <DEDUP_REMOVED lines=29> */
[----:B------:R-:W-:-:S12]  /*2da70*/  HFMA2 R4, -RZ, RZ, 0, 9.89437103271484375e-06 ;  /* 0x000000a6ff047431 */ /* 0x000fd800000001ff */
        /* <DEDUP_REMOVED lines=29> */
[----:B------:R-:W-:-:S12]  /*2dc50*/  HFMA2 R4, -RZ, RZ, 0, 1.0073184967041015625e-05 ;  /* 0x000000a9ff047431 */ /* 0x000fd800000001ff */
        /* <DEDUP_REMOVED lines=29> */
[----:B------:R-:W-:-:S12]  /*2de30*/  HFMA2 R4, -RZ, RZ, 0, 1.02519989013671875e-05 ;  /* 0x000000acff047431 */ /* 0x000fd800000001ff */
        /* <DEDUP_REMOVED lines=29> */
[----:B------:R-:W-:-:S12]  /*2e010*/  HFMA2 R4, -RZ, RZ, 0, 1.0430812835693359375e-05 ;  /* 0x000000afff047431 */ /* 0x000fd800000001ff */
        /* <DEDUP_REMOVED lines=29> */
[----:B------:R-:W-:-:S12]  /*2e1f0*/  HFMA2 R4, -RZ, RZ, 0, 1.060962677001953125e-05 ;  /* 0x000000b2ff047431 */ /* 0x000fd800000001ff */
        /* <DEDUP_REMOVED lines=29> */
[----:B------:R-:W-:-:S12]  /*2e3d0*/  HFMA2 R4, -RZ, RZ, 0, 1.0788440704345703125e-05 ;  /* 0x000000b5ff047431 */ /* 0x000fd800000001ff */
        /* <DEDUP_REMOVED lines=29> */
[----:B------:R-:W-:-:S12]  /*2e5b0*/  HFMA2 R4, -RZ, RZ, 0, 1.0967254638671875e-05 ;  /* 0x000000b8ff047431 */ /* 0x000fd800000001ff */
        /* <DEDUP_REMOVED lines=29> */
[----:B------:R-:W-:-:S12]  /*2e790*/  HFMA2 R4, -RZ, RZ, 0, 1.1146068572998046875e-05 ;  /* 0x000000bbff047431 */ /* 0x000fd800000001ff */
        /* <DEDUP_REMOVED lines=59> */
[----:B------:R-:W-:-:S12]  /*2eb50*/  HFMA2 R4, -RZ, RZ, 0, 1.1503696441650390625e-05 ;  /* 0x000000c1ff047431 */ /* 0x000fd800000001ff */
        /* <DEDUP_REMOVED lines=29> */
[----:B------:R-:W-:-:S12]  /*2ed30*/  HFMA2 R4, -RZ, RZ, 0, 1.16825103759765625e-05 ;  /* 0x000000c4ff047431 */ /* 0x000fd800000001ff */
        /* <DEDUP_REMOVED lines=29> */
[----:B------:R-:W-:-:S12]  /*2ef10*/  HFMA2 R4, -RZ, RZ, 0, 1.1861324310302734375e-05 ;  /* 0x000000c7ff047431 */ /* 0x000fd800000001ff */
        /* <DEDUP_REMOVED lines=29> */
[----:B------:R-:W-:-:S12]  /*2f0f0*/  HFMA2 R4, -RZ, RZ, 0, 1.204013824462890625e-05 ;  /* 0x000000caff047431 */ /* 0x000fd800000001ff */
        /* <DEDUP_REMOVED lines=29> */
[----:B------:R-:W-:-:S12]  /*2f2d0*/  HFMA2 R4, -RZ, RZ, 0, 1.2218952178955078125e-05 ;  /* 0x000000cdff047431 */ /* 0x000fd800000001ff */
        /* <DEDUP_REMOVED lines=29> */
[----:B------:R-:W-:-:S12]  /*2f4b0*/  HFMA2 R4, -RZ, RZ, 0, 1.239776611328125e-05 ;  /* 0x000000d0ff047431 */ /* 0x000fd800000001ff */
        /* <DEDUP_REMOVED lines=29> */
[----:B------:R-:W-:-:S12]  /*2f690*/  HFMA2 R4, -RZ, RZ, 0, 1.2576580047607421875e-05 ;  /* 0x000000d3ff047431 */ /* 0x000fd800000001ff */
        /* <DEDUP_REMOVED lines=29> */
[----:B------:R-:W-:-:S12]  /*2f870*/  HFMA2 R4, -RZ, RZ, 0, 1.275539398193359375e-05 ;  /* 0x000000d6ff047431 */ /* 0x000fd800000001ff */
        /* <DEDUP_REMOVED lines=29> */
[----:B------:R-:W-:-:S12]  /*2fa50*/  HFMA2 R4, -RZ, RZ, 0, 1.2934207916259765625e-05 ;  /* 0x000000d9ff047431 */ /* 0x000fd800000001ff */
        /* <DEDUP_REMOVED lines=59> */
[----:B------:R-:W-:-:S12]  /*2fe10*/  HFMA2 R4, -RZ, RZ, 0, 1.3291835784912109375e-05 ;  /* 0x000000dfff047431 */ /* 0x000fd800000001ff */
        /* <DEDUP_REMOVED lines=29> */
[----:B------:R-:W-:-:S12]  /*2fff0*/  HFMA2 R4, -RZ, RZ, 0, 1.347064971923828125e-05 ;  /* 0x000000e2ff047431 */ /* 0x000fd800000001ff */
        /* <DEDUP_REMOVED lines=29> */
[----:B------:R-:W-:-:S12]  /*301d0*/  HFMA2 R4, -RZ, RZ, 0, 1.3649463653564453125e-05 ;  /* 0x000000e5ff047431 */ /* 0x000fd800000001ff */
        /* <DEDUP_REMOVED lines=29> */
[----:B------:R-:W-:-:S12]  /*303b0*/  HFMA2 R4, -RZ, RZ, 0, 1.3828277587890625e-05 ;  /* 0x000000e8ff047431 */ /* 0x000fd800000001ff */
        /* <DEDUP_REMOVED lines=29> */
[----:B------:R-:W-:-:S12]  /*30590*/  HFMA2 R4, -RZ, RZ, 0, 1.4007091522216796875e-05 ;  /* 0x000000ebff047431 */ /* 0x000fd800000001ff */
        /* <DEDUP_REMOVED lines=29> */
[----:B------:R-:W-:-:S12]  /*30770*/  HFMA2 R4, -RZ, RZ, 0, 1.418590545654296875e-05 ;  /* 0x000000eeff047431 */ /* 0x000fd800000001ff */
        /* <DEDUP_REMOVED lines=29> */
[----:B------:R-:W-:-:S12]  /*30950*/  HFMA2 R4, -RZ, RZ, 0, 1.4364719390869140625e-05 ;  /* 0x000000f1ff047431 */ /* 0x000fd800000001ff */
        /* <DEDUP_REMOVED lines=29> */
[----:B------:R-:W-:-:S12]  /*30b30*/  HFMA2 R4, -RZ, RZ, 0, 1.45435333251953125e-05 ;  /* 0x000000f4ff047431 */ /* 0x000fd800000001ff */
        /* <DEDUP_REMOVED lines=29> */
[----:B------:R-:W-:-:S12]  /*30d10*/  HFMA2 R4, -RZ, RZ, 0, 1.4722347259521484375e-05 ;  /* 0x000000f7ff047431 */ /* 0x000fd800000001ff */
        /* <DEDUP_REMOVED lines=59> */
[----:B------:R-:W-:-:S12]  /*310d0*/  HFMA2 R4, -RZ, RZ, 0, 1.5079975128173828125e-05 ;  /* 0x000000fdff047431 */ /* 0x000fd800000001ff */
        /* <DEDUP_REMOVED lines=13> */
[----:B------:R-:W-:Y:S02]  /*311b0*/  MOV R4, 0xff ;  /* 0x000000ff00047802 */ /* 0x000fe40000000f00 */
[----:B------:R-:W-:Y:S01]  /*311c0*/  FFMA R7, R6, R7, R3 ;  /* 0x0000000706077223 */ /* 0x000fe20000000003 */
[----:B------:R-:W-:-:S03]  /*311d0*/  FADD R2, R2, R5 ;  /* 0x0000000502027221 */ /* 0x000fc60000000000 */
[----:B------:R-:W-:-:S04]  /*311e0*/  FMUL R7, R7, R7 ;  /* 0x0000000707077220 */ /* 0x000fc80000400000 */
[----:B------:R-:W-:-:S05]  /*311f0*/  FFMA R2, R2, R2, R7 ;  /* 0x0000000202027223 */ /* 0x000fca0000000007 */
[----:B------:R-:W-:-:S13]  /*31200*/  FSETP.GT.AND P0, PT, R2, 4, PT ;  /* 0x408000000200780b */ /* 0x000fda0003f04000 */
[----:B------:R-:W-:Y:S05]  /*31210*/  @P0 BRA `(.L_x_4) ;  /* 0x0000002400300947 */ /* 0x000fea0003800000 */
[----:B------:R-:W-:Y:S01]  /*31220*/  HFMA2 R4, -RZ, RZ, 0, 1.52587890625e-05 ;  /* 0x00000100ff047431 */ /* 0x000fe200000001ff */
[----:B------:R-:W-:Y:S06]  /*31230*/  BRA `(.L_x_4) ;  /* 0x0000002400287947 */ /* 0x000fec0003800000 */
.L_x_1:
[----:B------:R-:W-:-:S09]  /*31240*/  UISETP.NE.AND UP0, UPT, UR8, 0x2710, UPT ;  /* 0x000027100800788c */ /* 0x000fd2000bf05270 */
[----:B------:R-:W-:Y:S05]  /*31250*/  BRA.U !UP0, `(.L_x_5) ;  /* 0x0000001908307547 */ /* 0x000fea000b800000 */
[----:B------:R-:W-:-:S09]  /*31260*/  UISETP.NE.AND UP0, UPT, UR8, 0x186a0, UPT ;  /* 0x000186a00800788c */ /* 0x000fd2000bf05270 */
[----:B------:R-:W-:Y:S05]  /*31270*/  BRA.U UP0, `(.L_x_3) ;  /* 0x0000001500b47547 */ /* 0x000fea000b800000 */
[----:B------:R-:W-:Y:S01]  /*31280*/  FMUL R7, R2, R2 ;  /* 0x0000000202077220 */ /* 0x000fe20000400000 */
[----:B------:R-:W-:-:S04]  /*31290*/  FMUL R8, R3, R3 ;  /* 0x0000000303087220 */ /* 0x000fc80000400000 */
[----:B------:R-:W-:-:S05]  /*312a0*/  FADD R4, R7, R8 ;  /* 0x0000000807047221 */ /* 0x000fca0000000000 */
[----:B------:R-:W-:Y:S02]  /*312b0*/  FSETP.GT.AND P0, PT, R4, 4, PT ;  /* 0x408000000400780b */ /* 0x000fe40003f04000 */
[----:B------:R-:W-:-:S11]  /*312c0*/  MOV R4, RZ ;  /* 0x000000ff00047202 */ /* 0x000fd60000000f00 */
[----:B------:R-:W-:Y:S05]  /*312d0*/  @P0 BRA `(.L_x_4) ;  /* 0x0000002400000947 */ /* 0x000fea0003800000 */
[----:B------:R-:W-:Y:S01]  /*312e0*/  HFMA2 R4, -RZ, RZ, 0, 0 ;  /* 0x00000000ff047431 */ /* 0x000fe200000001ff */
[----:B------:R-:W-:Y:S02]  /*312f0*/  MOV R6, R3 ;  /* 0x0000000300067202 */ /* 0x000fe40000000f00 */
[----:B------:R-:W-:-:S07]  /*31300*/  MOV R5, R2 ;  /* 0x0000000200057202 */ /* 0x000fce0000000f00 */
.L_x_37:
[----:B------:R-:W-:Y:S01]  /*31310*/  FADD R7, -R8, R7 ;  /* 0x0000000708077221 */ /* 0x000fe20000000100 */
[----:B------:R-:W-:-:S03]  /*31320*/  FADD R8, R5, R5 ;  /* 0x0000000505087221 */ /* 0x000fc60000000000 */
[----:B------:R-:W-:Y:S01]  /*31330*/  FADD R7, R2, R7 ;  /* 0x0000000702077221 */ /* 0x000fe20000000000 */
[----:B------:R-:W-:-:S03]  /*31340*/  FFMA R8, R8, R6, R3 ;  /* 0x0000000608087223 */ /* 0x000fc60000000003 */
[----:B------:R-:W-:Y:S01]  /*31350*/  FMUL R5, R7, R7 ;  /* 0x0000000707057220 */ /* 0x000fe20000400000 */
[----:B------:R-:W-:-:S04]  /*31360*/  FMUL R6, R8, R8 ;  /* 0x0000000808067220 */ /* 0x000fc80000400000 */
[----:B------:R-:W-:-:S05]  /*31370*/  FADD R9, R5, R6 ;  /* 0x0000000605097221 */ /* 0x000fca0000000000 */
[----:B------:R-:W-:-:S13]  /*31380*/  FSETP.GT.AND P0, PT, R9, 4, PT ;  /* 0x408000000900780b */ /* 0x000fda0003f04000 */
        /* <DEDUP_REMOVED lines=271> */
[----:B------:R-:W-:Y:S01]  /*32480*/  IADD3 R9, PT, PT, R4, 0x20, RZ ;  /* 0x0000002004097810 */ /* 0x000fe20007ffe0ff */
[----:B------:R-:W-:Y:S01]  /*32490*/  FADD R4, R5, R5 ;  /* 0x0000000505047221 */ /* 0x000fe20000000000 */
[----:B------:R-:W-:Y:S02]  /*324a0*/  FADD R5, R7, -R8 ;  /* 0x8000000807057221 */ /* 0x000fe40000000000 */
[----:B------:R-:W-:Y:S01]  /*324b0*/  ISETP.NE.AND P0, PT, R9, 0x186a0, PT ;  /* 0x000186a00900780c */ /* 0x000fe20003f05270 */
[----:B------:R-:W-:Y:S01]  /*324c0*/  FFMA R6, R6, R4, R3 ;  /* 0x0000000406067223 */ /* 0x000fe20000000003 */
[----:B------:R-:W-:-:S11]  /*324d0*/  HFMA2 R4, -RZ, RZ, 5.9604644775390625e-08, -0.0001010894775390625 ;  /* 0x000186a0ff047431 */ /* 0x000fd600000001ff */
[----:B------:R-:W-:Y:S05]  /*324e0*/  @!P0 BRA `(.L_x_4) ;  /* 0x00000010007c8947 */ /* 0x000fea0003800000 */
[----:B------:R-:W-:Y:S01]  /*324f0*/  FADD R5, R2, R5 ;  /* 0x0000000502057221 */ /* 0x000fe20000000000 */
[----:B------:R-:W-:-:S03]  /*32500*/  FMUL R8, R6, R6 ;  /* 0x0000000606087220 */ /* 0x000fc60000400000 */
[----:B------:R-:W-:-:S04]  /*32510*/  FMUL R7, R5, R5 ;  /* 0x0000000505077220 */ /* 0x000fc80000400000 */
[----:B------:R-:W-:-:S05]  /*32520*/  FADD R4, R7, R8 ;  /* 0x0000000807047221 */ /* 0x000fca0000000000 */
[----:B------:R-:W-:Y:S02]  /*32530*/  FSETP.GT.AND P0, PT, R4, 4, PT ;  /* 0x408000000400780b */ /* 0x000fe40003f04000 */
[----:B------:R-:W-:-:S11]  /*32540*/  MOV R4, R9 ;  /* 0x0000000900047202 */ /* 0x000fd60000000f00 */
[----:B------:R-:W-:Y:S05]  /*32550*/  @!P0 BRA `(.L_x_37) ;  /* 0xffffffec006c8947 */ /* 0x000fea000383ffff */
[----:B------:R-:W-:Y:S05]  /*32560*/  BRA `(.L_x_4) ;  /* 0x00000010005c7947 */ /* 0x000fea0003800000 */
.L_x_36:
[----:B------:R-:W-:Y:S01]  /*32570*/  IADD3 R4, PT, PT, R4, 0x1f, RZ ;  /* 0x0000001f04047810 */ /* 0x000fe20007ffe0ff */
[----:B------:R-:W-:Y:S06]  /*32580*/  BRA `(.L_x_4) ;  /* 0x0000001000547947 */ /* 0x000fec0003800000 */
.L_x_35:
[----:B------:R-:W-:Y:S01]  /*32590*/  IADD3 R4, PT, PT, R4, 0x1e, RZ ;  /* 0x0000001e04047810 */ /* 0x000fe20007ffe0ff */
[----:B------:R-:W-:Y:S06]  /*325a0*/  BRA `(.L_x_4) ;  /* 0x00000010004c7947 */ /* 0x000fec0003800000 */
.L_x_34:
[----:B------:R-:W-:Y:S01]  /*325b0*/  IADD3 R4, PT, PT, R4, 0x1d, RZ ;  /* 0x0000001d04047810 */ /* 0x000fe20007ffe0ff */
[----:B------:R-:W-:Y:S06]  /*325c0*/  BRA `(.L_x_4) ;  /* 0x0000001000447947 */ /* 0x000fec0003800000 */
.L_x_33:
[----:B------:R-:W-:Y:S01]  /*325d0*/  IADD3 R4, PT, PT, R4, 0x1c, RZ ;  /* 0x0000001c04047810 */ /* 0x000fe20007ffe0ff */
[----:B------:R-:W-:Y:S06]  /*325e0*/  BRA `(.L_x_4) ;  /* 0x00000010003c7947 */ /* 0x000fec0003800000 */
.L_x_32:
[----:B------:R-:W-:Y:S01]  /*325f0*/  IADD3 R4, PT, PT, R4, 0x1b, RZ ;  /* 0x0000001b04047810 */ /* 0x000fe20007ffe0ff */
[----:B------:R-:W-:Y:S06]  /*32600*/  BRA `(.L_x_4) ;  /* 0x0000001000347947 */ /* 0x000fec0003800000 */
.L_x_31:
[----:B------:R-:W-:Y:S01]  /*32610*/  IADD3 R4, PT, PT, R4, 0x1a, RZ ;  /* 0x0000001a04047810 */ /* 0x000fe20007ffe0ff */
[----:B------:R-:W-:Y:S06]  /*32620*/  BRA `(.L_x_4) ;  /* 0x00000010002c7947 */ /* 0x000fec0003800000 */
.L_x_30:
[----:B------:R-:W-:Y:S01]  /*32630*/  IADD3 R4, PT, PT, R4, 0x19, RZ ;  /* 0x0000001904047810 */ /* 0x000fe20007ffe0ff */
[----:B------:R-:W-:Y:S06]  /*32640*/  BRA `(.L_x_4) ;  /* 0x0000001000247947 */ /* 0x000fec0003800000 */
.L_x_29:
[----:B------:R-:W-:Y:S01]  /*32650*/  IADD3 R4, PT, PT, R4, 0x18, RZ ;  /* 0x0000001804047810 */ /* 0x000fe20007ffe0ff */
[----:B------:R-:W-:Y:S06]  /*32660*/  BRA `(.L_x_4) ;  /* 0x00000010001c7947 */ /* 0x000fec0003800000 */
.L_x_28:
[----:B------:R-:W-:Y:S01]  /*32670*/  IADD3 R4, PT, PT, R4, 0x17, RZ ;  /* 0x0000001704047810 */ /* 0x000fe20007ffe0ff */
[----:B------:R-:W-:Y:S06]  /*32680*/  BRA `(.L_x_4) ;  /* 0x0000001000147947 */ /* 0x000fec0003800000 */
.L_x_27:
[----:B------:R-:W-:Y:S01]  /*32690*/  IADD3 R4, PT, PT, R4, 0x16, RZ ;  /* 0x0000001604047810 */ /* 0x000fe20007ffe0ff */
[----:B------:R-:W-:Y:S06]  /*326a0*/  BRA `(.L_x_4) ;  /* 0x00000010000c7947 */ /* 0x000fec0003800000 */
.L_x_26:
[----:B------:R-:W-:Y:S01]  /*326b0*/  IADD3 R4, PT, PT, R4, 0x15, RZ ;  /* 0x0000001504047810 */ /* 0x000fe20007ffe0ff */
[----:B------:R-:W-:Y:S06]  /*326c0*/  BRA `(.L_x_4) ;  /* 0x0000001000047947 */ /* 0x000fec0003800000 */
.L_x_25:
[----:B------:R-:W-:Y:S01]  /*326d0*/  IADD3 R4, PT, PT, R4, 0x14, RZ ;  /* 0x0000001404047810 */ /* 0x000fe20007ffe0ff */
[----:B------:R-:W-:Y:S06]  /*326e0*/  BRA `(.L_x_4) ;  /* 0x0000000c00fc7947 */ /* 0x000fec0003800000 */
.L_x_24:
[----:B------:R-:W-:Y:S01]  /*326f0*/  IADD3 R4, PT, PT, R4, 0x13, RZ ;  /* 0x0000001304047810 */ /* 0x000fe20007ffe0ff */
[----:B------:R-:W-:Y:S06]  /*32700*/  BRA `(.L_x_4) ;  /* 0x0000000c00f47947 */ /* 0x000fec0003800000 */
.L_x_23:
[----:B------:R-:W-:Y:S01]  /*32710*/  IADD3 R4, PT, PT, R4, 0x12, RZ ;  /* 0x0000001204047810 */ /* 0x000fe20007ffe0ff */
[----:B------:R-:W-:Y:S06]  /*32720*/  BRA `(.L_x_4) ;  /* 0x0000000c00ec7947 */ /* 0x000fec0003800000 */
.L_x_22:
[----:B------:R-:W-:Y:S01]  /*32730*/  IADD3 R4, PT, PT, R4, 0x11, RZ ;  /* 0x0000001104047810 */ /* 0x000fe20007ffe0ff */
[----:B------:R-:W-:Y:S06]  /*32740*/  BRA `(.L_x_4) ;  /* 0x0000000c00e47947 */ /* 0x000fec0003800000 */
.L_x_21:
[----:B------:R-:W-:Y:S01]  /*32750*/  IADD3 R4, PT, PT, R4, 0x10, RZ ;  /* 0x0000001004047810 */ /* 0x000fe20007ffe0ff */
[----:B------:R-:W-:Y:S06]  /*32760*/  BRA `(.L_x_4) ;  /* 0x0000000c00dc7947 */ /* 0x000fec0003800000 */
.L_x_20:
[----:B------:R-:W-:Y:S01]  /*32770*/  IADD3 R4, PT, PT, R4, 0xf, RZ ;  /* 0x0000000f04047810 */ /* 0x000fe20007ffe0ff */
[----:B------:R-:W-:Y:S06]  /*32780*/  BRA `(.L_x_4) ;  /* 0x0000000c00d47947 */ /* 0x000fec0003800000 */
.L_x_19:
[----:B------:R-:W-:Y:S01]  /*32790*/  IADD3 R4, PT, PT, R4, 0xe, RZ ;  /* 0x0000000e04047810 */ /* 0x000fe20007ffe0ff */
[----:B------:R-:W-:Y:S06]  /*327a0*/  BRA `(.L_x_4) ;  /* 0x0000000c00cc7947 */ /* 0x000fec0003800000 */
.L_x_18:
[----:B------:R-:W-:Y:S01]  /*327b0*/  IADD3 R4, PT, PT, R4, 0xd, RZ ;  /* 0x0000000d04047810 */ /* 0x000fe20007ffe0ff */
[----:B------:R-:W-:Y:S06]  /*327c0*/  BRA `(.L_x_4) ;  /* 0x0000000c00c47947 */ /* 0x000fec0003800000 */
.L_x_17:
[----:B------:R-:W-:Y:S01]  /*327d0*/  IADD3 R4, PT, PT, R4, 0xc, RZ ;  /* 0x0000000c04047810 */ /* 0x000fe20007ffe0ff */
[----:B------:R-:W-:Y:S06]  /*327e0*/  BRA `(.L_x_4) ;  /* 0x0000000c00bc7947 */ /* 0x000fec0003800000 */
.L_x_16:
[----:B------:R-:W-:Y:S01]  /*327f0*/  IADD3 R4, PT, PT, R4, 0xb, RZ ;  /* 0x0000000b04047810 */ /* 0x000fe20007ffe0ff */
[----:B------:R-:W-:Y:S06]  /*32800*/  BRA `(.L_x_4) ;  /* 0x0000000c00b47947 */ /* 0x000fec0003800000 */
.L_x_15:
[----:B------:R-:W-:Y:S01]  /*32810*/  IADD3 R4, PT, PT, R4, 0xa, RZ ;  /* 0x0000000a04047810 */ /* 0x000fe20007ffe0ff */
[----:B------:R-:W-:Y:S06]  /*32820*/  BRA `(.L_x_4) ;  /* 0x0000000c00ac7947 */ /* 0x000fec0003800000 */
.L_x_14:
[----:B------:R-:W-:Y:S01]  /*32830*/  IADD3 R4, PT, PT, R4, 0x9, RZ ;  /* 0x0000000904047810 */ /* 0x000fe20007ffe0ff */
[----:B------:R-:W-:Y:S06]  /*32840*/  BRA `(.L_x_4) ;  /* 0x0000000c00a47947 */ /* 0x000fec0003800000 */
.L_x_13:
[----:B------:R-:W-:Y:S01]  /*32850*/  IADD3 R4, PT, PT, R4, 0x8, RZ ;  /* 0x0000000804047810 */ /* 0x000fe20007ffe0ff */
[----:B------:R-:W-:Y:S06]  /*32860*/  BRA `(.L_x_4) ;  /* 0x0000000c009c7947 */ /* 0x000fec0003800000 */
.L_x_12:
[----:B------:R-:W-:Y:S01]  /*32870*/  IADD3 R4, PT, PT, R4, 0x7, RZ ;  /* 0x0000000704047810 */ /* 0x000fe20007ffe0ff */
[----:B------:R-:W-:Y:S06]  /*32880*/  BRA `(.L_x_4) ;  /* 0x0000000c00947947 */ /* 0x000fec0003800000 */
.L_x_11:
[----:B------:R-:W-:Y:S01]  /*32890*/  IADD3 R4, PT, PT, R4, 0x6, RZ ;  /* 0x0000000604047810 */ /* 0x000fe20007ffe0ff */
[----:B------:R-:W-:Y:S06]  /*328a0*/  BRA `(.L_x_4) ;  /* 0x0000000c008c7947 */ /* 0x000fec0003800000 */
.L_x_10:
[----:B------:R-:W-:Y:S01]  /*328b0*/  IADD3 R4, PT, PT, R4, 0x5, RZ ;  /* 0x0000000504047810 */ /* 0x000fe20007ffe0ff */
[----:B------:R-:W-:Y:S06]  /*328c0*/  BRA `(.L_x_4) ;  /* 0x0000000c00847947 */ /* 0x000fec0003800000 */
.L_x_9:
[----:B------:R-:W-:Y:S01]  /*328d0*/  IADD3 R4, PT, PT, R4, 0x4, RZ ;  /* 0x0000000404047810 */ /* 0x000fe20007ffe0ff */
[----:B------:R-:W-:Y:S06]  /*328e0*/  BRA `(.L_x_4) ;  /* 0x0000000c007c7947 */ /* 0x000fec0003800000 */
.L_x_8:
[----:B------:R-:W-:Y:S01]  /*328f0*/  IADD3 R4, PT, PT, R4, 0x3, RZ ;  /* 0x0000000304047810 */ /* 0x000fe20007ffe0ff */
[----:B------:R-:W-:Y:S06]  /*32900*/  BRA `(.L_x_4) ;  /* 0x0000000c00747947 */ /* 0x000fec0003800000 */
.L_x_7:
[----:B------:R-:W-:Y:S01]  /*32910*/  IADD3 R4, PT, PT, R4, 0x2, RZ ;  /* 0x0000000204047810 */ /* 0x000fe20007ffe0ff */
[----:B------:R-:W-:Y:S06]  /*32920*/  BRA `(.L_x_4) ;  /* 0x0000000c006c7947 */ /* 0x000fec0003800000 */
.L_x_6:
[----:B------:R-:W-:Y:S01]  /*32930*/  IADD3 R4, PT, PT, R4, 0x1, RZ ;  /* 0x0000000104047810 */ /* 0x000fe20007ffe0ff */
[----:B------:R-:W-:Y:S06]  /*32940*/  BRA `(.L_x_4) ;  /* 0x0000000c00647947 */ /* 0x000fec0003800000 */
.L_x_3:
[----:B------:R-:W-:Y:S01]  /*32950*/  UISETP.GE.AND UP0, UPT, UR8, 0x1, UPT ;  /* 0x000000010800788c */ /* 0x000fe2000bf06270 */
[----:B------:R-:W-:-:S08]  /*32960*/  MOV R4, RZ ;  /* 0x000000ff00047202 */ /* 0x000fd00000000f00 */
[----:B------:R-:W-:Y:S05]  /*32970*/  BRA.U !UP0, `(.L_x_4) ;  /* 0x0000000d08587547 */ /* 0x000fea000b800000 */
[----:B------:R-:W-:Y:S01]  /*32980*/  FMUL R7, R2, R2 ;  /* 0x0000000202077220 */ /* 0x000fe20000400000 */
[----:B------:R-:W-:-:S04]  /*32990*/  FMUL R8, R3, R3 ;  /* 0x0000000303087220 */ /* 0x000fc80000400000 */
[----:B------:R-:W-:-:S05]  /*329a0*/  FADD R4, R7, R8 ;  /* 0x0000000807047221 */ /* 0x000fca0000000000 */
[----:B------:R-:W-:Y:S01]  /*329b0*/  FSETP.GT.AND P0, PT, R4, 4, PT ;  /* 0x408000000400780b */ /* 0x000fe20003f04000 */
[----:B------:R-:W-:-:S12]  /*329c0*/  HFMA2 R4, -RZ, RZ, 0, 0 ;  /* 0x00000000ff047431 */ /* 0x000fd800000001ff */
[----:B------:R-:W-:Y:S05]  /*329d0*/  @P0 BRA `(.L_x_4) ;  /* 0x0000000c00400947 */ /* 0x000fea0003800000 */
[----:B------:R-:W-:Y:S01]  /*329e0*/  MOV R4, RZ ;  /* 0x000000ff00047202 */ /* 0x000fe20000000f00 */
[----:B------:R-:W0:Y:S01]  /*329f0*/  LDCU UR7, c[0x0][0x3a0] ;  /* 0x00007400ff0777ac */ /* 0x000e220008000800 */
[----:B------:R-:W-:Y:S02]  /*32a00*/  MOV R6, R3 ;  /* 0x0000000300067202 */ /* 0x000fe40000000f00 */
[----:B------:R-:W-:Y:S01]  /*32a10*/  MOV R5, R2 ;  /* 0x0000000200057202 */ /* 0x000fe20000000f00 */
[----:B------:R-:W1:Y:S06]  /*32a20*/  LDCU UR6, c[0x0][0x3a0] ;  /* 0x00007400ff0677ac */ /* 0x000e6c0008000800 */
.L_x_38:
[----:B------:R-:W-:Y:S01]  /*32a30*/  IADD3 R9, PT, PT, R4, 0x1, RZ ;  /* 0x0000000104097810 */ /* 0x000fe20007ffe0ff */
[----:B------:R-:W-:Y:S01]  /*32a40*/  FADD R4, R5, R5 ;  /* 0x0000000505047221 */ /* 0x000fe20000000000 */
[----:B------:R-:W-:Y:S02]  /*32a50*/  FADD R5, -R8, R7 ;  /* 0x0000000708057221 */ /* 0x000fe40000000100 */
[----:B0-----:R-:W-:Y:S01]  /*32a60*/  ISETP.NE.AND P0, PT, R9, UR7, PT ;  /* 0x0000000709007c0c */ /* 0x001fe2000bf05270 */
[----:B------:R-:W-:Y:S01]  /*32a70*/  FFMA R6, R4, R6, R3 ;  /* 0x0000000604067223 */ /* 0x000fe20000000003 */
[----:B-1----:R-:W-:-:S11]  /*32a80*/  MOV R4, UR6 ;  /* 0x0000000600047c02 */ /* 0x002fd60008000f00 */
        /* <DEDUP_REMOVED lines=9> */
.L_x_5:
[----:B------:R-:W-:Y:S01]  /*32b20*/  FMUL R7, R2, R2 ;  /* 0x0000000202077220 */ /* 0x000fe20000400000 */
[----:B------:R-:W-:-:S04]  /*32b30*/  FMUL R8, R3, R3 ;  /* 0x0000000303087220 */ /* 0x000fc80000400000 */
[----:B------:R-:W-:-:S05]  /*32b40*/  FADD R4, R7, R8 ;  /* 0x0000000807047221 */ /* 0x000fca0000000000 */
[----:B------:R-:W-:Y:S01]  /*32b50*/  FSETP.GT.AND P0, PT, R4, 4, PT ;  /* 0x408000000400780b */ /* 0x000fe20003f04000 */
[----:B------:R-:W-:-:S12]  /*32b60*/  HFMA2 R4, -RZ, RZ, 0, 0 ;  /* 0x00000000ff047431 */ /* 0x000fd800000001ff */
[----:B------:R-:W-:Y:S05]  /*32b70*/  @P0 BRA `(.L_x_4) ;  /* 0x0000000800d80947 */ /* 0x000fea0003800000 */
[----:B------:R-:W-:Y:S02]  /*32b80*/  MOV R4, RZ ;  /* 0x000000ff00047202 */ /* 0x000fe40000000f00 */
[----:B------:R-:W-:Y:S02]  /*32b90*/  MOV R6, R3 ;  /* 0x0000000300067202 */ /* 0x000fe40000000f00 */
[----:B------:R-:W-:-:S07]  /*32ba0*/  MOV R5, R2 ;  /* 0x0000000200057202 */ /* 0x000fce0000000f00 */
.L_x_54:
        /* <DEDUP_REMOVED lines=140> */
[----:B------:R-:W-:-:S11]  /*33470*/  MOV R4, 0x2710 ;  /* 0x0000271000047802 */ /* 0x000fd60000000f00 */
        /* <DEDUP_REMOVED lines=9> */
.L_x_53:
[----:B------:R-:W-:Y:S01]  /*33510*/  IADD3 R4, PT, PT, R4, 0xf, RZ ;  /* 0x0000000f04047810 */ /* 0x000fe20007ffe0ff */
[----:B------:R-:W-:Y:S06]  /*33520*/  BRA `(.L_x_4) ;  /* 0x00000000006c7947 */ /* 0x000fec0003800000 */
.L_x_52:
[----:B------:R-:W-:Y:S01]  /*33530*/  IADD3 R4, PT, PT, R4, 0xe, RZ ;  /* 0x0000000e04047810 */ /* 0x000fe20007ffe0ff */
[----:B------:R-:W-:Y:S06]  /*33540*/  BRA `(.L_x_4) ;  /* 0x0000000000647947 */ /* 0x000fec0003800000 */
.L_x_51:
[----:B------:R-:W-:Y:S01]  /*33550*/  IADD3 R4, PT, PT, R4, 0xd, RZ ;  /* 0x0000000d04047810 */ /* 0x000fe20007ffe0ff */
[----:B------:R-:W-:Y:S06]  /*33560*/  BRA `(.L_x_4) ;  /* 0x00000000005c7947 */ /* 0x000fec0003800000 */
.L_x_50:
[----:B------:R-:W-:Y:S01]  /*33570*/  IADD3 R4, PT, PT, R4, 0xc, RZ ;  /* 0x0000000c04047810 */ /* 0x000fe20007ffe0ff */
[----:B------:R-:W-:Y:S06]  /*33580*/  BRA `(.L_x_4) ;  /* 0x0000000000547947 */ /* 0x000fec0003800000 */
.L_x_49:
[----:B------:R-:W-:Y:S01]  /*33590*/  IADD3 R4, PT, PT, R4, 0xb, RZ ;  /* 0x0000000b04047810 */ /* 0x000fe20007ffe0ff */
[----:B------:R-:W-:Y:S06]  /*335a0*/  BRA `(.L_x_4) ;  /* 0x00000000004c7947 */ /* 0x000fec0003800000 */
.L_x_48:
[----:B------:R-:W-:Y:S01]  /*335b0*/  IADD3 R4, PT, PT, R4, 0xa, RZ ;  /* 0x0000000a04047810 */ /* 0x000fe20007ffe0ff */
[----:B------:R-:W-:Y:S06]  /*335c0*/  BRA `(.L_x_4) ;  /* 0x0000000000447947 */ /* 0x000fec0003800000 */
.L_x_47:
[----:B------:R-:W-:Y:S01]  /*335d0*/  IADD3 R4, PT, PT, R4, 0x9, RZ ;  /* 0x0000000904047810 */ /* 0x000fe20007ffe0ff */
[----:B------:R-:W-:Y:S06]  /*335e0*/  BRA `(.L_x_4) ;  /* 0x00000000003c7947 */ /* 0x000fec0003800000 */
.L_x_46:
[----:B------:R-:W-:Y:S01]  /*335f0*/  IADD3 R4, PT, PT, R4, 0x8, RZ ;  /* 0x0000000804047810 */ /* 0x000fe20007ffe0ff */
[----:B------:R-:W-:Y:S06]  /*33600*/  BRA `(.L_x_4) ;  /* 0x0000000000347947 */ /* 0x000fec0003800000 */
.L_x_45:
[----:B------:R-:W-:Y:S01]  /*33610*/  IADD3 R4, PT, PT, R4, 0x7, RZ ;  /* 0x0000000704047810 */ /* 0x000fe20007ffe0ff */
[----:B------:R-:W-:Y:S06]  /*33620*/  BRA `(.L_x_4) ;  /* 0x00000000002c7947 */ /* 0x000fec0003800000 */
.L_x_44:
[----:B------:R-:W-:Y:S01]  /*33630*/  IADD3 R4, PT, PT, R4, 0x6, RZ ;  /* 0x0000000604047810 */ /* 0x000fe20007ffe0ff */
[----:B------:R-:W-:Y:S06]  /*33640*/  BRA `(.L_x_4) ;  /* 0x0000000000247947 */ /* 0x000fec0003800000 */
.L_x_43:
[----:B------:R-:W-:Y:S01]  /*33650*/  IADD3 R4, PT, PT, R4, 0x5, RZ ;  /* 0x0000000504047810 */ /* 0x000fe20007ffe0ff */
[----:B------:R-:W-:Y:S06]  /*33660*/  BRA `(.L_x_4) ;  /* 0x00000000001c7947 */ /* 0x000fec0003800000 */
.L_x_42:
[----:B------:R-:W-:Y:S01]  /*33670*/  IADD3 R4, PT, PT, R4, 0x4, RZ ;  /* 0x0000000404047810 */ /* 0x000fe20007ffe0ff */
[----:B------:R-:W-:Y:S06]  /*33680*/  BRA `(.L_x_4) ;  /* 0x0000000000147947 */ /* 0x000fec0003800000 */
.L_x_41:
[----:B------:R-:W-:Y:S01]  /*33690*/  IADD3 R4, PT, PT, R4, 0x3, RZ ;  /* 0x0000000304047810 */ /* 0x000fe20007ffe0ff */
[----:B------:R-:W-:Y:S06]  /*336a0*/  BRA `(.L_x_4) ;  /* 0x00000000000c7947 */ /* 0x000fec0003800000 */
.L_x_40:
[----:B------:R-:W-:Y:S01]  /*336b0*/  IADD3 R4, PT, PT, R4, 0x2, RZ ;  /* 0x0000000204047810 */ /* 0x000fe20007ffe0ff */
[----:B------:R-:W-:Y:S06]  /*336c0*/  BRA `(.L_x_4) ;  /* 0x0000000000047947 */ /* 0x000fec0003800000 */
.L_x_39:
[----:B------:R-:W-:-:S07]  /*336d0*/  IADD3 R4, PT, PT, R4, 0x1, RZ ;  /* 0x0000000104047810 */ /* 0x000fce0007ffe0ff */
.L_x_4:
[----:B------:R-:W-:Y:S05]  /*336e0*/  BSYNC.RECONVERGENT B0 ;  /* 0x0000000000007941 */ /* 0x000fea0003800200 */
.L_x_0:
[----:B------:R-:W0:Y:S02]  /*336f0*/  LDC.64 R2, c[0x0][0x390] ;  /* 0x0000e400ff027b82 */ /* 0x000e240000000a00 */
[----:B0-----:R-:W-:-:S05]  /*33700*/  IMAD.WIDE R2, R0, 0x4, R2 ;  /* 0x0000000400027825 */ /* 0x001fca00078e0202 */
[----:B------:R-:W-:Y:S01]  /*33710*/  STG.E desc[UR4][R2.64], R4 ;  /* 0x0000000402007986 */ /* 0x000fe2000c101904 */
[----:B------:R-:W-:Y:S05]  /*33720*/  EXIT ;  /* 0x000000000000794d */ /* 0x000fea0003800000 */
.L_x_55:
[----:B------:R-:W-:-:S00]  /*33730*/  BRA `(.L_x_55) ;  /* 0xfffffffc00fc7947 */ /* 0x000fc0000383ffff */
[----:B------:R-:W-:-:S00]  /*33740*/  NOP ;  /* 0x0000000000007918 */ /* 0x000fc00000000000 */
        /* <DEDUP_REMOVED lines=11> */
.L_x_56:


//--------------------- .nv.shared.reserved.0     --------------------------
	.section	.nv.shared.reserved.0,"aw",@nobits
	.weak		__nv_reservedSMEM_offset_0_alias
	.size		__nv_reservedSMEM_offset_0_alias, 0, 64
	.other		__nv_reservedSMEM_offset_0_alias,@"STO_CUDA_RESERVED_SHARED STV_DEFAULT"
__nv_reservedSMEM_offset_0_alias:
	.zero		0
	.zero		64


//--------------------- .nv.constant0._Z12mandelKernelffffPiiii --------------------------
	.section	.nv.constant0._Z12mandelKernelffffPiiii,"a",@progbits
	.sectionflags	@""
	.align	4
.nv.constant0._Z12mandelKernelffffPiiii:
	.zero		932


//--------------------- SYMBOLS --------------------------

	.type		.nv.reservedSmem.offset0,@object
	.size		.nv.reservedSmem.offset0,0x4
